def matmul_kernel(
    a_ptr,
    b_ptr,
    c_ptr,
    M,
    N,
    K,
    stride_am,
    stride_ak,
    stride_bk,
    stride_bn,
    stride_cm,
    stride_cn,
    BLOCK_M: tl.constexpr,
    BLOCK_N: tl.constexpr,
    BLOCK_K: tl.constexpr,
    GROUP_M: tl.constexpr,
):
    pid = tl.program_id(axis=0)
    num_pid_m = tl.cdiv(M, BLOCK_M)
    num_pid_n = tl.cdiv(N, BLOCK_N)
    num_pid_in_group = GROUP_M * num_pid_n
    group_id = pid // num_pid_in_group
    first_pid_m = group_id * GROUP_M
    group_size_m = min(num_pid_m - first_pid_m, GROUP_M)
    pid_m = first_pid_m + ((pid % num_pid_in_group) % group_size_m)
    pid_n = (pid % num_pid_in_group) // group_size_m

    offs_am = (pid_m * BLOCK_M + tl.arange(0, BLOCK_M)) % M
    offs_bn = (pid_n * BLOCK_N + tl.arange(0, BLOCK_N)) % N
    offs_k = tl.arange(0, BLOCK_K)
    a_ptrs = a_ptr + offs_am[:, None] * stride_am + offs_k[None, :] * stride_ak
    b_ptrs = b_ptr + offs_k[:, None] * stride_bk + offs_bn[None, :] * stride_bn

    acc = tl.zeros((BLOCK_M, BLOCK_N), dtype=tl.float32)
    for kk in range(0, tl.cdiv(K, BLOCK_K)):
        a = tl.load(a_ptrs, mask=offs_k[None, :] < K - kk * BLOCK_K, other=0.0)
        b = tl.load(b_ptrs, mask=offs_k[:, None] < K - kk * BLOCK_K, other=0.0)
        acc = tl.dot(a, b, acc)
        a_ptrs += BLOCK_K * stride_ak
        b_ptrs += BLOCK_K * stride_bk

    c = acc.to(c_ptr.dtype.element_ty)
    offs_cm = pid_m * BLOCK_M + tl.arange(0, BLOCK_M)
    offs_cn = pid_n * BLOCK_N + tl.arange(0, BLOCK_N)
    c_ptrs = c_ptr + offs_cm[:, None] * stride_cm + offs_cn[None, :] * stride_cn
    mask = (offs_cm[:, None] < M) & (offs_cn[None, :] < N)
    tl.store(c_ptrs, c, mask=mask)

# config = {"BLOCK_K": 128, "BLOCK_M": 128, "BLOCK_N": 512, "GROUP_M": 8, "arch": "sm_100", "dtype": "fp8e5m2", "num_ctas": 1, "num_stages": 3, "num_warps": 8}
# arch = sm_100


// ===== COMPILED SASS (sm_100a) =====

	.target	sm_100a

	.elftype	@"ET_EXEC"


//--------------------- .note.nv.tkinfo           --------------------------
	.section	.note.nv.tkinfo,"",@"SHT_NOTE"
	.sectionflags	@"SHF_NOTE_NV_TKINFO"
	.tkinfo
        /*0018*/ 	.word	0x00000081
        /*0030*/ 	.string	""
        /*0030*/ 	.string	"ptxas-blackwell"
        /*0030*/ 	.string	"Cuda compilation tools, release 12.9, V12.9.86"
        /*0030*/ 	.string	"Build cuda_12.9.r12.9/compiler.36037853_0"
        /*0030*/ 	.string	"-v  -suppress-debug-info  -lineinfo  -arch sm_100a "



//--------------------- .note.nv.cuver            --------------------------
	.section	.note.nv.cuver,"",@"SHT_NOTE"
	.sectionflags	@"SHF_NOTE_NV_CUVER"
        /*0018*/ 	.short	0x0001
        /*001a*/ 	.short	0x0064
        /*001c*/ 	.short	0x0001
        /*001e*/ 	.short	0x0000
        /*0020*/ 	.short	0x0001
        /*0022*/ 	.short	0x0000


//--------------------- .nv.info                  --------------------------
	.section	.nv.info,"",@"SHT_CUDA_INFO"
	.align	4


	//----- nvinfo : EIATTR_REGCOUNT
	.align		4
        /*0000*/ 	.byte	0x04, 0x2f
        /*0002*/ 	.short	(.L_4 - .L_3)
	.align		4
.L_3:
        /*0004*/ 	.word	index@(matmul_kernel)
        /*0008*/ 	.word	0x00000080


	//----- nvinfo : EIATTR_FRAME_SIZE
	.align		4
.L_4:
        /*000c*/ 	.byte	0x04, 0x11
        /*000e*/ 	.short	(.L_6 - .L_5)
	.align		4
.L_5:
        /*0010*/ 	.word	index@($__internal_2_$__cuda_sm10x_tcgen05_guardrail_trap_unallocated_columns_being_dealloced)
        /*0014*/ 	.word	0x000012b8


	//----- nvinfo : EIATTR_FRAME_SIZE
	.align		4
.L_6:
        /*0018*/ 	.byte	0x04, 0x11
        /*001a*/ 	.short	(.L_8 - .L_7)
	.align		4
.L_7:
        /*001c*/ 	.word	index@($__internal_1_$__cuda_sm10x_tcgen05_guardrail_trap_phase_invalid_during_alloc)
        /*0020*/ 	.word	0x000012b8


	//----- nvinfo : EIATTR_FRAME_SIZE
	.align		4
.L_8:
        /*0024*/ 	.byte	0x04, 0x11
        /*0026*/ 	.short	(.L_10 - .L_9)
	.align		4
.L_9:
        /*0028*/ 	.word	index@($__internal_0_$__cuda_sm10x_tcgen05_guardrail_trap_col_being_dealloced_not_returned_by_alloc)
        /*002c*/ 	.word	0x000012b8


	//----- nvinfo : EIATTR_FRAME_SIZE
	.align		4
.L_10:
        /*0030*/ 	.byte	0x04, 0x11
        /*0032*/ 	.short	(.L_12 - .L_11)
	.align		4
.L_11:
        /*0034*/ 	.word	index@(matmul_kernel)
        /*0038*/ 	.word	0x000012b8


	//----- nvinfo : EIATTR_MIN_STACK_SIZE
	.align		4
.L_12:
        /*003c*/ 	.byte	0x04, 0x12
        /*003e*/ 	.short	(.L_14 - .L_13)
	.align		4
.L_13:
        /*0040*/ 	.word	index@(matmul_kernel)
        /*0044*/ 	.word	0x000012b8
.L_14:


//--------------------- .nv.info.matmul_kernel    --------------------------
	.section	.nv.info.matmul_kernel,"",@"SHT_CUDA_INFO"
	.sectionflags	@""
	.align	4


	//----- nvinfo : EIATTR_CUDA_API_VERSION
	.align		4
        /*0000*/ 	.byte	0x04, 0x37
        /*0002*/ 	.short	(.L_16 - .L_15)
.L_15:
        /*0004*/ 	.word	0x00000081


	//----- nvinfo : EIATTR_KPARAM_INFO
	.align		4
.L_16:
        /*0008*/ 	.byte	0x04, 0x17
        /*000a*/ 	.short	(.L_18 - .L_17)
.L_17:
        /*000c*/ 	.word	0x00000000
        /*0010*/ 	.short	0x000d
        /*0012*/ 	.short	0x0048
        /*0014*/ 	.byte	0x00, 0xf4, 0x21, 0x00


	//----- nvinfo : EIATTR_KPARAM_INFO
	.align		4
.L_18:
        /*0018*/ 	.byte	0x04, 0x17
        /*001a*/ 	.short	(.L_20 - .L_19)
.L_19:
        /*001c*/ 	.word	0x00000000
        /*0020*/ 	.short	0x000c
        /*0022*/ 	.short	0x0040
        /*0024*/ 	.byte	0x00, 0xf4, 0x21, 0x00


	//----- nvinfo : EIATTR_KPARAM_INFO
	.align		4
.L_20:
        /*0028*/ 	.byte	0x04, 0x17
        /*002a*/ 	.short	(.L_22 - .L_21)
.L_21:
        /*002c*/ 	.word	0x00000000
        /*0030*/ 	.short	0x000b
        /*0032*/ 	.short	0x0038
        /*0034*/ 	.byte	0x00, 0xf0, 0x11, 0x00


	//----- nvinfo : EIATTR_KPARAM_INFO
	.align		4
.L_22:
        /*0038*/ 	.byte	0x04, 0x17
        /*003a*/ 	.short	(.L_24 - .L_23)
.L_23:
        /*003c*/ 	.word	0x00000000
        /*0040*/ 	.short	0x000a
        /*0042*/ 	.short	0x0034
        /*0044*/ 	.byte	0x00, 0xf0, 0x11, 0x00


	//----- nvinfo : EIATTR_KPARAM_INFO
	.align		4
.L_24:
        /*0048*/ 	.byte	0x04, 0x17
        /*004a*/ 	.short	(.L_26 - .L_25)
.L_25:
        /*004c*/ 	.word	0x00000000
        /*0050*/ 	.short	0x0009
        /*0052*/ 	.short	0x0030
        /*0054*/ 	.byte	0x00, 0xf0, 0x11, 0x00


	//----- nvinfo : EIATTR_KPARAM_INFO
	.align		4
.L_26:
        /*0058*/ 	.byte	0x04, 0x17
        /*005a*/ 	.short	(.L_28 - .L_27)
.L_27:
        /*005c*/ 	.word	0x00000000
        /*0060*/ 	.short	0x0008
        /*0062*/ 	.short	0x002c
        /*0064*/ 	.byte	0x00, 0xf0, 0x11, 0x00


	//----- nvinfo : EIATTR_KPARAM_INFO
	.align		4
.L_28:
        /*0068*/ 	.byte	0x04, 0x17
        /*006a*/ 	.short	(.L_30 - .L_29)
.L_29:
        /*006c*/ 	.word	0x00000000
        /*0070*/ 	.short	0x0007
        /*0072*/ 	.short	0x0028
        /*0074*/ 	.byte	0x00, 0xf0, 0x11, 0x00


	//----- nvinfo : EIATTR_KPARAM_INFO
	.align		4
.L_30:
        /*0078*/ 	.byte	0x04, 0x17
        /*007a*/ 	.short	(.L_32 - .L_31)
.L_31:
        /*007c*/ 	.word	0x00000000
        /*0080*/ 	.short	0x0006
        /*0082*/ 	.short	0x0024
        /*0084*/ 	.byte	0x00, 0xf0, 0x11, 0x00


	//----- nvinfo : EIATTR_KPARAM_INFO
	.align		4
.L_32:
        /*0088*/ 	.byte	0x04, 0x17
        /*008a*/ 	.short	(.L_34 - .L_33)
.L_33:
        /*008c*/ 	.word	0x00000000
        /*0090*/ 	.short	0x0005
        /*0092*/ 	.short	0x0020
        /*0094*/ 	.byte	0x00, 0xf0, 0x11, 0x00


	//----- nvinfo : EIATTR_KPARAM_INFO
	.align		4
.L_34:
        /*0098*/ 	.byte	0x04, 0x17
        /*009a*/ 	.short	(.L_36 - .L_35)
.L_35:
        /*009c*/ 	.word	0x00000000
        /*00a0*/ 	.short	0x0004
        /*00a2*/ 	.short	0x001c
        /*00a4*/ 	.byte	0x00, 0xf0, 0x11, 0x00


	//----- nvinfo : EIATTR_KPARAM_INFO
	.align		4
.L_36:
        /*00a8*/ 	.byte	0x04, 0x17
        /*00aa*/ 	.short	(.L_38 - .L_37)
.L_37:
        /*00ac*/ 	.word	0x00000000
        /*00b0*/ 	.short	0x0003
        /*00b2*/ 	.short	0x0018
        /*00b4*/ 	.byte	0x00, 0xf0, 0x11, 0x00


	//----- nvinfo : EIATTR_KPARAM_INFO
	.align		4
.L_38:
        /*00b8*/ 	.byte	0x04, 0x17
        /*00ba*/ 	.short	(.L_40 - .L_39)
.L_39:
        /*00bc*/ 	.word	0x00000000
        /*00c0*/ 	.short	0x0002
        /*00c2*/ 	.short	0x0010
        /*00c4*/ 	.byte	0x00, 0xf4, 0x21, 0x00


	//----- nvinfo : EIATTR_KPARAM_INFO
	.align		4
.L_40:
        /*00c8*/ 	.byte	0x04, 0x17
        /*00ca*/ 	.short	(.L_42 - .L_41)
.L_41:
        /*00cc*/ 	.word	0x00000000
        /*00d0*/ 	.short	0x0001
        /*00d2*/ 	.short	0x0008
        /*00d4*/ 	.byte	0x00, 0xf4, 0x21, 0x00


	//----- nvinfo : EIATTR_KPARAM_INFO
	.align		4
.L_42:
        /*00d8*/ 	.byte	0x04, 0x17
        /*00da*/ 	.short	(.L_44 - .L_43)
.L_43:
        /*00dc*/ 	.word	0x00000000
        /*00e0*/ 	.short	0x0000
        /*00e2*/ 	.short	0x0000
        /*00e4*/ 	.byte	0x00, 0xf4, 0x21, 0x00


	//----- nvinfo : EIATTR_AT_ENTRY_FRAGMENTS
	.align		4
.L_44:
        /*00e8*/ 	.byte	0x04, 0x4f
        /*00ea*/ 	.short	(.L_46 - .L_45)


	//   ....[0]....
.L_45:
        /*00ec*/ 	.word	0x00000004


	//----- nvinfo : EIATTR_RESERVED_SMEM_USED
	.align		4
.L_46:
        /*00f0*/ 	.byte	0x01, 0x41
	.zero		2


	//----- nvinfo : EIATTR_SPARSE_MMA_MASK
	.align		4
        /*00f4*/ 	.byte	0x03, 0x50
        /*00f6*/ 	.short	0x0000


	//----- nvinfo : EIATTR_TCGEN05_1CTA_USED
	.align		4
        /*00f8*/ 	.byte	0x01, 0x51
	.zero		2


	//----- nvinfo : EIATTR_MAXREG_COUNT
	.align		4
        /*00fc*/ 	.byte	0x03, 0x1b
        /*00fe*/ 	.short	0x00ff


	//----- nvinfo : EIATTR_NUM_BARRIERS
	.align		4
        /*0100*/ 	.byte	0x02, 0x4c
        /*0102*/ 	.byte	0x01
	.zero		1


	//----- nvinfo : EIATTR_ANNOTATIONS
	.align		4
        /*0104*/ 	.byte	0x04, 0x55
        /*0106*/ 	.short	(.L_48 - .L_47)


	//   ....[0]....
.L_47:
        /*0108*/ 	.word	0x00000001
        /*010c*/ 	.byte	0xe0, 0x0a, 0x00, 0x00, 0x01, 0x00, 0x00, 0x00, 0x10, 0x0b, 0x00, 0x00, 0x01, 0x00, 0x00, 0x00
        /* <DEDUP_REMOVED lines=2319> */
        /*920c*/ 	.byte	0xb0, 0xf2, 0x03, 0x00, 0x01, 0x00, 0x00, 0x00, 0xc0, 0xf2, 0x03, 0x00


	//----- nvinfo : EIATTR_INT_WARP_WIDE_INSTR_OFFSETS
	.align		4
.L_48:
        /*9218*/ 	.byte	0x04, 0x31
        /*921a*/ 	.short	(.L_50 - .L_49)


	//   ....[0]....
.L_49:
        /*921c*/ 	.word	0x0000a2e0


	//   ....[1]....
        /*9220*/ 	.word	0x0000a2f0


	//   ....[2]....
        /*9224*/ 	.word	0x00017170


	//   ....[3]....
        /*9228*/ 	.word	0x0003f920


	//   ....[4]....
        /*922c*/ 	.word	0x0003f970


	//----- nvinfo : EIATTR_COOP_GROUP_MASK_REGIDS
	.align		4
.L_50:
        /*9230*/ 	.byte	0x04, 0x29
        /*9232*/ 	.short	(.L_52 - .L_51)


	//   ....[0]....
.L_51:
        /*9234*/ 	.word	0xffffffff


	//   ....[1]....
        /*9238*/ 	.word	0xffffffff


	//   ....[2]....
        /*923c*/ 	.word	0xffffffff


	//   ....[3]....
        /*9240*/ 	.word	0xffffffff


	//----- nvinfo : EIATTR_COOP_GROUP_INSTR_OFFSETS
	.align		4
.L_52:
        /*9244*/ 	.byte	0x04, 0x28
        /*9246*/ 	.short	(.L_54 - .L_53)


	//   ....[0]....
.L_53:
        /*9248*/ 	.word	0x00000070


	//   ....[1]....
        /*924c*/ 	.word	0x00000330


	//   ....[2]....
        /*9250*/ 	.word	0x0003f7b0


	//   ....[3]....
        /*9254*/ 	.word	0x0003fa20


	//----- nvinfo : EIATTR_VRC_CTA_INIT_COUNT
	.align		4
.L_54:
        /*9258*/ 	.byte	0x02, 0x4a
        /*925a*/ 	.byte	0x80
	.zero		1


	//----- nvinfo : EIATTR_MBARRIER_INSTR_OFFSETS
	.align		4
        /*925c*/ 	.byte	0x04, 0x39
        /*925e*/ 	.short	(.L_56 - .L_55)


	//   ....[0]....
.L_55:
        /*9260*/ 	.word	0x0000a640
        /*9264*/ 	.word	0x000000ff
        /*9268*/ 	.word	0x00000000
        /*926c*/ 	.short	0x0100
        /*926e*/ 	.byte	0x0b
	.zero		1


	//   ....[1]....
        /*9270*/ 	.word	0x000171a0
        /*9274*/ 	.word	0x000000ff
        /*9278*/ 	.word	0x00028008
        /*927c*/ 	.short	0x0100
        /*927e*/ 	.byte	0x09
	.zero		1


	//   ....[2]....
        /*9280*/ 	.word	0x00029e50
        /*9284*/ 	.word	0x000000ff
        /*9288*/ 	.word	0x00000000
        /*928c*/ 	.short	0x010a
        /*928e*/ 	.byte	0x0b
	.zero		1


	//   ....[3]....
        /*9290*/ 	.word	0x000347d0
        /*9294*/ 	.word	0x000000ff
        /*9298*/ 	.word	0x00000000
        /*929c*/ 	.short	0x010a
        /*929e*/ 	.byte	0x0b
	.zero		1


	//   ....[4]....
        /*92a0*/ 	.word	0x00034860
        /*92a4*/ 	.word	0x000000ff
        /*92a8*/ 	.word	0x00028000
        /*92ac*/ 	.short	0x0108
        /*92ae*/ 	.byte	0x09
	.zero		1


	//   ....[5]....
        /*92b0*/ 	.word	0x00034890
        /*92b4*/ 	.word	0x000000ff
        /*92b8*/ 	.word	0x00028008
        /*92bc*/ 	.short	0x0108
        /*92be*/ 	.byte	0x09
	.zero		1


	//   ....[6]....
        /*92c0*/ 	.word	0x0003fa40
        /*92c4*/ 	.word	0x000000ff
        /*92c8*/ 	.word	0x00000000
        /*92cc*/ 	.short	0x010a
        /*92ce*/ 	.byte	0x0b
	.zero		1


	//   ....[7]....
        /*92d0*/ 	.word	0x0003fa70
        /*92d4*/ 	.word	0x000000ff
        /*92d8*/ 	.word	0x00000000
        /*92dc*/ 	.short	0x010a
        /*92de*/ 	.byte	0x0b
	.zero		1


	//----- nvinfo : EIATTR_NUM_MBARRIERS
	.align		4
.L_56:
        /*92e0*/ 	.byte	0x03, 0x38
        /*92e2*/ 	.short	0x0002


	//----- nvinfo : EIATTR_EXIT_INSTR_OFFSETS
	.align		4
        /*92e4*/ 	.byte	0x04, 0x1c
        /*92e6*/ 	.short	(.L_58 - .L_57)


	//   ....[0]....
.L_57:
        /*92e8*/ 	.word	0x0003fa30


	//----- nvinfo : EIATTR_REQNTID
	.align		4
.L_58:
        /*92ec*/ 	.byte	0x04, 0x10
        /*92ee*/ 	.short	(.L_60 - .L_59)
.L_59:
        /*92f0*/ 	.word	0x00000100
        /*92f4*/ 	.word	0x00000001
        /*92f8*/ 	.word	0x00000001


	//----- nvinfo : EIATTR_CRS_STACK_SIZE
	.align		4
.L_60:
        /*92fc*/ 	.byte	0x04, 0x1e
        /*92fe*/ 	.short	(.L_62 - .L_61)
.L_61:
        /*9300*/ 	.word	0x00000000


	//----- nvinfo : EIATTR_CBANK_PARAM_SIZE
	.align		4
.L_62:
        /*9304*/ 	.byte	0x03, 0x19
        /*9306*/ 	.short	0x0050


	//----- nvinfo : EIATTR_PARAM_CBANK
	.align		4
        /*9308*/ 	.byte	0x04, 0x0a
        /*930a*/ 	.short	(.L_64 - .L_63)
	.align		4
.L_63:
        /*930c*/ 	.word	index@(.nv.constant0.matmul_kernel)
        /*9310*/ 	.short	0x0380
        /*9312*/ 	.short	0x0050


	//----- nvinfo : EIATTR_SW_WAR
	.align		4
.L_64:
        /*9314*/ 	.byte	0x04, 0x36
        /*9316*/ 	.short	(.L_66 - .L_65)
.L_65:
        /*9318*/ 	.word	0x00000008
.L_66:


//--------------------- .nv.compat                --------------------------
	.section	.nv.compat,"",@"SHT_CUDA_COMPAT_INFO"
	.align	4
        /*0000*/ 	.byte	0x02, 0x02, 0x02, 0x00, 0x02, 0x05, 0x05, 0x00, 0x02, 0x03, 0x00, 0x00, 0x02, 0x06, 0x01, 0x00


//--------------------- .nv.callgraph             --------------------------
	.section	.nv.callgraph,"",@"SHT_CUDA_CALLGRAPH"
	.align	4
	.sectionentsize	8
	.align		4
        /*0000*/ 	.word	0x00000000
	.align		4
        /*0004*/ 	.word	0xffffffff
	.align		4
        /*0008*/ 	.word	0x00000000
	.align		4
        /*000c*/ 	.word	0xfffffffe
	.align		4
        /*0010*/ 	.word	0x00000000
	.align		4
        /*0014*/ 	.word	0xfffffffd
	.align		4
        /*0018*/ 	.word	0x00000000
	.align		4
        /*001c*/ 	.word	0xfffffffc


//--------------------- .text.matmul_kernel       --------------------------
	.section	.text.matmul_kernel,"ax",@progbits
	.align	128
        .global         matmul_kernel
        .type           matmul_kernel,@function
        .size           matmul_kernel,(.L_x_20 - matmul_kernel)
        .other          matmul_kernel,@"STO_CUDA_ENTRY STV_DEFAULT"
matmul_kernel:
.text.matmul_kernel:
[----:B------:R-:W0:Y:S01]  /*0000*/  LDC R1, c[0x0][0x37c] ;  /* 0x0000df00ff017b82 */ /* 0x000e220000000800 */
[----:B------:R-:W1:Y:S01]  /*0010*/  S2R R0, SR_TID.X ;  /* 0x0000000000007919 */ /* 0x000e620000002100 */
[----:B0-----:R-:W-:Y:S01]  /*0020*/  VIADD R1, R1, 0xffffed48 ;  /* 0xffffed4801017836 */ /* 0x001fe20000000000 */
[----:B-1----:R-:W-:-:S13]  /*0030*/  ISETP.GE.U32.AND P0, PT, R0, 0x20, PT ;  /* 0x000000200000780c */ /* 0x002fda0003f06070 */
[----:B------:R-:W-:Y:S02]  /*0040*/  VOTEU.ANY UP0, P0 ;  /* 0x0000000000ff7886 */ /* 0x000fe40000000100 */
[----:B------:R-:W-:Y:S05]  /*0050*/  BRA.U UP0, `(.L_x_0) ;  /* 0x0000000100b87547 */ /* 0x000fea000b800000 */
[----:B------:R-:W0:Y:S01]  /*0060*/  S2UR UR6, SR_CgaCtaId ;  /* 0x00000000000679c3 */ /* 0x000e220000008800 */
[----:B------:R-:W-:Y:S01]  /*0070*/  NOP ;  /* 0x0000000000007918 */ /* 0x000fe20000000000 */
[----:B------:R-:W-:Y:S02]  /*0080*/  UMOV UR4, 0x40 ;  /* 0x0000004000047882 */ /* 0x000fe40000000000 */
[----:B0-----:R-:W-:-:S09]  /*0090*/  ULEA UR4, UR6, UR4, 0x18 ;  /* 0x0000000406047291 */ /* 0x001fd2000f8ec0ff */
[----:B------:R-:W0:Y:S01]  /*00a0*/  LDS.U8 R0, [UR4] ;  /* 0x00000004ff007984 */ /* 0x000e220008000000 */
[----:B------:R-:W-:Y:S02]  /*00b0*/  UMOV UR4, 0x400 ;  /* 0x0000040000047882 */ /* 0x000fe40000000000 */
[----:B------:R-:W-:Y:S01]  /*00c0*/  ULEA UR4, UR6, UR4, 0x18 ;  /* 0x0000000406047291 */ /* 0x000fe2000f8ec0ff */
[----:B0-----:R-:W-:-:S13]  /*00d0*/  ISETP.NE.AND P0, PT, R0, RZ, PT ;  /* 0x000000ff0000720c */ /* 0x001fda0003f05270 */
[----:B------:R-:W-:Y:S05]  /*00e0*/  @P0 BRA `(.L_x_1) ;  /* 0x00000000007c0947 */ /* 0x000fea0003800000 */
[----:B------:R-:W-:-:S13]  /*00f0*/  ELECT P0, URZ, PT ;  /* 0x0000000000ff782f */ /* 0x000fda0003800000 */
[----:B------:R-:W-:Y:S05]  /*0100*/  @!P0 BRA `(.L_x_2) ;  /* 0x0000000000848947 */ /* 0x000fea0003800000 */
[----:B------:R-:W-:Y:S01]  /*0110*/  UMOV UR5, 0x10 ;  /* 0x0000001000057882 */ /* 0x000fe20000000000 */
[----:B------:R-:W-:Y:S02]  /*0120*/  IMAD.MOV.U32 R4, RZ, RZ, 0x1 ;  /* 0x00000001ff047424 */ /* 0x000fe400078e00ff */
[----:B------:R-:W-:Y:S02]  /*0130*/  IMAD.MOV.U32 R5, RZ, RZ, 0xffff ;  /* 0x0000ffffff057424 */ /* 0x000fe400078e00ff */
[----:B------:R-:W-:Y:S04]  /*0140*/  DEPBAR.LE SB0, 0x36 ;  /* 0x00008d800000791a */ /* 0x000fe80000000000 */
[----:B------:R-:W0:Y:S02]  /*0150*/  UTCATOMSWS.FIND_AND_SET.ALIGN UP1, UR5, UR5 ;  /* 0x00000005000575e3 */ /* 0x000e240008020800 */
[----:B0-----:R-:W-:-:S04]  /*0160*/  PLOP3.LUT P0, PT, PT, PT, UP1, 0x80, 0x8 ;  /* 0x000000000008781c */ /* 0x001fc80003f0f018 */
[----:B------:R-:W-:-:S04]  /*0170*/  SEL R0, RZ, 0xffffffff, !P0 ;  /* 0xffffffffff007807 */ /* 0x000fc80004000000 */
[----:B------:R-:W-:Y:S01]  /*0180*/  ISETP.NE.AND P0, PT, R0, RZ, PT ;  /* 0x000000ff0000720c */ /* 0x000fe20003f05270 */
[----:B------:R-:W-:-:S12]  /*0190*/  IMAD.U32 R0, RZ, RZ, UR5 ;  /* 0x00000005ff007e24 */ /* 0x000fd8000f8e00ff */
[----:B------:R-:W-:Y:S05]  /*01a0*/  @P0 BRA `(.L_x_3) ;  /* 0x0000000000240947 */ /* 0x000fea0003800000 */
.L_x_4:
[----:B------:R-:W-:Y:S05]  /*01b0*/  NANOSLEEP 0x64 ;  /* 0x000000640000795d */ /* 0x000fea0003800000 */
[----:B------:R-:W-:-:S05]  /*01c0*/  UMOV UR5, 0x10 ;  /* 0x0000001000057882 */ /* 0x000fca0000000000 */
[----:B------:R-:W-:Y:S04]  /*01d0*/  DEPBAR.LE SB0, 0x36 ;  /* 0x00008d800000791a */ /* 0x000fe80000000000 */
[----:B------:R-:W0:Y:S02]  /*01e0*/  UTCATOMSWS.FIND_AND_SET.ALIGN UP1, UR5, UR5 ;  /* 0x00000005000575e3 */ /* 0x000e240008020800 */
[----:B0-----:R-:W-:-:S04]  /*01f0*/  PLOP3.LUT P0, PT, PT, PT, UP1, 0x80, 0x8 ;  /* 0x000000000008781c */ /* 0x001fc80003f0f018 */
[----:B------:R-:W-:-:S04]  /*0200*/  SEL R0, RZ, 0xffffffff, !P0 ;  /* 0xffffffffff007807 */ /* 0x000fc80004000000 */
[----:B------:R-:W-:Y:S01]  /*0210*/  ISETP.NE.AND P0, PT, R0, RZ, PT ;  /* 0x000000ff0000720c */ /* 0x000fe20003f05270 */
[----:B------:R-:W-:-:S12]  /*0220*/  IMAD.U32 R0, RZ, RZ, UR5 ;  /* 0x00000005ff007e24 */ /* 0x000fd8000f8e00ff */
[----:B------:R-:W-:Y:S05]  /*0230*/  @!P0 BRA `(.L_x_4) ;  /* 0xfffffffc00dc8947 */ /* 0x000fea000383ffff */
.L_x_3:
[C---:B------:R-:W-:Y:S01]  /*0240*/  VIADD R3, R0.reuse, 0x10 ;  /* 0x0000001000037836 */ /* 0x040fe20000000000 */
[----:B------:R-:W-:Y:S01]  /*0250*/  UMOV UR5, 0x50 ;  /* 0x0000005000057882 */ /* 0x000fe20000000000 */
[----:B------:R-:W-:Y:S01]  /*0260*/  SHF.L.U32 R2, R5, R0, RZ ;  /* 0x0000000005027219 */ /* 0x000fe200000006ff */
[----:B------:R-:W-:Y:S01]  /*0270*/  ULEA UR5, UR6, UR5, 0x18 ;  /* 0x0000000506057291 */ /* 0x000fe2000f8ec0ff */
[----:B------:R-:W-:Y:S01]  /*0280*/  IMAD.SHL.U32 R0, R0, 0x20, RZ ;  /* 0x0000002000007824 */ /* 0x000fe200078e00ff */
[----:B------:R-:W-:-:S04]  /*0290*/  SHF.L.U32 R3, R4, R3, RZ ;  /* 0x0000000304037219 */ /* 0x000fc800000006ff */
[----:B------:R-:W-:-:S05]  /*02a0*/  LOP3.LUT R2, R3, R2, RZ, 0xfc, !PT ;  /* 0x0000000203027212 */ /* 0x000fca00078efcff */
[----:B------:R0:W-:Y:S04]  /*02b0*/  ATOMS.OR RZ, [UR5], R2 ;  /* 0x00000002ffff798c */ /* 0x0001e8000b000005 */
[----:B------:R0:W-:Y:S01]  /*02c0*/  STS [UR4], R0 ;  /* 0x00000000ff007988 */ /* 0x0001e20008000804 */
[----:B------:R-:W-:Y:S05]  /*02d0*/  BRA `(.L_x_2) ;  /* 0x0000000000107947 */ /* 0x000fea0003800000 */
.L_x_1:
[----:B------:R-:W-:Y:S01]  /*02e0*/  IMAD.MOV.U32 R0, RZ, RZ, -0x1 ;  /* 0xffffffffff007424 */ /* 0x000fe200078e00ff */
[----:B------:R-:W-:-:S04]  /*02f0*/  MOV R2, 0x320 ;  /* 0x0000032000027802 */ /* 0x000fc80000000f00 */
[----:B------:R0:W-:Y:S03]  /*0300*/  STS [UR4], R0 ;  /* 0x00000000ff007988 */ /* 0x0001e60008000804 */
[----:B0-----:R-:W-:Y:S05]  /*0310*/  CALL.REL.NOINC `($__internal_1_$__cuda_sm10x_tcgen05_guardrail_trap_phase_invalid_during_alloc) ;  /* 0x000003f400ec7944 */ /* 0x001fea0003c00000 */
.L_x_2:
[----:B------:R-:W-:Y:S05]  /*0320*/  WARPSYNC.ALL ;  /* 0x0000000000007948 */ /* 0x000fea0003800000 */
[----:B------:R-:W-:Y:S01]  /*0330*/  NOP ;  /* 0x0000000000007918 */ /* 0x000fe20000000000 */
.L_x_0:
[----:B------:R-:W1:Y:S01]  /*0340*/  LDC.64 R8, c[0x0][0x398] ;  /* 0x0000e600ff087b82 */ /* 0x000e620000000a00 */
[----:B------:R-:W2:Y:S01]  /*0350*/  S2R R5, SR_CTAID.X ;  /* 0x0000000000057919 */ /* 0x000ea20000002500 */
[----:B------:R-:W-:Y:S01]  /*0360*/  UMOV UR9, 0x400 ;  /* 0x0000040000097882 */ /* 0x000fe20000000000 */
[----:B------:R-:W3:Y:S01]  /*0370*/  LDCU.64 UR12, c[0x0][0x3a8] ;  /* 0x00007500ff0c77ac */ /* 0x000ee20008000a00 */
[----:B------:R-:W4:Y:S01]  /*0380*/  S2R R17, SR_TID.X ;  /* 0x0000000000117919 */ /* 0x000f220000002100 */
[----:B------:R-:W0:Y:S03]  /*0390*/  LDCU UR4, c[0x0][0x3a4] ;  /* 0x00007480ff0477ac */ /* 0x000e260008000800 */
[----:B------:R-:W0:Y:S01]  /*03a0*/  S2UR UR6, SR_CgaCtaId ;  /* 0x00000000000679c3 */ /* 0x000e220000008800 */
[----:B------:R-:W0:Y:S01]  /*03b0*/  LDCU.128 UR16, c[0x0][0x380] ;  /* 0x00007000ff1077ac */ /* 0x000e220008000c00 */
[----:B---3--:R-:W-:-:S02]  /*03c0*/  IMAD.U32 R123, RZ, RZ, UR12 ;  /* 0x0000000cff7b7e24 */ /* 0x008fc4000f8e00ff */
[----:B------:R-:W-:Y:S01]  /*03d0*/  IMAD.U32 R124, RZ, RZ, UR12 ;  /* 0x0000000cff7c7e24 */ /* 0x000fe2000f8e00ff */
[----:B-1----:R-:W-:Y:S01]  /*03e0*/  IABS R120, R8 ;  /* 0x0000000800787213 */ /* 0x002fe20000000000 */
[----:B0-----:R-:W-:Y:S01]  /*03f0*/  VIADD R0, R9, 0x1ff ;  /* 0x000001ff09007836 */ /* 0x001fe20000000000 */
[----:B------:R-:W-:Y:S01]  /*0400*/  IABS R9, R9 ;  /* 0x0000000900097213 */ /* 0x000fe20000000000 */
[----:B------:R-:W-:Y:S02]  /*0410*/  IMAD.U32 R125, RZ, RZ, UR12 ;  /* 0x0000000cff7d7e24 */ /* 0x000fe4000f8e00ff */
[----:B------:R-:W-:Y:S01]  /*0420*/  IMAD.U32 R117, RZ, RZ, UR12 ;  /* 0x0000000cff757e24 */ /* 0x000fe2000f8e00ff */
[----:B------:R-:W-:Y:S01]  /*0430*/  SHF.R.S32.HI R3, RZ, 0x1f, R0 ;  /* 0x0000001fff037819 */ /* 0x000fe20000011400 */
[----:B------:R-:W-:Y:S01]  /*0440*/  IMAD.U32 R118, RZ, RZ, UR12 ;  /* 0x0000000cff767e24 */ /* 0x000fe2000f8e00ff */
[----:B------:R-:W-:Y:S01]  /*0450*/  ULEA UR9, UR6, UR9, 0x18 ;  /* 0x0000000906097291 */ /* 0x000fe2000f8ec0ff */
[----:B--2---:R-:W-:Y:S01]  /*0460*/  IABS R10, R5 ;  /* 0x00000005000a7213 */ /* 0x004fe20000000000 */
[----:B------:R-:W-:Y:S01]  /*0470*/  BAR.SYNC.DEFER_BLOCKING 0x0 ;  /* 0x0000000000007b1d */ /* 0x000fe20000010000 */
[----:B------:R-:W-:Y:S01]  /*0480*/  LEA.HI R3, R3, R0, RZ, 0x9 ;  /* 0x0000000003037211 */ /* 0x000fe200078f48ff */
[----:B------:R-:W-:-:S03]  /*0490*/  IMAD.U32 R119, RZ, RZ, UR12 ;  /* 0x0000000cff777e24 */ /* 0x000fc6000f8e00ff */
[----:B------:R-:W-:-:S05]  /*04a0*/  SHF.R.S32.HI R3, RZ, 0x9, R3 ;  /* 0x00000009ff037819 */ /* 0x000fca0000011403 */
[----:B------:R-:W-:-:S05]  /*04b0*/  IMAD.SHL.U32 R4, R3, 0x8, RZ ;  /* 0x0000000803047824 */ /* 0x000fca00078e00ff */
[-C--:B------:R-:W-:Y:S02]  /*04c0*/  IABS R7, R4.reuse ;  /* 0x0000000400077213 */ /* 0x080fe40000000000 */
[----:B------:R-:W-:Y:S02]  /*04d0*/  IABS R12, R4 ;  /* 0x00000004000c7213 */ /* 0x000fe40000000000 */
[----:B------:R-:W0:Y:S01]  /*04e0*/  I2F.RP R0, R7 ;  /* 0x0000000700007306 */ /* 0x000e220000209400 */
[----:B------:R-:W1:Y:S07]  /*04f0*/  LDS R14, [UR9] ;  /* 0x00000009ff0e7984 */ /* 0x000e6e0008000800 */
[----:B0-----:R-:W0:Y:S02]  /*0500*/  MUFU.RCP R0, R0 ;  /* 0x0000000000007308 */ /* 0x001e240000001000 */
[----:B0-----:R-:W-:-:S02]  /*0510*/  VIADD R2, R0, 0xffffffe ;  /* 0x0ffffffe00027836 */ /* 0x001fc40000000000 */
[----:B------:R-:W-:-:S04]  /*0520*/  IMAD.MOV R0, RZ, RZ, -R12 ;  /* 0x000000ffff007224 */ /* 0x000fc800078e0a0c */
[----:B------:R0:W2:Y:S02]  /*0530*/  F2I.FTZ.U32.TRUNC.NTZ R3, R2 ;  /* 0x0000000200037305 */ /* 0x0000a4000021f000 */
[----:B0-----:R-:W-:Y:S01]  /*0540*/  IMAD.MOV.U32 R2, RZ, RZ, RZ ;  /* 0x000000ffff027224 */ /* 0x001fe200078e00ff */
[----:B-1----:R-:W-:Y:S01]  /*0550*/  R2UR UR8, R14 ;  /* 0x000000000e0872ca */ /* 0x002fe200000e0000 */
[----:B--2---:R-:W-:-:S04]  /*0560*/  IMAD.MOV R6, RZ, RZ, -R3 ;  /* 0x000000ffff067224 */ /* 0x004fc800078e0a03 */
[----:B------:R-:W-:Y:S02]  /*0570*/  IMAD R11, R6, R7, RZ ;  /* 0x00000007060b7224 */ /* 0x000fe400078e02ff */
[----:B------:R-:W-:Y:S02]  /*0580*/  IMAD.MOV.U32 R6, RZ, RZ, R10 ;  /* 0x000000ffff067224 */ /* 0x000fe400078e000a */
[----:B------:R-:W-:-:S06]  /*0590*/  IMAD.HI.U32 R3, R3, R11, R2 ;  /* 0x0000000b03037227 */ /* 0x000fcc00078e0002 */
[----:B------:R-:W-:-:S04]  /*05a0*/  IMAD.HI.U32 R3, R3, R6, RZ ;  /* 0x0000000603037227 */ /* 0x000fc800078e00ff */
[----:B------:R-:W-:Y:S01]  /*05b0*/  IMAD R0, R3, R0, R6 ;  /* 0x0000000003007224 */ /* 0x000fe200078e0206 */
[----:B------:R-:W-:Y:S04]  /*05c0*/  BAR.SYNC.DEFER_BLOCKING 0x0 ;  /* 0x0000000000007b1d */ /* 0x000fe80000010000 */
[----:B------:R-:W-:-:S13]  /*05d0*/  ISETP.GT.U32.AND P1, PT, R7, R0, PT ;  /* 0x000000000700720c */ /* 0x000fda0003f24070 */
[----:B------:R-:W-:Y:S02]  /*05e0*/  @!P1 IMAD.IADD R0, R0, 0x1, -R7 ;  /* 0x0000000100009824 */ /* 0x000fe400078e0a07 */
[----:B------:R-:W-:Y:S01]  /*05f0*/  @!P1 VIADD R3, R3, 0x1 ;  /* 0x0000000103039836 */ /* 0x000fe20000000000 */
[----:B------:R-:W-:Y:S02]  /*0600*/  ISETP.NE.AND P1, PT, R4, RZ, PT ;  /* 0x000000ff0400720c */ /* 0x000fe40003f25270 */
[----:B------:R-:W-:Y:S02]  /*0610*/  ISETP.GE.U32.AND P0, PT, R0, R7, PT ;  /* 0x000000070000720c */ /* 0x000fe40003f06070 */
[----:B------:R-:W-:-:S04]  /*0620*/  LOP3.LUT R0, R5, R4, RZ, 0x3c, !PT ;  /* 0x0000000405007212 */ /* 0x000fc800078e3cff */
[----:B------:R-:W-:Y:S01]  /*0630*/  ISETP.GE.AND P2, PT, R0, RZ, PT ;  /* 0x000000ff0000720c */ /* 0x000fe20003f46270 */
[----:B------:R-:W-:-:S06]  /*0640*/  VIADD R0, R8, 0x7f ;  /* 0x0000007f08007836 */ /* 0x000fcc0000000000 */
[----:B------:R-:W-:-:S04]  /*0650*/  @P0 VIADD R3, R3, 0x1 ;  /* 0x0000000103030836 */ /* 0x000fc80000000000 */
[----:B------:R-:W-:Y:S01]  /*0660*/  IMAD.MOV.U32 R2, RZ, RZ, R3 ;  /* 0x000000ffff027224 */ /* 0x000fe200078e0003 */
[----:B------:R-:W-:-:S03]  /*0670*/  SHF.R.S32.HI R3, RZ, 0x1f, R0 ;  /* 0x0000001fff037819 */ /* 0x000fc60000011400 */
[----:B------:R-:W-:Y:S01]  /*0680*/  @!P2 IMAD.MOV R2, RZ, RZ, -R2 ;  /* 0x000000ffff02a224 */ /* 0x000fe200078e0a02 */
[----:B------:R-:W-:Y:S02]  /*0690*/  @!P1 LOP3.LUT R2, RZ, R4, RZ, 0x33, !PT ;  /* 0x00000004ff029212 */ /* 0x000fe400078e33ff */
[----:B------:R-:W-:-:S03]  /*06a0*/  LEA.HI R3, R3, R0, RZ, 0x7 ;  /* 0x0000000003037211 */ /* 0x000fc600078f38ff */
[----:B------:R-:W-:Y:S02]  /*06b0*/  IMAD.SHL.U32 R13, R2, 0x8, RZ ;  /* 0x00000008020d7824 */ /* 0x000fe400078e00ff */
[----:B------:R-:W-:-:S03]  /*06c0*/  IMAD.MOV R2, RZ, RZ, -R2 ;  /* 0x000000ffff027224 */ /* 0x000fc600078e0a02 */
[----:B------:R-:W-:Y:S01]  /*06d0*/  LEA.HI.SX32 R3, R3, -R13, 0x19 ;  /* 0x8000000d03037211 */ /* 0x000fe200078fcaff */
[----:B------:R-:W-:Y:S02]  /*06e0*/  IMAD R12, R4, R2, R5 ;  /* 0x00000002040c7224 */ /* 0x000fe400078e0205 */
[----:B------:R-:W-:Y:S01]  /*06f0*/  IMAD.MOV.U32 R2, RZ, RZ, RZ ;  /* 0x000000ffff027224 */ /* 0x000fe200078e00ff */
[----:B------:R-:W-:Y:S02]  /*0700*/  VIMNMX R15, PT, PT, R3, 0x8, PT ;  /* 0x00000008030f7848 */ /* 0x000fe40003fe0100 */
[----:B------:R-:W-:Y:S02]  /*0710*/  IABS R4, R12 ;  /* 0x0000000c00047213 */ /* 0x000fe40000000000 */
[----:B------:R-:W-:-:S04]  /*0720*/  IABS R7, R15 ;  /* 0x0000000f00077213 */ /* 0x000fc80000000000 */
[----:B------:R-:W0:Y:S08]  /*0730*/  I2F.RP R0, R7 ;  /* 0x0000000700007306 */ /* 0x000e300000209400 */
[----:B0-----:R-:W0:Y:S02]  /*0740*/  MUFU.RCP R0, R0 ;  /* 0x0000000000007308 */ /* 0x001e240000001000 */
[----:B0-----:R-:W-:-:S06]  /*0750*/  VIADD R3, R0, 0xffffffe ;  /* 0x0ffffffe00037836 */ /* 0x001fcc0000000000 */
[----:B------:R-:W0:Y:S02]  /*0760*/  F2I.FTZ.U32.TRUNC.NTZ R3, R3 ;  /* 0x0000000300037305 */ /* 0x000e24000021f000 */
[----:B0-----:R-:W-:-:S04]  /*0770*/  IMAD.MOV R6, RZ, RZ, -R3 ;  /* 0x000000ffff067224 */ /* 0x001fc800078e0a03 */
[----:B------:R-:W-:Y:S01]  /*0780*/  IMAD R5, R6, R7, RZ ;  /* 0x0000000706057224 */ /* 0x000fe200078e02ff */
[----:B------:R-:W-:-:S03]  /*0790*/  IABS R6, R15 ;  /* 0x0000000f00067213 */ /* 0x000fc60000000000 */
[----:B------:R-:W-:-:S04]  /*07a0*/  IMAD.HI.U32 R2, R3, R5, R2 ;  /* 0x0000000503027227 */ /* 0x000fc800078e0002 */
[----:B------:R-:W-:Y:S02]  /*07b0*/  IMAD.MOV.U32 R3, RZ, RZ, R4 ;  /* 0x000000ffff037224 */ /* 0x000fe400078e0004 */
[----:B------:R-:W-:Y:S01]  /*07c0*/  IMAD.MOV R0, RZ, RZ, -R6 ;  /* 0x000000ffff007224 */ /* 0x000fe200078e0a06 */
[----:B------:R-:W0:Y:S01]  /*07d0*/  I2F.RP R4, R9 ;  /* 0x0000000900047306 */ /* 0x000e220000209400 */
[----:B------:R-:W-:-:S04]  /*07e0*/  IMAD.HI.U32 R2, R2, R3, RZ ;  /* 0x0000000302027227 */ /* 0x000fc800078e00ff */
[----:B------:R-:W-:-:S03]  /*07f0*/  IMAD R0, R2, R0, R3 ;  /* 0x0000000002007224 */ /* 0x000fc600078e0203 */
[----:B------:R-:W1:Y:S02]  /*0800*/  I2F.RP R3, R120 ;  /* 0x0000007800037306 */ /* 0x000e640000209400 */
[----:B------:R-:W-:-:S06]  /*0810*/  ISETP.GT.U32.AND P1, PT, R7, R0, PT ;  /* 0x000000000700720c */ /* 0x000fcc0003f24070 */
[----:B0-----:R-:W0:Y:S07]  /*0820*/  MUFU.RCP R4, R4 ;  /* 0x0000000400047308 */ /* 0x001e2e0000001000 */
[----:B------:R-:W-:Y:S01]  /*0830*/  @!P1 IMAD.IADD R0, R0, 0x1, -R7 ;  /* 0x0000000100009824 */ /* 0x000fe200078e0a07 */
[----:B-1----:R-:W1:Y:S01]  /*0840*/  MUFU.RCP R3, R3 ;  /* 0x0000000300037308 */ /* 0x002e620000001000 */
[----:B------:R-:W-:Y:S01]  /*0850*/  @!P1 VIADD R2, R2, 0x1 ;  /* 0x0000000102029836 */ /* 0x000fe20000000000 */
[----:B------:R-:W-:-:S02]  /*0860*/  ISETP.NE.AND P1, PT, R15, RZ, PT ;  /* 0x000000ff0f00720c */ /* 0x000fc40003f25270 */
[----:B------:R-:W-:Y:S02]  /*0870*/  ISETP.GE.U32.AND P0, PT, R0, R7, PT ;  /* 0x000000070000720c */ /* 0x000fe40003f06070 */
[----:B------:R-:W-:Y:S01]  /*0880*/  LOP3.LUT R0, R12, R15, RZ, 0x3c, !PT ;  /* 0x0000000f0c007212 */ /* 0x000fe200078e3cff */
[----:B0-----:R-:W-:-:S03]  /*0890*/  VIADD R10, R4, 0xffffffe ;  /* 0x0ffffffe040a7836 */ /* 0x001fc60000000000 */
[----:B------:R-:W-:Y:S01]  /*08a0*/  ISETP.GE.AND P2, PT, R0, RZ, PT ;  /* 0x000000ff0000720c */ /* 0x000fe20003f46270 */
[----:B------:R-:W0:Y:S06]  /*08b0*/  F2I.FTZ.U32.TRUNC.NTZ R11, R10 ;  /* 0x0000000a000b7305 */ /* 0x000e2c000021f000 */
[----:B------:R-:W-:Y:S02]  /*08c0*/  @P0 VIADD R2, R2, 0x1 ;  /* 0x0000000102020836 */ /* 0x000fe40000000000 */
[----:B-1----:R-:W-:Y:S01]  /*08d0*/  VIADD R4, R3, 0xffffffe ;  /* 0x0ffffffe03047836 */ /* 0x002fe20000000000 */
[----:B----4-:R-:W-:Y:S01]  /*08e0*/  SHF.R.U32.HI R3, RZ, 0x7, R17 ;  /* 0x00000007ff037819 */ /* 0x010fe20000011611 */
[----:B------:R-:W-:-:S02]  /*08f0*/  IMAD.MOV.U32 R6, RZ, RZ, R2 ;  /* 0x000000ffff067224 */ /* 0x000fc400078e0002 */
[----:B------:R-:W1:Y:S01]  /*0900*/  F2I.FTZ.U32.TRUNC.NTZ R5, R4 ;  /* 0x0000000400057305 */ /* 0x000e62000021f000 */
[----:B------:R-:W-:Y:S01]  /*0910*/  SGXT.U32 R3, R3, 0x1 ;  /* 0x000000010303781a */ /* 0x000fe20000000000 */
[----:B------:R-:W-:Y:S01]  /*0920*/  @!P2 IMAD.MOV R6, RZ, RZ, -R6 ;  /* 0x000000ffff06a224 */ /* 0x000fe200078e0a06 */
[----:B------:R-:W-:Y:S01]  /*0930*/  @!P1 LOP3.LUT R6, RZ, R15, RZ, 0x33, !PT ;  /* 0x0000000fff069212 */ /* 0x000fe200078e33ff */
[----:B0-----:R-:W-:-:S04]  /*0940*/  IMAD.MOV R10, RZ, RZ, -R11 ;  /* 0x000000ffff0a7224 */ /* 0x001fc800078e0a0b */
[----:B------:R-:W-:Y:S02]  /*0950*/  IMAD.SHL.U32 R2, R6, 0x200, RZ ;  /* 0x0000020006027824 */ /* 0x000fe400078e00ff */
[----:B------:R-:W-:Y:S02]  /*0960*/  IMAD R7, R10, R9, RZ ;  /* 0x000000090a077224 */ /* 0x000fe400078e02ff */
[----:B------:R-:W-:Y:S01]  /*0970*/  IMAD.MOV.U32 R10, RZ, RZ, RZ ;  /* 0x000000ffff0a7224 */ /* 0x000fe200078e00ff */
[C---:B------:R-:W-:Y:S01]  /*0980*/  LOP3.LUT R0, R2.reuse, R3, RZ, 0xfc, !PT ;  /* 0x0000000302007212 */ /* 0x040fe200078efcff */
[----:B------:R-:W-:Y:S01]  /*0990*/  IMAD.MOV R6, RZ, RZ, -R6 ;  /* 0x000000ffff067224 */ /* 0x000fe200078e0a06 */
[----:B------:R-:W-:Y:S01]  /*09a0*/  LOP3.LUT R20, R2, 0x16, R3, 0xfe, !PT ;  /* 0x0000001602147812 */ /* 0x000fe200078efe03 */
[----:B------:R-:W-:Y:S01]  /*09b0*/  IMAD.HI.U32 R10, R11, R7, R10 ;  /* 0x000000070b0a7227 */ /* 0x000fe200078e000a */
[----:B------:R-:W-:-:S03]  /*09c0*/  IABS R16, R0 ;  /* 0x0000000000107213 */ /* 0x000fc60000000000 */
[----:B-1----:R-:W-:Y:S02]  /*09d0*/  IMAD.MOV R7, RZ, RZ, -R5 ;  /* 0x000000ffff077224 */ /* 0x002fe400078e0a05 */
[----:B------:R-:W-:Y:S01]  /*09e0*/  IMAD.MOV.U32 R11, RZ, RZ, R16 ;  /* 0x000000ffff0b7224 */ /* 0x000fe200078e0010 */
[----:B------:R-:W-:Y:S01]  /*09f0*/  SHF.R.U32.HI R16, RZ, 0x5, R17 ;  /* 0x00000005ff107819 */ /* 0x000fe20000011611 */
[----:B------:R-:W-:Y:S02]  /*0a00*/  IMAD R6, R15, R6, R12 ;  /* 0x000000060f067224 */ /* 0x000fe400078e020c */
[----:B------:R-:W-:Y:S01]  /*0a10*/  IMAD.HI.U32 R4, R10, R11, RZ ;  /* 0x0000000b0a047227 */ /* 0x000fe200078e00ff */
[----:B------:R-:W-:-:S03]  /*0a20*/  R2UR UR7, R16 ;  /* 0x00000000100772ca */ /* 0x000fc600000e0000 */
[----:B------:R-:W-:Y:S02]  /*0a30*/  IMAD.MOV R12, RZ, RZ, -R4 ;  /* 0x000000ffff0c7224 */ /* 0x000fe400078e0a04 */
[----:B------:R-:W-:Y:S02]  /*0a40*/  IMAD R7, R7, R120, RZ ;  /* 0x0000007807077224 */ /* 0x000fe400078e02ff */
[----:B------:R-:W-:Y:S02]  /*0a50*/  IMAD.MOV.U32 R4, RZ, RZ, RZ ;  /* 0x000000ffff047224 */ /* 0x000fe400078e00ff */
[----:B------:R-:W-:Y:S01]  /*0a60*/  IMAD.IADD R121, R13, 0x1, R6 ;  /* 0x000000010d797824 */ /* 0x000fe200078e0206 */
[C---:B------:R-:W-:Y:S01]  /*0a70*/  LOP3.LUT R13, R2.reuse, 0x2, R3, 0xfe, !PT ;  /* 0x00000002020d7812 */ /* 0x040fe200078efe03 */
[----:B------:R-:W-:Y:S01]  /*0a80*/  IMAD.HI.U32 R122, R5, R7, R4 ;  /* 0x00000007057a7227 */ /* 0x000fe200078e0004 */
[C-C-:B------:R-:W-:Y:S02]  /*0a90*/  LOP3.LUT R7, R2.reuse, 0x4, R3.reuse, 0xfe, !PT ;  /* 0x0000000402077812 */ /* 0x140fe400078efe03 */
[C---:B------:R-:W-:Y:S01]  /*0aa0*/  LOP3.LUT R6, R2.reuse, 0x6, R3, 0xfe, !PT ;  /* 0x0000000602067812 */ /* 0x040fe200078efe03 */
[----:B------:R-:W-:Y:S01]  /*0ab0*/  IMAD R4, R9, R12, R11 ;  /* 0x0000000c09047224 */ /* 0x000fe200078e020b */
[----:B------:R-:W-:-:S02]  /*0ac0*/  LOP3.LUT R5, R2, 0x8, R3, 0xfe, !PT ;  /* 0x0000000802057812 */ /* 0x000fc400078efe03 */
[----:B------:R-:W-:Y:S02]  /*0ad0*/  IABS R12, R13 ;  /* 0x0000000d000c7213 */ /* 0x000fe40000000000 */
[----:B------:R0:W-:Y:S01]  /*0ae0*/  STL [R1+0xc], R4 ;  /* 0x00000c0401007387 */ /* 0x0001e20000100800 */
[----:B------:R-:W-:Y:S02]  /*0af0*/  IABS R16, R5 ;  /* 0x0000000500107213 */ /* 0x000fe40000000000 */
[----:B------:R-:W-:Y:S01]  /*0b00*/  IABS R15, R6 ;  /* 0x00000006000f7213 */ /* 0x000fe20000000000 */
[----:B------:R1:W-:Y:S04]  /*0b10*/  STL [R1+0xbac], R13 ;  /* 0x000bac0d01007387 */ /* 0x0003e80000100800 */
[----:B------:R2:W-:Y:S01]  /*0b20*/  STL [R1+0xbb0], R7 ;  /* 0x000bb00701007387 */ /* 0x0005e20000100800 */
[----:B0-----:R-:W-:-:S03]  /*0b30*/  LOP3.LUT R4, R2, 0xa, R3, 0xfe, !PT ;  /* 0x0000000a02047812 */ /* 0x001fc600078efe03 */
[----:B------:R0:W-:Y:S01]  /*0b40*/  STL [R1+0xba8], R6 ;  /* 0x000ba80601007387 */ /* 0x0001e20000100800 */
[----:B-1----:R-:W-:-:S03]  /*0b50*/  IABS R13, R7 ;  /* 0x00000007000d7213 */ /* 0x002fc60000000000 */
[----:B------:R1:W-:Y:S01]  /*0b60*/  STL [R1+0xbb8], R5 ;  /* 0x000bb80501007387 */ /* 0x0003e20000100800 */
[----:B------:R-:W-:Y:S01]  /*0b70*/  IABS R17, R4 ;  /* 0x0000000400117213 */ /* 0x000fe20000000000 */
[C---:B--2---:R-:W-:Y:S02]  /*0b80*/  IMAD.HI.U32 R7, R10.reuse, R16, RZ ;  /* 0x000000100a077227 */ /* 0x044fe400078e00ff */
[----:B------:R2:W-:Y:S02]  /*0b90*/  STL [R1+0xbbc], R4 ;  /* 0x000bbc0401007387 */ /* 0x0005e40000100800 */
[----:B0-----:R-:W-:-:S04]  /*0ba0*/  IMAD.HI.U32 R6, R10, R15, RZ ;  /* 0x0000000f0a067227 */ /* 0x001fc800078e00ff */
[----:B-1----:R-:W-:-:S04]  /*0bb0*/  IMAD.HI.U32 R5, R10, R13, RZ ;  /* 0x0000000d0a057227 */ /* 0x002fc800078e00ff */
[----:B--2---:R-:W-:-:S04]  /*0bc0*/  IMAD.HI.U32 R4, R10, R12, RZ ;  /* 0x0000000c0a047227 */ /* 0x004fc800078e00ff */
[----:B------:R-:W-:Y:S02]  /*0bd0*/  IMAD.MOV R4, RZ, RZ, -R4 ;  /* 0x000000ffff047224 */ /* 0x000fe400078e0a04 */
[----:B------:R-:W-:Y:S02]  /*0be0*/  IMAD.MOV R14, RZ, RZ, -R5 ;  /* 0x000000ffff0e7224 */ /* 0x000fe400078e0a05 */
[----:B------:R-:W-:-:S04]  /*0bf0*/  IMAD.HI.U32 R11, R10, R17, RZ ;  /* 0x000000110a0b7227 */ /* 0x000fc800078e00ff */
[C---:B------:R-:W-:Y:S01]  /*0c00*/  IMAD R5, R9.reuse, R4, R12 ;  /* 0x0000000409057224 */ /* 0x040fe200078e020c */
[C---:B------:R-:W-:Y:S01]  /*0c10*/  LOP3.LUT R12, R2.reuse, 0xe, R3, 0xfe, !PT ;  /* 0x0000000e020c7812 */ /* 0x040fe200078efe03 */
[C---:B------:R-:W-:Y:S01]  /*0c20*/  IMAD R4, R9.reuse, R14, R13 ;  /* 0x0000000e09047224 */ /* 0x040fe200078e020d */
[C---:B------:R-:W-:Y:S01]  /*0c30*/  LOP3.LUT R13, R2.reuse, 0xc, R3, 0xfe, !PT ;  /* 0x0000000c020d7812 */ /* 0x040fe200078efe03 */
[----:B------:R-:W-:Y:S01]  /*0c40*/  IMAD.MOV R6, RZ, RZ, -R6 ;  /* 0x000000ffff067224 */ /* 0x000fe200078e0a06 */
[----:B------:R0:W-:Y:S01]  /*0c50*/  STL [R1+0x8], R5 ;  /* 0x0000080501007387 */ /* 0x0001e20000100800 */
[----:B------:R-:W-:Y:S01]  /*0c60*/  IMAD.MOV R18, RZ, RZ, -R11 ;  /* 0x000000ffff127224 */ /* 0x000fe200078e0a0b */
[----:B------:R-:W-:Y:S01]  /*0c70*/  LOP3.LUT R11, R2, 0x10, R3, 0xfe, !PT ;  /* 0x00000010020b7812 */ /* 0x000fe200078efe03 */
[----:B------:R-:W-:Y:S01]  /*0c80*/  IMAD.MOV R7, RZ, RZ, -R7 ;  /* 0x000000ffff077224 */ /* 0x000fe200078e0a07 */
[----:B------:R1:W-:Y:S01]  /*0c90*/  STL [R1+0x4], R4 ;  /* 0x0000040401007387 */ /* 0x0003e20000100800 */
[C---:B------:R-:W-:Y:S01]  /*0ca0*/  IMAD R6, R9.reuse, R6, R15 ;  /* 0x0000000609067224 */ /* 0x040fe200078e020f */
[----:B------:R-:W-:Y:S01]  /*0cb0*/  IABS R15, R12 ;  /* 0x0000000c000f7213 */ /* 0x000fe20000000000 */
[----:B0-----:R-:W-:-:S03]  /*0cc0*/  IMAD R5, R9, R7, R16 ;  /* 0x0000000709057224 */ /* 0x001fc600078e0210 */
[----:B------:R0:W-:Y:S01]  /*0cd0*/  STL [R1+0x10c], R6 ;  /* 0x00010c0601007387 */ /* 0x0001e20000100800 */
[----:B------:R-:W-:Y:S01]  /*0ce0*/  IABS R16, R11 ;  /* 0x0000000b00107213 */ /* 0x000fe20000000000 */
[----:B-1----:R-:W-:-:S04]  /*0cf0*/  IMAD R4, R9, R18, R17 ;  /* 0x0000001209047224 */ /* 0x002fc800078e0211 */
[----:B------:R-:W-:Y:S01]  /*0d00*/  IMAD.HI.U32 R7, R10, R16, RZ ;  /* 0x000000100a077227 */ /* 0x000fe200078e00ff */
[----:B------:R-:W-:Y:S01]  /*0d10*/  STL [R1+0xf58], R4 ;  /* 0x000f580401007387 */ /* 0x000fe20000100800 */
[----:B0-----:R-:W-:Y:S02]  /*0d20*/  LOP3.LUT R6, R2, 0x12, R3, 0xfe, !PT ;  /* 0x0000001202067812 */ /* 0x001fe400078efe03 */
[----:B------:R-:W-:Y:S01]  /*0d30*/  IMAD.MOV R7, RZ, RZ, -R7 ;  /* 0x000000ffff077224 */ /* 0x000fe200078e0a07 */
[----:B------:R0:W-:Y:S01]  /*0d40*/  STL [R1], R5 ;  /* 0x0000000501007387 */ /* 0x0001e20000100800 */
[----:B------:R-:W-:-:S03]  /*0d50*/  IABS R17, R6 ;  /* 0x0000000600117213 */ /* 0x000fc60000000000 */
[----:B------:R1:W-:Y:S04]  /*0d60*/  STL [R1+0xbb4], R13 ;  /* 0x000bb40d01007387 */ /* 0x0003e80000100800 */
[----:B------:R-:W-:Y:S01]  /*0d70*/  STL [R1+0xbc4], R12 ;  /* 0x000bc40c01007387 */ /* 0x000fe20000100800 */
[----:B0-----:R-:W-:-:S03]  /*0d80*/  LOP3.LUT R5, R2, 0x14, R3, 0xfe, !PT ;  /* 0x0000001402057812 */ /* 0x001fc600078efe03 */
[----:B------:R0:W-:Y:S01]  /*0d90*/  STL [R1+0xbcc], R11 ;  /* 0x000bcc0b01007387 */ /* 0x0001e20000100800 */
[----:B-1----:R-:W-:-:S03]  /*0da0*/  IABS R13, R13 ;  /* 0x0000000d000d7213 */ /* 0x002fc60000000000 */
[----:B------:R1:W-:Y:S01]  /*0db0*/  STL [R1+0xbc8], R6 ;  /* 0x000bc80601007387 */ /* 0x0003e20000100800 */
[----:B------:R-:W-:-:S03]  /*0dc0*/  IABS R19, R5 ;  /* 0x0000000500137213 */ /* 0x000fc60000000000 */
[----:B------:R2:W-:Y:S01]  /*0dd0*/  STL [R1+0xbd0], R5 ;  /* 0x000bd00501007387 */ /* 0x0005e20000100800 */
[----:B0-----:R-:W-:-:S04]  /*0de0*/  IMAD.HI.U32 R11, R10, R17, RZ ;  /* 0x000000110a0b7227 */ /* 0x001fc800078e00ff */
[----:B-1----:R-:W-:-:S04]  /*0df0*/  IMAD.HI.U32 R6, R10, R15, RZ ;  /* 0x0000000f0a067227 */ /* 0x002fc800078e00ff */
[----:B--2---:R-:W-:-:S04]  /*0e00*/  IMAD.HI.U32 R5, R10, R13, RZ ;  /* 0x0000000d0a057227 */ /* 0x004fc800078e00ff */
[----:B------:R-:W-:-:S04]  /*0e10*/  IMAD.HI.U32 R12, R10, R19, RZ ;  /* 0x000000130a0c7227 */ /* 0x000fc800078e00ff */
[----:B------:R-:W-:Y:S02]  /*0e20*/  IMAD.MOV R14, RZ, RZ, -R5 ;  /* 0x000000ffff0e7224 */ /* 0x000fe400078e0a05 */
[----:B------:R-:W-:Y:S02]  /*0e30*/  IMAD.MOV R6, RZ, RZ, -R6 ;  /* 0x000000ffff067224 */ /* 0x000fe400078e0a06 */
[----:B------:R-:W-:Y:S02]  /*0e40*/  IMAD.MOV R18, RZ, RZ, -R11 ;  /* 0x000000ffff127224 */ /* 0x000fe400078e0a0b */
[----:B------:R-:W-:Y:S02]  /*0e50*/  IMAD.MOV R12, RZ, RZ, -R12 ;  /* 0x000000ffff0c7224 */ /* 0x000fe400078e0a0c */
[C---:B------:R-:W-:Y:S01]  /*0e60*/  IMAD R5, R9.reuse, R14, R13 ;  /* 0x0000000e09057224 */ /* 0x040fe200078e020d */
[C---:B------:R-:W-:Y:S01]  /*0e70*/  LOP3.LUT R14, R2.reuse, 0x18, R3, 0xfe, !PT ;  /* 0x00000018020e7812 */ /* 0x040fe200078efe03 */
[C---:B------:R-:W-:Y:S01]  /*0e80*/  IMAD R4, R9.reuse, R6, R15 ;  /* 0x0000000609047224 */ /* 0x040fe200078e020f */
[----:B------:R-:W-:Y:S01]  /*0e90*/  LOP3.LUT R13, R2, 0x1a, R3, 0xfe, !PT ;  /* 0x0000001a020d7812 */ /* 0x000fe200078efe03 */
[C---:B------:R-:W-:Y:S01]  /*0ea0*/  IMAD R6, R9.reuse, R7, R16 ;  /* 0x0000000709067224 */ /* 0x040fe200078e0210 */
[----:B------:R0:W-:Y:S01]  /*0eb0*/  STL [R1+0xf5c], R5 ;  /* 0x000f5c0501007387 */ /* 0x0001e20000100800 */
[C---:B------:R-:W-:Y:S01]  /*0ec0*/  IMAD R11, R9.reuse, R18, R17 ;  /* 0x00000012090b7224 */ /* 0x040fe200078e0211 */
[----:B------:R-:W-:Y:S01]  /*0ed0*/  IABS R17, R20 ;  /* 0x0000001400117213 */ /* 0x000fe20000000000 */
[----:B------:R-:W-:Y:S01]  /*0ee0*/  IMAD R12, R9, R12, R19 ;  /* 0x0000000c090c7224 */ /* 0x000fe200078e0213 */
[----:B------:R-:W-:Y:S01]  /*0ef0*/  STL [R1+0xf60], R6 ;  /* 0x000f600601007387 */ /* 0x000fe20000100800 */
[----:B------:R-:W-:-:S02]  /*0f00*/  IABS R19, R14 ;  /* 0x0000000e00137213 */ /* 0x000fc40000000000 */
[----:B------:R-:W-:Y:S01]  /*0f10*/  IABS R21, R13 ;  /* 0x0000000d00157213 */ /* 0x000fe20000000000 */
[----:B------:R1:W-:Y:S01]  /*0f20*/  STL [R1+0x108], R4 ;  /* 0x0001080401007387 */ /* 0x0003e20000100800 */
[----:B------:R-:W-:Y:S01]  /*0f30*/  IMAD.HI.U32 R7, R10, R17, RZ ;  /* 0x000000110a077227 */ /* 0x000fe200078e00ff */
[C---:B0-----:R-:W-:Y:S02]  /*0f40*/  LOP3.LUT R5, R2.reuse, 0x1c, R3, 0xfe, !PT ;  /* 0x0000001c02057812 */ /* 0x041fe400078efe03 */
[----:B------:R0:W-:Y:S01]  /*0f50*/  STL [R1+0xf64], R11 ;  /* 0x000f640b01007387 */ /* 0x0001e20000100800 */
[----:B------:R-:W-:Y:S01]  /*0f60*/  IMAD.MOV R18, RZ, RZ, -R7 ;  /* 0x000000ffff127224 */ /* 0x000fe200078e0a07 */
[----:B------:R-:W-:Y:S02]  /*0f70*/  IABS R22, R5 ;  /* 0x0000000500167213 */ /* 0x000fe40000000000 */
[----:B------:R2:W-:Y:S01]  /*0f80*/  STL [R1+0xf68], R12 ;  /* 0x000f680c01007387 */ /* 0x0005e20000100800 */
[----:B------:R-:W-:-:S02]  /*0f90*/  LOP3.LUT R7, R2, 0x22, R3, 0xfe, !PT ;  /* 0x0000002202077812 */ /* 0x000fc400078efe03 */
[--C-:B-1----:R-:W-:Y:S01]  /*0fa0*/  LOP3.LUT R4, R2, 0x1e, R3.reuse, 0xfe, !PT ;  /* 0x0000001e02047812 */ /* 0x102fe200078efe03 */
[----:B------:R-:W-:Y:S01]  /*0fb0*/  STL [R1+0xbd8], R20 ;  /* 0x000bd81401007387 */ /* 0x000fe20000100800 */
[----:B------:R-:W-:Y:S01]  /*0fc0*/  IMAD.HI.U32 R15, R10, R22, RZ ;  /* 0x000000160a0f7227 */ /* 0x000fe200078e00ff */
[C---:B0-----:R-:W-:Y:S02]  /*0fd0*/  LOP3.LUT R11, R2.reuse, 0x20, R3, 0xfe, !PT ;  /* 0x00000020020b7812 */ /* 0x041fe400078efe03 */
[----:B------:R0:W-:Y:S01]  /*0fe0*/  STL [R1+0xbd4], R14 ;  /* 0x000bd40e01007387 */ /* 0x0001e20000100800 */
[----:B------:R-:W-:Y:S01]  /*0ff0*/  IABS R23, R4 ;  /* 0x0000000400177213 */ /* 0x000fe20000000000 */
[----:B------:R-:W-:Y:S01]  /*1000*/  IMAD.MOV R15, RZ, RZ, -R15 ;  /* 0x000000ffff0f7224 */ /* 0x000fe200078e0a0f */
[C-C-:B------:R-:W-:Y:S01]  /*1010*/  LOP3.LUT R6, R2.reuse, 0x24, R3.reuse, 0xfe, !PT ;  /* 0x0000002402067812 */ /* 0x140fe200078efe03 */
[----:B------:R1:W-:Y:S01]  /*1020*/  STL [R1+0xbe4], R13 ;  /* 0x000be40d01007387 */ /* 0x0003e20000100800 */
[----:B--2---:R-:W-:Y:S01]  /*1030*/  LOP3.LUT R12, R2, 0x70, R3, 0xfe, !PT ;  /* 0x00000070020c7812 */ /* 0x004fe200078efe03 */
[----:B------:R-:W-:-:S02]  /*1040*/  IMAD.HI.U32 R16, R10, R23, RZ ;  /* 0x000000170a107227 */ /* 0x000fc400078e00ff */
[----:B------:R2:W-:Y:S02]  /*1050*/  STL [R1+0xbe8], R5 ;  /* 0x000be80501007387 */ /* 0x0005e40000100800 */
[C---:B0-----:R-:W-:Y:S02]  /*1060*/  IMAD.HI.U32 R14, R10.reuse, R21, RZ ;  /* 0x000000150a0e7227 */ /* 0x041fe400078e00ff */
[----:B------:R0:W-:Y:S02]  /*1070*/  STL [R1+0xbe0], R4 ;  /* 0x000be00401007387 */ /* 0x0001e40000100800 */
[----:B-1----:R-:W-:-:S04]  /*1080*/  IMAD.HI.U32 R13, R10, R19, RZ ;  /* 0x000000130a0d7227 */ /* 0x002fc800078e00ff */
[----:B------:R-:W-:Y:S01]  /*1090*/  IMAD.MOV R20, RZ, RZ, -R13 ;  /* 0x000000ffff147224 */ /* 0x000fe200078e0a0d */
[----:B--2---:R-:W-:Y:S01]  /*10a0*/  LOP3.LUT R5, R2, 0x26, R3, 0xfe, !PT ;  /* 0x0000002602057812 */ /* 0x004fe200078efe03 */
[----:B------:R-:W-:Y:S02]  /*10b0*/  IMAD.MOV R14, RZ, RZ, -R14 ;  /* 0x000000ffff0e7224 */ /* 0x000fe400078e0a0e */
[C---:B------:R-:W-:Y:S01]  /*10c0*/  IMAD R13, R9.reuse, R20, R19 ;  /* 0x00000014090d7224 */ /* 0x040fe200078e0213 */
[----:B------:R-:W-:Y:S01]  /*10d0*/  IABS R20, R11 ;  /* 0x0000000b00147213 */ /* 0x000fe20000000000 */
[C---:B0-----:R-:W-:Y:S01]  /*10e0*/  IMAD R4, R9.reuse, R18, R17 ;  /* 0x0000001209047224 */ /* 0x041fe200078e0211 */
[----:B------:R-:W-:Y:S01]  /*10f0*/  IABS R25, R5 ;  /* 0x0000000500197213 */ /* 0x000fe20000000000 */
[----:B------:R-:W-:Y:S01]  /*1100*/  IMAD.MOV R16, RZ, RZ, -R16 ;  /* 0x000000ffff107224 */ /* 0x000fe200078e0a10 */
[----:B------:R0:W-:Y:S01]  /*1110*/  STL [R1+0xf6c], R13 ;  /* 0x000f6c0d01007387 */ /* 0x0001e20000100800 */
[C---:B------:R-:W-:Y:S01]  /*1120*/  IMAD R14, R9.reuse, R14, R21 ;  /* 0x0000000e090e7224 */ /* 0x040fe200078e0215 */
[----:B------:R-:W-:Y:S01]  /*1130*/  IABS R21, R7 ;  /* 0x0000000700157213 */ /* 0x000fe20000000000 */
[----:B------:R-:W-:Y:S01]  /*1140*/  IMAD R15, R9, R15, R22 ;  /* 0x0000000f090f7224 */ /* 0x000fe200078e0216 */
[----:B------:R1:W-:Y:S01]  /*1150*/  STL [R1+0x104], R4 ;  /* 0x0001040401007387 */ /* 0x0003e20000100800 */
[----:B------:R-:W-:-:S03]  /*1160*/  IMAD.HI.U32 R18, R10, R25, RZ ;  /* 0x000000190a127227 */ /* 0x000fc600078e00ff */
[----:B------:R2:W-:Y:S01]  /*1170*/  STL [R1+0xf70], R14 ;  /* 0x000f700e01007387 */ /* 0x0005e20000100800 */
[----:B------:R-:W-:Y:S01]  /*1180*/  IMAD.MOV R18, RZ, RZ, -R18 ;  /* 0x000000ffff127224 */ /* 0x000fe200078e0a12 */
[----:B0-----:R-:W-:Y:S02]  /*1190*/  LOP3.LUT R13, R0, 0x1ca, RZ, 0xfc, !PT ;  /* 0x000001ca000d7812 */ /* 0x001fe400078efcff */
[----:B------:R-:W-:Y:S01]  /*11a0*/  STL [R1+0xf74], R15 ;  /* 0x000f740f01007387 */ /* 0x000fe20000100800 */
[----:B-1----:R-:W-:Y:S01]  /*11b0*/  IMAD R4, R9, R16, R23 ;  /* 0x0000001009047224 */ /* 0x002fe200078e0217 */
[----:B------:R-:W-:Y:S01]  /*11c0*/  IABS R23, R6 ;  /* 0x0000000600177213 */ /* 0x000fe20000000000 */
[----:B------:R-:W-:Y:S01]  /*11d0*/  IMAD.HI.U32 R16, R10, R21, RZ ;  /* 0x000000150a107227 */ /* 0x000fe200078e00ff */
[----:B--2---:R-:W-:Y:S02]  /*11e0*/  LOP3.LUT R14, R0, 0x1c8, RZ, 0xfc, !PT ;  /* 0x000001c8000e7812 */ /* 0x004fe400078efcff */
[----:B------:R0:W-:Y:S01]  /*11f0*/  STL [R1+0x100], R4 ;  /* 0x0001000401007387 */ /* 0x0001e20000100800 */
[----:B------:R-:W-:-:S03]  /*1200*/  IMAD.HI.U32 R17, R10, R23, RZ ;  /* 0x000000170a117227 */ /* 0x000fc600078e00ff */
[----:B------:R1:W-:Y:S01]  /*1210*/  STL [R1+0xbf0], R11 ;  /* 0x000bf00b01007387 */ /* 0x0003e20000100800 */
[----:B------:R-:W-:Y:S02]  /*1220*/  IMAD.MOV R22, RZ, RZ, -R16 ;  /* 0x000000ffff167224 */ /* 0x000fe400078e0a10 */
[----:B------:R-:W-:Y:S01]  /*1230*/  IMAD.MOV R24, RZ, RZ, -R17 ;  /* 0x000000ffff187224 */ /* 0x000fe200078e0a11 */
[----:B------:R2:W-:Y:S01]  /*1240*/  STL [R1+0xbf4], R7 ;  /* 0x000bf40701007387 */ /* 0x0005e20000100800 */
[----:B------:R-:W-:Y:S01]  /*1250*/  IMAD R17, R9, R22, R21 ;  /* 0x0000001609117224 */ /* 0x000fe200078e0215 */
[----:B0-----:R-:W-:Y:S02]  /*1260*/  LOP3.LUT R4, R2, 0x28, R3, 0xfe, !PT ;  /* 0x0000002802047812 */ /* 0x001fe400078efe03 */
[----:B------:R0:W-:Y:S02]  /*1270*/  STL [R1+0xbec], R6 ;  /* 0x000bec0601007387 */ /* 0x0001e40000100800 */
[----:B------:R-:W-:-:S02]  /*1280*/  IABS R26, R4 ;  /* 0x00000004001a7213 */ /* 0x000fc40000000000 */
[----:B------:R3:W-:Y:S01]  /*1290*/  STL [R1+0xbfc], R5 ;  /* 0x000bfc0501007387 */ /* 0x0007e20000100800 */
[--C-:B-1----:R-:W-:Y:S01]  /*12a0*/  LOP3.LUT R11, R2, 0x2a, R3.reuse, 0xfe, !PT ;  /* 0x0000002a020b7812 */ /* 0x102fe200078efe03 */
[C---:B--2---:R-:W-:Y:S02]  /*12b0*/  IMAD.HI.U32 R7, R10.reuse, R20, RZ ;  /* 0x000000140a077227 */ /* 0x044fe400078e00ff */
[----:B------:R1:W-:Y:S02]  /*12c0*/  STL [R1+0xc00], R4 ;  /* 0x000c000401007387 */ /* 0x0003e40000100800 */
[----:B------:R-:W-:Y:S01]  /*12d0*/  IMAD.HI.U32 R19, R10, R26, RZ ;  /* 0x0000001a0a137227 */ /* 0x000fe200078e00ff */
[----:B0-----:R-:W-:-:S03]  /*12e0*/  LOP3.LUT R6, R2, 0x2e, R3, 0xfe, !PT ;  /* 0x0000002e02067812 */ /* 0x001fc600078efe03 */
[----:B------:R-:W-:Y:S01]  /*12f0*/  IMAD.MOV R7, RZ, RZ, -R7 ;  /* 0x000000ffff077224 */ /* 0x000fe200078e0a07 */
[----:B------:R-:W-:Y:S01]  /*1300*/  IABS R27, R6 ;  /* 0x00000006001b7213 */ /* 0x000fe20000000000 */
[----:B------:R-:W-:Y:S02]  /*1310*/  IMAD.MOV R19, RZ, RZ, -R19 ;  /* 0x000000ffff137224 */ /* 0x000fe400078e0a13 */
[C---:B------:R-:W-:Y:S01]  /*1320*/  IMAD R16, R9.reuse, R7, R20 ;  /* 0x0000000709107224 */ /* 0x040fe200078e0214 */
[----:B------:R-:W-:Y:S01]  /*1330*/  LOP3.LUT R7, R2, 0x2c, R3, 0xfe, !PT ;  /* 0x0000002c02077812 */ /* 0x000fe200078efe03 */
[C---:B---3--:R-:W-:Y:S01]  /*1340*/  IMAD R5, R9.reuse, R24, R23 ;  /* 0x0000001809057224 */ /* 0x048fe200078e0217 */
[----:B------:R-:W-:Y:S01]  /*1350*/  IABS R23, R11 ;  /* 0x0000000b00177213 */ /* 0x000fe20000000000 */
[C---:B-1----:R-:W-:Y:S01]  /*1360*/  IMAD R4, R9.reuse, R18, R25 ;  /* 0x0000001209047224 */ /* 0x042fe200078e0219 */
[----:B------:R-:W-:Y:S01]  /*1370*/  STL [R1+0xf78], R16 ;  /* 0x000f781001007387 */ /* 0x000fe20000100800 */
[----:B------:R-:W-:Y:S01]  /*1380*/  IMAD R18, R9, R19, R26 ;  /* 0x0000001309127224 */ /* 0x000fe200078e021a */
[----:B------:R-:W-:Y:S01]  /*1390*/  IABS R25, R7 ;  /* 0x0000000700197213 */ /* 0x000fe20000000000 */
[C---:B------:R-:W-:Y:S01]  /*13a0*/  IMAD.HI.U32 R20, R10.reuse, R27, RZ ;  /* 0x0000001b0a147227 */ /* 0x040fe200078e00ff */
[----:B------:R-:W-:Y:S03]  /*13b0*/  STL [R1+0xf7c], R17 ;  /* 0x000f7c1101007387 */ /* 0x000fe60000100800 */
[----:B------:R-:W-:Y:S01]  /*13c0*/  IMAD.HI.U32 R19, R10, R25, RZ ;  /* 0x000000190a137227 */ /* 0x000fe200078e00ff */
[----:B------:R0:W-:Y:S03]  /*13d0*/  STL [R1+0xf0], R5 ;  /* 0x0000f00501007387 */ /* 0x0001e60000100800 */
[----:B------:R-:W-:Y:S01]  /*13e0*/  IMAD.MOV R26, RZ, RZ, -R19 ;  /* 0x000000ffff1a7224 */ /* 0x000fe200078e0a13 */
[----:B------:R-:W-:Y:S01]  /*13f0*/  STL [R1+0xf80], R18 ;  /* 0x000f801201007387 */ /* 0x000fe20000100800 */
[----:B------:R-:W-:-:S03]  /*1400*/  IMAD.MOV R20, RZ, RZ, -R20 ;  /* 0x000000ffff147224 */ /* 0x000fc600078e0a14 */
[----:B------:R1:W-:Y:S01]  /*1410*/  STL [R1+0xfc], R4 ;  /* 0x0000fc0401007387 */ /* 0x0003e20000100800 */
[----:B0-----:R-:W-:-:S03]  /*1420*/  LOP3.LUT R5, R2, 0x30, R3, 0xfe, !PT ;  /* 0x0000003002057812 */ /* 0x001fc600078efe03 */
[----:B------:R0:W-:Y:S01]  /*1430*/  STL [R1+0xbf8], R11 ;  /* 0x000bf80b01007387 */ /* 0x0001e20000100800 */
[----:B------:R-:W-:-:S03]  /*1440*/  IABS R28, R5 ;  /* 0x00000005001c7213 */ /* 0x000fc60000000000 */
[----:B------:R2:W-:Y:S01]  /*1450*/  STL [R1+0xc08], R7 ;  /* 0x000c080701007387 */ /* 0x0005e20000100800 */
[----:B-1----:R-:W-:Y:S01]  /*1460*/  LOP3.LUT R4, R2, 0x32, R3, 0xfe, !PT ;  /* 0x0000003202047812 */ /* 0x002fe200078efe03 */
[----:B------:R-:W-:Y:S02]  /*1470*/  IMAD.HI.U32 R21, R10, R28, RZ ;  /* 0x0000001c0a157227 */ /* 0x000fe400078e00ff */
[----:B------:R1:W-:Y:S01]  /*1480*/  STL [R1+0xc0c], R6 ;  /* 0x000c0c0601007387 */ /* 0x0003e20000100800 */
[----:B------:R-:W-:Y:S01]  /*1490*/  IABS R29, R4 ;  /* 0x00000004001d7213 */ /* 0x000fe20000000000 */
[----:B------:R-:W-:Y:S02]  /*14a0*/  IMAD.MOV R21, RZ, RZ, -R21 ;  /* 0x000000ffff157224 */ /* 0x000fe400078e0a15 */
[----:B------:R3:W-:Y:S01]  /*14b0*/  STL [R1+0xc04], R5 ;  /* 0x000c040501007387 */ /* 0x0007e20000100800 */
[----:B0-----:R-:W-:Y:S01]  /*14c0*/  LOP3.LUT R11, R2, 0x34, R3, 0xfe, !PT ;  /* 0x00000034020b7812 */ /* 0x001fe200078efe03 */
[----:B--2---:R-:W-:-:S02]  /*14d0*/  IMAD.HI.U32 R7, R10, R23, RZ ;  /* 0x000000170a077227 */ /* 0x004fc400078e00ff */
[----:B------:R0:W-:Y:S02]  /*14e0*/  STL [R1+0xc18], R4 ;  /* 0x000c180401007387 */ /* 0x0001e40000100800 */
[----:B------:R-:W-:Y:S01]  /*14f0*/  IMAD.HI.U32 R22, R10, R29, RZ ;  /* 0x0000001d0a167227 */ /* 0x000fe200078e00ff */
[----:B-1----:R-:W-:-:S03]  /*1500*/  LOP3.LUT R6, R2, 0x38, R3, 0xfe, !PT ;  /* 0x0000003802067812 */ /* 0x002fc600078efe03 */
[----:B------:R-:W-:Y:S01]  /*1510*/  IMAD.MOV R24, RZ, RZ, -R7 ;  /* 0x000000ffff187224 */ /* 0x000fe200078e0a07 */
[----:B------:R-:W-:Y:S01]  /*1520*/  LOP3.LUT R7, R2, 0x36, R3, 0xfe, !PT ;  /* 0x0000003602077812 */ /* 0x000fe200078efe03 */
[----:B------:R-:W-:Y:S02]  /*1530*/  IMAD.MOV R22, RZ, RZ, -R22 ;  /* 0x000000ffff167224 */ /* 0x000fe400078e0a16 */
[C---:B------:R-:W-:Y:S02]  /*1540*/  IMAD R19, R9.reuse, R24, R23 ;  /* 0x0000001809137224 */ /* 0x040fe400078e0217 */
[C---:B---3--:R-:W-:Y:S01]  /*1550*/  IMAD R5, R9.reuse, R26, R25 ;  /* 0x0000001a09057224 */ /* 0x048fe200078e0219 */
[----:B------:R-:W-:Y:S01]  /*1560*/  IABS R26, R11 ;  /* 0x0000000b001a7213 */ /* 0x000fe20000000000 */
[C---:B0-----:R-:W-:Y:S01]  /*1570*/  IMAD R4, R9.reuse, R20, R27 ;  /* 0x0000001409047224 */ /* 0x041fe200078e021b */
[----:B------:R-:W-:Y:S01]  /*1580*/  STL [R1+0xf84], R19 ;  /* 0x000f841301007387 */ /* 0x000fe20000100800 */
[C---:B------:R-:W-:Y:S01]  /*1590*/  IMAD R20, R9.reuse, R21, R28 ;  /* 0x0000001509147224 */ /* 0x040fe200078e021c */
[----:B------:R-:W-:Y:S01]  /*15a0*/  IABS R27, R7 ;  /* 0x00000007001b7213 */ /* 0x000fe20000000000 */
[----:B------:R-:W-:Y:S01]  /*15b0*/  IMAD R21, R9, R22, R29 ;  /* 0x0000001609157224 */ /* 0x000fe200078e021d */
[----:B------:R0:W-:Y:S01]  /*15c0*/  STL [R1+0xf4], R5 ;  /* 0x0000f40501007387 */ /* 0x0001e20000100800 */
[----:B------:R-:W-:-:S02]  /*15d0*/  IABS R28, R6 ;  /* 0x00000006001c7213 */ /* 0x000fc40000000000 */
[C---:B------:R-:W-:Y:S01]  /*15e0*/  IMAD.HI.U32 R22, R10.reuse, R27, RZ ;  /* 0x0000001b0a167227 */ /* 0x040fe200078e00ff */
[----:B------:R-:W-:Y:S03]  /*15f0*/  STL [R1+0xf88], R20 ;  /* 0x000f881401007387 */ /* 0x000fe60000100800 */
[----:B------:R-:W-:Y:S01]  /*1600*/  IMAD.HI.U32 R23, R10, R28, RZ ;  /* 0x0000001c0a177227 */ /* 0x000fe200078e00ff */
[----:B------:R1:W-:Y:S01]  /*1610*/  STL [R1+0x110], R4 ;  /* 0x0001100401007387 */ /* 0x0003e20000100800 */
[----:B0-----:R-:W-:Y:S02]  /*1620*/  LOP3.LUT R5, R2, 0x3a, R3, 0xfe, !PT ;  /* 0x0000003a02057812 */ /* 0x001fe400078efe03 */
[----:B------:R-:W-:Y:S01]  /*1630*/  IMAD.MOV R22, RZ, RZ, -R22 ;  /* 0x000000ffff167224 */ /* 0x000fe200078e0a16 */
[----:B------:R-:W-:Y:S01]  /*1640*/  STL [R1+0xf8c], R21 ;  /* 0x000f8c1501007387 */ /* 0x000fe20000100800 */
[----:B------:R-:W-:Y:S01]  /*1650*/  IMAD.MOV R23, RZ, RZ, -R23 ;  /* 0x000000ffff177224 */ /* 0x000fe200078e0a17 */
[----:B------:R-:W-:-:S02]  /*1660*/  IABS R29, R5 ;  /* 0x00000005001d7213 */ /* 0x000fc40000000000 */
[----:B------:R0:W-:Y:S01]  /*1670*/  STL [R1+0xc1c], R11 ;  /* 0x000c1c0b01007387 */ /* 0x0001e20000100800 */
[--C-:B-1----:R-:W-:Y:S02]  /*1680*/  LOP3.LUT R4, R2, 0x3c, R3.reuse, 0xfe, !PT ;  /* 0x0000003c02047812 */ /* 0x102fe400078efe03 */
[----:B------:R-:W-:Y:S01]  /*1690*/  IMAD.HI.U32 R24, R10, R29, RZ ;  /* 0x0000001d0a187227 */ /* 0x000fe200078e00ff */
[----:B------:R1:W-:Y:S01]  /*16a0*/  STL [R1+0xc14], R7 ;  /* 0x000c140701007387 */ /* 0x0003e20000100800 */
[----:B------:R-:W-:Y:S02]  /*16b0*/  IABS R30, R4 ;  /* 0x00000004001e7213 */ /* 0x000fe40000000000 */
[----:B------:R-:W-:Y:S01]  /*16c0*/  IMAD.MOV R24, RZ, RZ, -R24 ;  /* 0x000000ffff187224 */ /* 0x000fe200078e0a18 */
[----:B------:R2:W-:Y:S01]  /*16d0*/  STL [R1+0xc20], R6 ;  /* 0x000c200601007387 */ /* 0x0005e20000100800 */
[----:B0-----:R-:W-:Y:S01]  /*16e0*/  LOP3.LUT R11, R2, 0x3e, R3, 0xfe, !PT ;  /* 0x0000003e020b7812 */ /* 0x001fe200078efe03 */
[----:B------:R-:W-:-:S02]  /*16f0*/  IMAD.HI.U32 R25, R10, R30, RZ ;  /* 0x0000001e0a197227 */ /* 0x000fc400078e00ff */
[----:B------:R0:W-:Y:S02]  /*1700*/  STL [R1+0xc28], R5 ;  /* 0x000c280501007387 */ /* 0x0001e40000100800 */
[----:B-1----:R-:W-:Y:S02]  /*1710*/  IMAD.HI.U32 R7, R10, R26, RZ ;  /* 0x0000001a0a077227 */ /* 0x002fe400078e00ff */
[----:B------:R1:W-:Y:S01]  /*1720*/  STL [R1+0xc24], R4 ;  /* 0x000c240401007387 */ /* 0x0003e20000100800 */
[C---:B--2---:R-:W-:Y:S01]  /*1730*/  LOP3.LUT R6, R2.reuse, 0x42, R3, 0xfe, !PT ;  /* 0x0000004202067812 */ /* 0x044fe200078efe03 */
[----:B------:R-:W-:Y:S02]  /*1740*/  IMAD.MOV R7, RZ, RZ, -R7 ;  /* 0x000000ffff077224 */ /* 0x000fe400078e0a07 */
[----:B------:R-:W-:Y:S02]  /*1750*/  IMAD.MOV R25, RZ, RZ, -R25 ;  /* 0x000000ffff197224 */ /* 0x000fe400078e0a19 */
[C---:B0-----:R-:W-:Y:S01]  /*1760*/  IMAD R5, R9.reuse, R7, R26 ;  /* 0x0000000709057224 */ /* 0x041fe200078e021a */
[----:B------:R-:W-:Y:S01]  /*1770*/  LOP3.LUT R7, R2, 0x40, R3, 0xfe, !PT ;  /* 0x0000004002077812 */ /* 0x000fe200078efe03 */
[----:B-1----:R-:W-:-:S02]  /*1780*/  IMAD R4, R9, R22, R27 ;  /* 0x0000001609047224 */ /* 0x002fc400078e021b */
[C---:B------:R-:W-:Y:S01]  /*1790*/  IMAD R22, R9.reuse, R23, R28 ;  /* 0x0000001709167224 */ /* 0x040fe200078e021c */
[----:B------:R0:W-:Y:S01]  /*17a0*/  STL [R1+0xf8], R5 ;  /* 0x0000f80501007387 */ /* 0x0001e20000100800 */
[----:B------:R-:W-:Y:S01]  /*17b0*/  IMAD R23, R9, R24, R29 ;  /* 0x0000001809177224 */ /* 0x000fe200078e021d */
[----:B------:R-:W-:Y:S02]  /*17c0*/  IABS R29, R7 ;  /* 0x00000007001d7213 */ /* 0x000fe40000000000 */
[----:B------:R-:W-:Y:S01]  /*17d0*/  STL [R1+0xf90], R22 ;  /* 0x000f901601007387 */ /* 0x000fe20000100800 */
[----:B------:R-:W-:Y:S02]  /*17e0*/  IABS R28, R11 ;  /* 0x0000000b001c7213 */ /* 0x000fe40000000000 */
[----:B------:R-:W-:Y:S01]  /*17f0*/  IMAD.HI.U32 R24, R10, R29, RZ ;  /* 0x0000001d0a187227 */ /* 0x000fe200078e00ff */
[----:B------:R1:W-:Y:S01]  /*1800*/  STL [R1+0x114], R4 ;  /* 0x0001140401007387 */ /* 0x0003e20000100800 */
[----:B0-----:R-:W-:-:S02]  /*1810*/  LOP3.LUT R5, R2, 0x44, R3, 0xfe, !PT ;  /* 0x0000004402057812 */ /* 0x001fc400078efe03 */
[----:B------:R-:W-:Y:S01]  /*1820*/  IMAD.MOV R24, RZ, RZ, -R24 ;  /* 0x000000ffff187224 */ /* 0x000fe200078e0a18 */
[----:B------:R-:W-:Y:S01]  /*1830*/  STL [R1+0xf94], R23 ;  /* 0x000f941701007387 */ /* 0x000fe20000100800 */
[----:B------:R-:W-:Y:S02]  /*1840*/  IABS R31, R5 ;  /* 0x00000005001f7213 */ /* 0x000fe40000000000 */
[C---:B------:R-:W-:Y:S02]  /*1850*/  IMAD R24, R9.reuse, R24, R29 ;  /* 0x0000001809187224 */ /* 0x040fe400078e021d */
[----:B-1----:R-:W-:Y:S01]  /*1860*/  IMAD R4, R9, R25, R30 ;  /* 0x0000001909047224 */ /* 0x002fe200078e021e */
[----:B------:R-:W-:Y:S01]  /*1870*/  IABS R30, R6 ;  /* 0x00000006001e7213 */ /* 0x000fe20000000000 */
[----:B------:R-:W-:-:S03]  /*1880*/  IMAD.HI.U32 R26, R10, R31, RZ ;  /* 0x0000001f0a1a7227 */ /* 0x000fc600078e00ff */
        /* <DEDUP_REMOVED lines=10> */
[----:B------:R-:W-:Y:S01]  /*1930*/  STL [R1+0xc40], R5 ;  /* 0x000c400501007387 */ /* 0x000fe20000100800 */
[----:B-1----:R-:W-:Y:S01]  /*1940*/  LOP3.LUT R11, R2, 0x48, R3, 0xfe, !PT ;  /* 0x00000048020b7812 */ /* 0x002fe200078efe03 */
[----:B--2---:R-:W-:Y:S02]  /*1950*/  IMAD.HI.U32 R7, R10, R28, RZ ;  /* 0x0000001c0a077227 */ /* 0x004fe400078e00ff */
[----:B------:R1:W-:Y:S01]  /*1960*/  STL [R1+0xc44], R4 ;  /* 0x000c440401007387 */ /* 0x0003e20000100800 */
[----:B------:R-:W-:Y:S01]  /*1970*/  IABS R30, R11 ;  /* 0x0000000b001e7213 */ /* 0x000fe20000000000 */
[----:B------:R-:W-:Y:S01]  /*1980*/  IMAD.MOV R7, RZ, RZ, -R7 ;  /* 0x000000ffff077224 */ /* 0x000fe200078e0a07 */
[----:B0-----:R-:W-:Y:S01]  /*1990*/  LOP3.LUT R6, R2, 0x4c, R3, 0xfe, !PT ;  /* 0x0000004c02067812 */ /* 0x001fe200078efe03 */
[----:B------:R-:W-:Y:S01]  /*19a0*/  IMAD.HI.U32 R27, R10, R32, RZ ;  /* 0x000000200a1b7227 */ /* 0x000fe200078e00ff */
[----:B------:R-:W-:Y:S02]  /*19b0*/  STL [R1+0xf98], R24 ;  /* 0x000f981801007387 */ /* 0x000fe40000100800 */
[----:B------:R-:W-:Y:S01]  /*19c0*/  IABS R33, R6 ;  /* 0x0000000600217213 */ /* 0x000fe20000000000 */
[----:B------:R-:W-:-:S02]  /*19d0*/  IMAD.MOV R27, RZ, RZ, -R27 ;  /* 0x000000ffff1b7224 */ /* 0x000fc400078e0a1b */
[C---:B-1----:R-:W-:Y:S01]  /*19e0*/  IMAD R4, R9.reuse, R7, R28 ;  /* 0x0000000709047224 */ /* 0x042fe200078e021c */
[----:B------:R-:W-:Y:S01]  /*19f0*/  LOP3.LUT R7, R2, 0x4a, R3, 0xfe, !PT ;  /* 0x0000004a02077812 */ /* 0x000fe200078efe03 */
[----:B------:R-:W-:-:S03]  /*1a00*/  IMAD R5, R9, R26, R31 ;  /* 0x0000001a09057224 */ /* 0x000fc600078e021f */
[----:B------:R0:W-:Y:S01]  /*1a10*/  STL [R1+0x11c], R4 ;  /* 0x00011c0401007387 */ /* 0x0001e20000100800 */
[----:B------:R-:W-:-:S03]  /*1a20*/  IABS R31, R7 ;  /* 0x00000007001f7213 */ /* 0x000fc60000000000 */
[----:B------:R-:W-:Y:S02]  /*1a30*/  STL [R1+0xf9c], R25 ;  /* 0x000f9c1901007387 */ /* 0x000fe40000100800 */
[C---:B------:R-:W-:Y:S02]  /*1a40*/  IMAD.HI.U32 R26, R10.reuse, R31, RZ ;  /* 0x0000001f0a1a7227 */ /* 0x040fe400078e00ff */
[----:B------:R1:W-:Y:S02]  /*1a50*/  STL [R1+0x120], R5 ;  /* 0x0001200501007387 */ /* 0x0003e40000100800 */
[----:B0-----:R-:W-:Y:S02]  /*1a60*/  IMAD R4, R9, R27, R32 ;  /* 0x0000001b09047224 */ /* 0x001fe400078e0220 */
[----:B------:R-:W-:-:S03]  /*1a70*/  IMAD.HI.U32 R27, R10, R33, RZ ;  /* 0x000000210a1b7227 */ /* 0x000fc600078e00ff */
[----:B------:R0:W-:Y:S01]  /*1a80*/  STL [R1+0x124], R4 ;  /* 0x0001240401007387 */ /* 0x0001e20000100800 */
[----:B------:R-:W-:Y:S01]  /*1a90*/  IMAD.MOV R32, RZ, RZ, -R26 ;  /* 0x000000ffff207224 */ /* 0x000fe200078e0a1a */
[C---:B-1----:R-:W-:Y:S02]  /*1aa0*/  LOP3.LUT R5, R2.reuse, 0x4e, R3, 0xfe, !PT ;  /* 0x0000004e02057812 */ /* 0x042fe400078efe03 */
[----:B------:R-:W-:Y:S01]  /*1ab0*/  STL [R1+0xc3c], R11 ;  /* 0x000c3c0b01007387 */ /* 0x000fe20000100800 */
[----:B------:R-:W-:Y:S01]  /*1ac0*/  IMAD.MOV R34, RZ, RZ, -R27 ;  /* 0x000000ffff227224 */ /* 0x000fe200078e0a1b */
[----:B------:R-:W-:Y:S02]  /*1ad0*/  IABS R35, R5 ;  /* 0x0000000500237213 */ /* 0x000fe40000000000 */
[----:B------:R1:W-:Y:S01]  /*1ae0*/  STL [R1+0xc4c], R7 ;  /* 0x000c4c0701007387 */ /* 0x0003e20000100800 */
[----:B------:R-:W-:Y:S01]  /*1af0*/  IMAD R27, R9, R32, R31 ;  /* 0x00000020091b7224 */ /* 0x000fe200078e021f */
[--C-:B0-----:R-:W-:Y:S01]  /*1b00*/  LOP3.LUT R4, R2, 0x50, R3.reuse, 0xfe, !PT ;  /* 0x0000005002047812 */ /* 0x101fe200078efe03 */
[C---:B------:R-:W-:Y:S01]  /*1b10*/  IMAD.HI.U32 R28, R10.reuse, R35, RZ ;  /* 0x000000230a1c7227 */ /* 0x040fe200078e00ff */
[----:B------:R0:W-:Y:S02]  /*1b20*/  STL [R1+0xc50], R6 ;  /* 0x000c500601007387 */ /* 0x0001e40000100800 */
[----:B------:R-:W-:Y:S01]  /*1b30*/  IABS R36, R4 ;  /* 0x0000000400247213 */ /* 0x000fe20000000000 */
[----:B------:R-:W-:Y:S01]  /*1b40*/  IMAD.MOV R28, RZ, RZ, -R28 ;  /* 0x000000ffff1c7224 */ /* 0x000fe200078e0a1c */
[----:B------:R2:W-:Y:S01]  /*1b50*/  STL [R1+0xc48], R5 ;  /* 0x000c480501007387 */ /* 0x0005e20000100800 */
[----:B-1----:R-:W-:Y:S01]  /*1b60*/  IMAD.HI.U32 R7, R10, R30, RZ ;  /* 0x0000001e0a077227 */ /* 0x002fe200078e00ff */
[----:B------:R-:W-:-:S02]  /*1b70*/  LOP3.LUT R11, R2, 0x52, R3, 0xfe, !PT ;  /* 0x00000052020b7812 */ /* 0x000fc400078efe03 */
[----:B------:R1:W-:Y:S01]  /*1b80*/  STL [R1+0xc60], R4 ;  /* 0x000c600401007387 */ /* 0x0003e20000100800 */
[----:B------:R-:W-:Y:S01]  /*1b90*/  IMAD.HI.U32 R29, R10, R36, RZ ;  /* 0x000000240a1d7227 */ /* 0x000fe200078e00ff */
[----:B0-----:R-:W-:-:S03]  /*1ba0*/  LOP3.LUT R6, R2, 0x56, R3, 0xfe, !PT ;  /* 0x0000005602067812 */ /* 0x001fc600078efe03 */
[----:B------:R-:W-:Y:S01]  /*1bb0*/  IMAD.MOV R7, RZ, RZ, -R7 ;  /* 0x000000ffff077224 */ /* 0x000fe200078e0a07 */
[----:B------:R-:W-:Y:S01]  /*1bc0*/  IABS R37, R6 ;  /* 0x0000000600257213 */ /* 0x000fe20000000000 */
[----:B------:R-:W-:Y:S02]  /*1bd0*/  IMAD.MOV R29, RZ, RZ, -R29 ;  /* 0x000000ffff1d7224 */ /* 0x000fe400078e0a1d */
[C---:B------:R-:W-:Y:S01]  /*1be0*/  IMAD R26, R9.reuse, R7, R30 ;  /* 0x00000007091a7224 */ /* 0x040fe200078e021e */
[----:B------:R-:W-:Y:S01]  /*1bf0*/  LOP3.LUT R7, R2, 0x54, R3, 0xfe, !PT ;  /* 0x0000005402077812 */ /* 0x000fe200078efe03 */
[C---:B--2---:R-:W-:Y:S01]  /*1c00*/  IMAD R5, R9.reuse, R34, R33 ;  /* 0x0000002209057224 */ /* 0x044fe200078e0221 */
        /* <DEDUP_REMOVED lines=59> */
[----:B------:R0:W-:Y:S01]  /*1fc0*/  STL [R1+0xc88], R5 ;  /* 0x000c880501007387 */ /* 0x0001e20000100800 */
[----:B------:R-:W-:Y:S01]  /*1fd0*/  IABS R41, R11 ;  /* 0x0000000b00297213 */ /* 0x000fe20000000000 */
[----:B-1----:R-:W-:Y:S02]  /*1fe0*/  IMAD.HI.U32 R7, R10, R36, RZ ;  /* 0x000000240a077227 */ /* 0x002fe400078e00ff */
[----:B------:R1:W-:Y:S01]  /*1ff0*/  STL [R1+0xc8c], R4 ;  /* 0x000c8c0401007387 */ /* 0x0003e20000100800 */
[C---:B--2---:R-:W-:Y:S01]  /*2000*/  LOP3.LUT R6, R2.reuse, 0x6a, R3, 0xfe, !PT ;  /* 0x0000006a02067812 */ /* 0x044fe200078efe03 */
[----:B------:R-:W-:Y:S02]  /*2010*/  IMAD.MOV R7, RZ, RZ, -R7 ;  /* 0x000000ffff077224 */ /* 0x000fe400078e0a07 */
[----:B------:R-:W-:Y:S02]  /*2020*/  IMAD.MOV R35, RZ, RZ, -R35 ;  /* 0x000000ffff237224 */ /* 0x000fe400078e0a23 */
[----:B0-----:R-:W-:Y:S01]  /*2030*/  IMAD R5, R9, R7, R36 ;  /* 0x0000000709057224 */ /* 0x001fe200078e0224 */
[----:B------:R-:W-:Y:S01]  /*2040*/  LOP3.LUT R7, R2, 0x68, R3, 0xfe, !PT ;  /* 0x0000006802077812 */ /* 0x000fe200078efe03 */
[----:B------:R-:W-:-:S03]  /*2050*/  IMAD.HI.U32 R42, R10, R41, RZ ;  /* 0x000000290a2a7227 */ /* 0x000fc600078e00ff */
[----:B------:R0:W-:Y:S01]  /*2060*/  STL [R1+0x138], R5 ;  /* 0x0001380501007387 */ /* 0x0001e20000100800 */
[C---:B-1----:R-:W-:Y:S02]  /*2070*/  IMAD R4, R9.reuse, R32, R37 ;  /* 0x0000002009047224 */ /* 0x042fe400078e0225 */
[C---:B------:R-:W-:Y:S02]  /*2080*/  IMAD R32, R9.reuse, R33, R38 ;  /* 0x0000002109207224 */ /* 0x040fe400078e0226 */
[----:B------:R-:W-:Y:S01]  /*2090*/  IMAD R33, R9, R34, R39 ;  /* 0x0000002209217224 */ /* 0x000fe200078e0227 */
[----:B------:R-:W-:Y:S01]  /*20a0*/  IABS R34, R7 ;  /* 0x0000000700227213 */ /* 0x000fe20000000000 */
[----:B------:R-:W-:Y:S01]  /*20b0*/  IMAD.MOV R42, RZ, RZ, -R42 ;  /* 0x000000ffff2a7224 */ /* 0x000fe200078e0a2a */
[----:B------:R-:W-:Y:S01]  /*20c0*/  STL [R1+0xfb8], R32 ;  /* 0x000fb82001007387 */ /* 0x000fe20000100800 */
[----:B0-----:R-:W-:-:S03]  /*20d0*/  LOP3.LUT R5, R2, 0x6c, R3, 0xfe, !PT ;  /* 0x0000006c02057812 */ /* 0x001fc600078efe03 */
[----:B------:R0:W-:Y:S01]  /*20e0*/  STL [R1+0x13c], R4 ;  /* 0x00013c0401007387 */ /* 0x0001e20000100800 */
[----:B------:R-:W-:-:S03]  /*20f0*/  IABS R37, R5 ;  /* 0x0000000500257213 */ /* 0x000fc60000000000 */
[----:B------:R-:W-:Y:S02]  /*2100*/  STL [R1+0xfbc], R33 ;  /* 0x000fbc2101007387 */ /* 0x000fe40000100800 */
[----:B------:R-:W-:-:S04]  /*2110*/  IMAD.HI.U32 R38, R10, R37, RZ ;  /* 0x000000250a267227 */ /* 0x000fc800078e00ff */
[----:B0-----:R-:W-:Y:S01]  /*2120*/  IMAD R4, R9, R35, R40 ;  /* 0x0000002309047224 */ /* 0x001fe200078e0228 */
[----:B------:R-:W-:Y:S01]  /*2130*/  IABS R35, R6 ;  /* 0x0000000600237213 */ /* 0x000fe20000000000 */
[----:B------:R-:W-:-:S03]  /*2140*/  IMAD.HI.U32 R40, R10, R34, RZ ;  /* 0x000000220a287227 */ /* 0x000fc600078e00ff */
[----:B------:R0:W-:Y:S01]  /*2150*/  STL [R1+0x140], R4 ;  /* 0x0001400401007387 */ /* 0x0001e20000100800 */
[----:B------:R-:W-:Y:S02]  /*2160*/  IMAD.MOV R40, RZ, RZ, -R40 ;  /* 0x000000ffff287224 */ /* 0x000fe400078e0a28 */
[----:B------:R-:W-:Y:S01]  /*2170*/  IMAD.HI.U32 R39, R10, R35, RZ ;  /* 0x000000230a277227 */ /* 0x000fe200078e00ff */
[----:B------:R1:W-:Y:S03]  /*2180*/  STL [R1+0xc84], R11 ;  /* 0x000c840b01007387 */ /* 0x0003e60000100800 */
[C---:B------:R-:W-:Y:S01]  /*2190*/  IMAD R34, R9.reuse, R40, R34 ;  /* 0x0000002809227224 */ /* 0x040fe200078e0222 */
[----:B------:R2:W-:Y:S01]  /*21a0*/  STL [R1+0xc94], R7 ;  /* 0x000c940701007387 */ /* 0x0005e20000100800 */
[----:B------:R-:W-:Y:S01]  /*21b0*/  IMAD.MOV R39, RZ, RZ, -R39 ;  /* 0x000000ffff277224 */ /* 0x000fe200078e0a27 */
[C---:B0-----:R-:W-:Y:S01]  /*21c0*/  LOP3.LUT R4, R2.reuse, 0x6e, R3, 0xfe, !PT ;  /* 0x0000006e02047812 */ /* 0x041fe200078efe03 */
[----:B------:R-:W-:Y:S01]  /*21d0*/  IMAD.MOV R38, RZ, RZ, -R38 ;  /* 0x000000ffff267224 */ /* 0x000fe200078e0a26 */
[----:B------:R0:W-:Y:S01]  /*21e0*/  STL [R1+0xc98], R6 ;  /* 0x000c980601007387 */ /* 0x0001e20000100800 */
[----:B------:R-:W-:Y:S01]  /*21f0*/  IMAD R35, R9, R39, R35 ;  /* 0x0000002709237224 */ /* 0x000fe200078e0223 */
[----:B-1----:R-:W-:-:S02]  /*2200*/  LOP3.LUT R11, R2, 0x72, R3, 0xfe, !PT ;  /* 0x00000072020b7812 */ /* 0x002fc400078efe03 */
[----:B------:R1:W-:Y:S01]  /*2210*/  STL [R1+0xc90], R5 ;  /* 0x000c900501007387 */ /* 0x0003e20000100800 */
[----:B--2---:R-:W-:-:S03]  /*2220*/  IABS R7, R4 ;  /* 0x0000000400077213 */ /* 0x004fc60000000000 */
[----:B------:R2:W-:Y:S01]  /*2230*/  STL [R1+0xc74], R4 ;  /* 0x000c740401007387 */ /* 0x0005e20000100800 */
[----:B0-----:R-:W-:Y:S01]  /*2240*/  LOP3.LUT R6, R2, 0x74, R3, 0xfe, !PT ;  /* 0x0000007402067812 */ /* 0x001fe200078efe03 */
[----:B------:R-:W-:Y:S02]  /*2250*/  IMAD.HI.U32 R36, R10, R7, RZ ;  /* 0x000000070a247227 */ /* 0x000fe400078e00ff */
[----:B------:R-:W-:Y:S02]  /*2260*/  STL [R1+0xfc0], R34 ;  /* 0x000fc02201007387 */ /* 0x000fe40000100800 */
[----:B------:R-:W-:Y:S02]  /*2270*/  IMAD.MOV R36, RZ, RZ, -R36 ;  /* 0x000000ffff247224 */ /* 0x000fe400078e0a24 */
[C---:B-1----:R-:W-:Y:S01]  /*2280*/  IMAD R5, R9.reuse, R38, R37 ;  /* 0x0000002609057224 */ /* 0x042fe200078e0225 */
[----:B------:R-:W-:Y:S01]  /*2290*/  IABS R37, R11 ;  /* 0x0000000b00257213 */ /* 0x000fe20000000000 */
[----:B--2---:R-:W-:Y:S01]  /*22a0*/  IMAD R4, R9, R42, R41 ;  /* 0x0000002a09047224 */ /* 0x004fe200078e0229 */
[----:B------:R-:W-:-:S03]  /*22b0*/  IABS R41, R6 ;  /* 0x0000000600297213 */ /* 0x000fc60000000000 */
[C---:B------:R-:W-:Y:S01]  /*22c0*/  IMAD.HI.U32 R43, R10.reuse, R37, RZ ;  /* 0x000000250a2b7227 */ /* 0x040fe200078e00ff */
[----:B------:R0:W-:Y:S03]  /*22d0*/  STL [R1+0x14c], R4 ;  /* 0x00014c0401007387 */ /* 0x0001e60000100800 */
[----:B------:R-:W-:Y:S01]  /*22e0*/  IMAD.HI.U32 R42, R10, R41, RZ ;  /* 0x000000290a2a7227 */ /* 0x000fe200078e00ff */
[----:B------:R-:W-:Y:S03]  /*22f0*/  STL [R1+0xfc4], R35 ;  /* 0x000fc42301007387 */ /* 0x000fe60000100800 */
[----:B------:R-:W-:Y:S01]  /*2300*/  IMAD.MOV R43, RZ, RZ, -R43 ;  /* 0x000000ffff2b7224 */ /* 0x000fe200078e0a2b */
[----:B------:R1:W-:Y:S01]  /*2310*/  STL [R1+0x154], R5 ;  /* 0x0001540501007387 */ /* 0x0003e20000100800 */
[----:B------:R-:W-:-:S02]  /*2320*/  IMAD.MOV R42, RZ, RZ, -R42 ;  /* 0x000000ffff2a7224 */ /* 0x000fc400078e0a2a */
[C---:B0-----:R-:W-:Y:S01]  /*2330*/  IMAD R4, R9.reuse, R36, R7 ;  /* 0x0000002409047224 */ /* 0x041fe200078e0207 */
[----:B------:R-:W-:Y:S01]  /*2340*/  IABS R36, R12 ;  /* 0x0000000c00247213 */ /* 0x000fe20000000000 */
[----:B------:R-:W-:-:S03]  /*2350*/  IMAD R37, R9, R43, R37 ;  /* 0x0000002b09257224 */ /* 0x000fc600078e0225 */
[----:B------:R0:W-:Y:S01]  /*2360*/  STL [R1+0x158], R4 ;  /* 0x0001580401007387 */ /* 0x0001e20000100800 */
[----:B------:R-:W-:Y:S01]  /*2370*/  IMAD.HI.U32 R44, R10, R36, RZ ;  /* 0x000000240a2c7227 */ /* 0x000fe200078e00ff */
[C-C-:B-1----:R-:W-:Y:S02]  /*2380*/  LOP3.LUT R5, R2.reuse, 0x76, R3.reuse, 0xfe, !PT ;  /* 0x0000007602057812 */ /* 0x142fe400078efe03 */
[----:B------:R1:W-:Y:S01]  /*2390*/  STL [R1+0xc58], R12 ;  /* 0x000c580c01007387 */ /* 0x0003e20000100800 */
[----:B------:R-:W-:Y:S01]  /*23a0*/  IMAD.MOV R44, RZ, RZ, -R44 ;  /* 0x000000ffff2c7224 */ /* 0x000fe200078e0a2c */
[----:B------:R-:W-:Y:S02]  /*23b0*/  IABS R39, R5 ;  /* 0x0000000500277213 */ /* 0x000fe40000000000 */
[----:B------:R2:W-:Y:S01]  /*23c0*/  STL [R1+0xc2c], R11 ;  /* 0x000c2c0b01007387 */ /* 0x0005e20000100800 */
[----:B------:R-:W-:Y:S01]  /*23d0*/  IMAD R36, R9, R44, R36 ;  /* 0x0000002c09247224 */ /* 0x000fe200078e0224 */
[----:B0-----:R-:W-:Y:S01]  /*23e0*/  LOP3.LUT R4, R2, 0x78, R3, 0xfe, !PT ;  /* 0x0000007802047812 */ /* 0x001fe200078efe03 */
[----:B------:R-:W-:Y:S01]  /*23f0*/  IMAD.HI.U32 R40, R10, R39, RZ ;  /* 0x000000270a287227 */ /* 0x000fe200078e00ff */
[----:B------:R0:W-:Y:S02]  /*2400*/  STL [R1+0xc10], R6 ;  /* 0x000c100601007387 */ /* 0x0001e40000100800 */
[----:B------:R-:W-:Y:S01]  /*2410*/  IABS R38, R4 ;  /* 0x0000000400267213 */ /* 0x000fe20000000000 */
[----:B------:R-:W-:Y:S01]  /*2420*/  IMAD.MOV R40, RZ, RZ, -R40 ;  /* 0x000000ffff287224 */ /* 0x000fe200078e0a28 */
[----:B------:R3:W-:Y:S01]  /*2430*/  STL [R1+0xbdc], R5 ;  /* 0x000bdc0501007387 */ /* 0x0007e20000100800 */
[----:B-1----:R-:W-:-:S02]  /*2440*/  LOP3.LUT R12, R0, 0x84, RZ, 0xfc, !PT ;  /* 0x00000084000c7812 */ /* 0x002fc400078efcff */
[----:B------:R-:W-:Y:S01]  /*2450*/  IMAD.HI.U32 R7, R10, R38, RZ ;  /* 0x000000260a077227 */ /* 0x000fe200078e00ff */
[----:B------:R1:W-:Y:S01]  /*2460*/  STL [R1+0xbc0], R4 ;  /* 0x000bc00401007387 */ /* 0x0003e20000100800 */
[----:B--2---:R-:W-:Y:S02]  /*2470*/  LOP3.LUT R11, R0, 0x86, RZ, 0xfc, !PT ;  /* 0x00000086000b7812 */ /* 0x004fe400078efcff */
[----:B------:R-:W-:Y:S01]  /*2480*/  IMAD.MOV R7, RZ, RZ, -R7 ;  /* 0x000000ffff077224 */ /* 0x000fe200078e0a07 */
[----:B------:R-:W-:Y:S01]  /*2490*/  STL [R1+0xfc8], R36 ;  /* 0x000fc82401007387 */ /* 0x000fe20000100800 */
[----:B0-----:R-:W-:Y:S01]  /*24a0*/  LOP3.LUT R6, R2, 0x7a, R3, 0xfe, !PT ;  /* 0x0000007a02067812 */ /* 0x001fe200078efe03 */
[C---:B---3--:R-:W-:Y:S01]  /*24b0*/  IMAD R5, R9.reuse, R40, R39 ;  /* 0x0000002809057224 */ /* 0x048fe200078e0227 */
[----:B------:R-:W-:Y:S01]  /*24c0*/  IABS R48, R12 ;  /* 0x0000000c00307213 */ /* 0x000fe20000000000 */
[----:B------:R-:W-:Y:S01]  /*24d0*/  STL [R1+0xfcc], R37 ;  /* 0x000fcc2501007387 */ /* 0x000fe20000100800 */
[C---:B------:R-:W-:Y:S01]  /*24e0*/  IMAD R38, R9.reuse, R7, R38 ;  /* 0x0000000709267224 */ /* 0x040fe200078e0226 */
[----:B------:R-:W-:Y:S01]  /*24f0*/  IABS R39, R6 ;  /* 0x0000000600277213 */ /* 0x000fe20000000000 */
[----:B-1----:R-:W-:-:S02]  /*2500*/  IMAD R4, R9, R42, R41 ;  /* 0x0000002a09047224 */ /* 0x002fc400078e0229 */
[----:B------:R-:W-:-:S03]  /*2510*/  IMAD.HI.U32 R49, R10, R48, RZ ;  /* 0x000000300a317227 */ /* 0x000fc600078e00ff */
[----:B------:R0:W-:Y:S01]  /*2520*/  STL [R1+0x17c], R4 ;  /* 0x00017c0401007387 */ /* 0x0001e20000100800 */
[----:B------:R-:W-:-:S03]  /*2530*/  IMAD.HI.U32 R46, R10, R39, RZ ;  /* 0x000000270a2e7227 */ /* 0x000fc600078e00ff */
[----:B------:R1:W-:Y:S01]  /*2540*/  STL [R1+0x180], R5 ;  /* 0x0001800501007387 */ /* 0x0003e20000100800 */
[----:B------:R-:W-:Y:S02]  /*2550*/  IMAD.MOV R46, RZ, RZ, -R46 ;  /* 0x000000ffff2e7224 */ /* 0x000fe400078e0a2e */
[----:B------:R-:W-:Y:S01]  /*2560*/  IMAD.MOV R49, RZ, RZ, -R49 ;  /* 0x000000ffff317224 */ /* 0x000fe200078e0a31 */
[----:B------:R-:W-:Y:S01]  /*2570*/  STL [R1+0xfd0], R38 ;  /* 0x000fd02601007387 */ /* 0x000fe20000100800 */
[----:B------:R-:W-:Y:S01]  /*2580*/  IMAD R39, R9, R46, R39 ;  /* 0x0000002e09277224 */ /* 0x000fe200078e0227 */
[C-C-:B0-----:R-:W-:Y:S02]  /*2590*/  LOP3.LUT R4, R2.reuse, 0x7c, R3.reuse, 0xfe, !PT ;  /* 0x0000007c02047812 */ /* 0x141fe400078efe03 */
[----:B------:R0:W-:Y:S01]  /*25a0*/  STL [R1+0xba4], R6 ;  /* 0x000ba40601007387 */ /* 0x0001e20000100800 */
[----:B------:R-:W-:Y:S02]  /*25b0*/  IABS R46, R11 ;  /* 0x0000000b002e7213 */ /* 0x000fe40000000000 */
[----:B------:R-:W-:Y:S01]  /*25c0*/  IABS R44, R4 ;  /* 0x00000004002c7213 */ /* 0x000fe20000000000 */
[----:B------:R2:W-:Y:S01]  /*25d0*/  STL [R1+0xba0], R4 ;  /* 0x000ba00401007387 */ /* 0x0005e20000100800 */
[----:B-1----:R-:W-:Y:S01]  /*25e0*/  LOP3.LUT R5, R2, 0x7e, R3, 0xfe, !PT ;  /* 0x0000007e02057812 */ /* 0x002fe200078efe03 */
[----:B------:R-:W-:Y:S01]  /*25f0*/  IMAD.HI.U32 R47, R10, R46, RZ ;  /* 0x0000002e0a2f7227 */ /* 0x000fe200078e00ff */
[----:B------:R-:W-:-:S02]  /*2600*/  LOP3.LUT R2, R0, 0x82, RZ, 0xfc, !PT ;  /* 0x0000008200027812 */ /* 0x000fc400078efcff */
[----:B------:R-:W-:Y:S01]  /*2610*/  IABS R42, R5 ;  /* 0x00000005002a7213 */ /* 0x000fe20000000000 */
[----:B------:R-:W-:Y:S01]  /*2620*/  IMAD.HI.U32 R45, R10, R44, RZ ;  /* 0x0000002c0a2d7227 */ /* 0x000fe200078e00ff */
[----:B------:R-:W-:Y:S01]  /*2630*/  IABS R41, R2 ;  /* 0x0000000200297213 */ /* 0x000fe20000000000 */
[----:B------:R1:W-:Y:S01]  /*2640*/  STL [R1+0xb9c], R5 ;  /* 0x000b9c0501007387 */ /* 0x0003e20000100800 */
[----:B0-----:R-:W-:Y:S01]  /*2650*/  LOP3.LUT R6, R0, 0x88, RZ, 0xfc, !PT ;  /* 0x0000008800067812 */ /* 0x001fe200078efcff */
[----:B------:R-:W-:Y:S01]  /*2660*/  IMAD.HI.U32 R43, R10, R42, RZ ;  /* 0x0000002a0a2b7227 */ /* 0x000fe200078e00ff */
[----:B--2---:R-:W-:-:S03]  /*2670*/  LOP3.LUT R4, R0, 0x80, RZ, 0xfc, !PT ;  /* 0x0000008000047812 */ /* 0x004fc600078efcff */
[----:B------:R-:W-:Y:S01]  /*2680*/  IMAD.MOV R45, RZ, RZ, -R45 ;  /* 0x000000ffff2d7224 */ /* 0x000fe200078e0a2d */
[----:B------:R-:W-:Y:S01]  /*2690*/  IABS R40, R4 ;  /* 0x0000000400287213 */ /* 0x000fe20000000000 */
[----:B------:R-:W-:Y:S01]  /*26a0*/  IMAD.MOV R43, RZ, RZ, -R43 ;  /* 0x000000ffff2b7224 */ /* 0x000fe200078e0a2b */
[----:B------:R0:W-:Y:S01]  /*26b0*/  STL [R1+0xb98], R4 ;  /* 0x000b980401007387 */ /* 0x0001e20000100800 */
[----:B-1----:R-:W-:Y:S02]  /*26c0*/  IMAD R5, R9, R45, R44 ;  /* 0x0000002d09057224 */ /* 0x002fe400078e022c */
[----:B------:R-:W-:Y:S01]  /*26d0*/  IMAD.HI.U32 R7, R10, R40, RZ ;  /* 0x000000280a077227 */ /* 0x000fe200078e00ff */
[----:B------:R1:W-:Y:S03]  /*26e0*/  STL [R1+0xc54], R2 ;  /* 0x000c540201007387 */ /* 0x0003e60000100800 */
[----:B------:R-:W-:Y:S01]  /*26f0*/  IMAD.MOV R7, RZ, RZ, -R7 ;  /* 0x000000ffff077224 */ /* 0x000fe200078e0a07 */
[----:B------:R-:W-:Y:S01]  /*2700*/  STL [R1+0xfd4], R39 ;  /* 0x000fd42701007387 */ /* 0x000fe20000100800 */
[----:B------:R-:W-:-:S02]  /*2710*/  IMAD.MOV R47, RZ, RZ, -R47 ;  /* 0x000000ffff2f7224 */ /* 0x000fc400078e0a2f */
[C---:B------:R-:W-:Y:S01]  /*2720*/  IMAD R40, R9.reuse, R7, R40 ;  /* 0x0000000709287224 */ /* 0x040fe200078e0228 */
[----:B------:R2:W-:Y:S01]  /*2730*/  STL [R1+0x184], R5 ;  /* 0x0001840501007387 */ /* 0x0005e20000100800 */
[----:B0-----:R-:W-:Y:S01]  /*2740*/  IMAD R4, R9, R43, R42 ;  /* 0x0000002b09047224 */ /* 0x001fe200078e022a */
[----:B------:R-:W-:Y:S01]  /*2750*/  IABS R42, R6 ;  /* 0x00000006002a7213 */ /* 0x000fe20000000000 */
[C---:B-1----:R-:W-:Y:S01]  /*2760*/  IMAD.HI.U32 R2, R10.reuse, R41, RZ ;  /* 0x000000290a027227 */ /* 0x042fe200078e00ff */
[----:B------:R-:W-:Y:S03]  /*2770*/  STL [R1+0xfd8], R40 ;  /* 0x000fd82801007387 */ /* 0x000fe60000100800 */
[----:B------:R-:W-:Y:S01]  /*2780*/  IMAD.MOV R2, RZ, RZ, -R2 ;  /* 0x000000ffff027224 */ /* 0x000fe200078e0a02 */
[----:B------:R0:W-:Y:S01]  /*2790*/  STL [R1+0x188], R4 ;  /* 0x0001880401007387 */ /* 0x0001e20000100800 */
[----:B------:R-:W-:Y:S01]  /*27a0*/  IMAD.HI.U32 R45, R10, R42, RZ ;  /* 0x0000002a0a2d7227 */ /* 0x000fe200078e00ff */
[----:B--2---:R-:W-:-:S03]  /*27b0*/  LOP3.LUT R5, R0, 0x8a, RZ, 0xfc, !PT ;  /* 0x0000008a00057812 */ /* 0x004fc600078efcff */
[----:B------:R-:W-:Y:S01]  /*27c0*/  IMAD R41, R9, R2, R41 ;  /* 0x0000000209297224 */ /* 0x000fe200078e0229 */
[----:B------:R-:W-:Y:S01]  /*27d0*/  IABS R43, R5 ;  /* 0x00000005002b7213 */ /* 0x000fe20000000000 */
[----:B------:R-:W-:Y:S01]  /*27e0*/  IMAD.MOV R45, RZ, RZ, -R45 ;  /* 0x000000ffff2d7224 */ /* 0x000fe200078e0a2d */
[----:B0-----:R-:W-:-:S03]  /*27f0*/  LOP3.LUT R4, R0, 0x8c, RZ, 0xfc, !PT ;  /* 0x0000008c00047812 */ /* 0x001fc600078efcff */
[C---:B------:R-:W-:Y:S01]  /*2800*/  IMAD.HI.U32 R44, R10.reuse, R43, RZ ;  /* 0x0000002b0a2c7227 */ /* 0x040fe200078e00ff */
[----:B------:R-:W-:Y:S01]  /*2810*/  STL [R1+0xfdc], R41 ;  /* 0x000fdc2901007387 */ /* 0x000fe20000100800 */
[----:B------:R-:W-:Y:S02]  /*2820*/  IABS R2, R4 ;  /* 0x0000000400027213 */ /* 0x000fe40000000000 */
[----:B------:R-:W-:Y:S01]  /*2830*/  IMAD.MOV R44, RZ, RZ, -R44 ;  /* 0x000000ffff2c7224 */ /* 0x000fe200078e0a2c */
[----:B------:R0:W-:Y:S01]  /*2840*/  STL [R1+0xdd0], R12 ;  /* 0x000dd00c01007387 */ /* 0x0001e20000100800 */
[C---:B------:R-:W-:Y:S02]  /*2850*/  IMAD R42, R9.reuse, R45, R42 ;  /* 0x0000002d092a7224 */ /* 0x040fe400078e022a */
[----:B------:R-:W-:Y:S01]  /*2860*/  IMAD.HI.U32 R7, R10, R2, RZ ;  /* 0x000000020a077227 */ /* 0x000fe200078e00ff */
[----:B------:R1:W-:Y:S03]  /*2870*/  STL [R1+0xe00], R11 ;  /* 0x000e000b01007387 */ /* 0x0003e60000100800 */
[----:B------:R-:W-:Y:S01]  /*2880*/  IMAD.MOV R7, RZ, RZ, -R7 ;  /* 0x000000ffff077224 */ /* 0x000fe200078e0a07 */
[----:B------:R2:W-:Y:S01]  /*2890*/  STL [R1+0xe40], R6 ;  /* 0x000e400601007387 */ /* 0x0005e20000100800 */
[C---:B------:R-:W-:Y:S01]  /*28a0*/  IMAD R43, R9.reuse, R44, R43 ;  /* 0x0000002c092b7224 */ /* 0x040fe200078e022b */
[C---:B0-----:R-:W-:Y:S01]  /*28b0*/  LOP3.LUT R12, R0.reuse, 0x8e, RZ, 0xfc, !PT ;  /* 0x0000008e000c7812 */ /* 0x041fe200078efcff */
[----:B------:R-:W-:Y:S01]  /*28c0*/  IMAD R2, R9, R7, R2 ;  /* 0x0000000709027224 */ /* 0x000fe200078e0202 */
[----:B------:R0:W-:Y:S01]  /*28d0*/  STL [R1+0xebc], R5 ;  /* 0x000ebc0501007387 */ /* 0x0001e20000100800 */
[----:B-1----:R-:W-:-:S03]  /*28e0*/  LOP3.LUT R11, R0, 0x90, RZ, 0xfc, !PT ;  /* 0x00000090000b7812 */ /* 0x002fc600078efcff */
[----:B------:R1:W-:Y:S01]  /*28f0*/  STL [R1+0xee4], R4 ;  /* 0x000ee40401007387 */ /* 0x0003e20000100800 */
[----:B------:R-:W-:Y:S02]  /*2900*/  IABS R50, R12 ;  /* 0x0000000c00327213 */ /* 0x000fe40000000000 */
[----:B------:R-:W-:Y:S02]  /*2910*/  IABS R44, R11 ;  /* 0x0000000b002c7213 */ /* 0x000fe40000000000 */
[----:B--2---:R-:W-:Y:S01]  /*2920*/  LOP3.LUT R6, R0, 0x92, RZ, 0xfc, !PT ;  /* 0x0000009200067812 */ /* 0x004fe200078efcff */
[C---:B0-----:R-:W-:Y:S02]  /*2930*/  IMAD R5, R9.reuse, R49, R48 ;  /* 0x0000003109057224 */ /* 0x041fe400078e0230 */
[----:B------:R-:W-:Y:S01]  /*2940*/  IMAD.HI.U32 R49, R10, R44, RZ ;  /* 0x0000002c0a317227 */ /* 0x000fe200078e00ff */
[----:B------:R-:W-:Y:S02]  /*2950*/  IABS R45, R6 ;  /* 0x00000006002d7213 */ /* 0x000fe40000000000 */
[----:B------:R0:W-:Y:S01]  /*2960*/  STL [R1+0x18c], R5 ;  /* 0x00018c0501007387 */ /* 0x0001e20000100800 */
[----:B-1----:R-:W-:-:S02]  /*2970*/  IMAD R4, R9, R47, R46 ;  /* 0x0000002f09047224 */ /* 0x002fc400078e022e */
[----:B------:R-:W-:Y:S01]  /*2980*/  IMAD.HI.U32 R51, R10, R50, RZ ;  /* 0x000000320a337227 */ /* 0x000fe200078e00ff */
[----:B------:R-:W-:Y:S03]  /*2990*/  STL [R1+0xfe0], R42 ;  /* 0x000fe02a01007387 */ /* 0x000fe60000100800 */
[----:B------:R-:W-:Y:S01]  /*29a0*/  IMAD.MOV R49, RZ, RZ, -R49 ;  /* 0x000000ffff317224 */ /* 0x000fe200078e0a31 */
[----:B------:R1:W-:Y:S01]  /*29b0*/  STL [R1+0x190], R4 ;  /* 0x0001900401007387 */ /* 0x0003e20000100800 */
[----:B------:R-:W-:Y:S01]  /*29c0*/  IMAD.MOV R51, RZ, RZ, -R51 ;  /* 0x000000ffff337224 */ /* 0x000fe200078e0a33 */
[----:B0-----:R-:W-:Y:S01]  /*29d0*/  LOP3.LUT R5, R0, 0x94, RZ, 0xfc, !PT ;  /* 0x0000009400057812 */ /* 0x001fe200078efcff */
[----:B------:R-:W-:Y:S01]  /*29e0*/  IMAD.HI.U32 R48, R10, R45, RZ ;  /* 0x0000002d0a307227 */ /* 0x000fe200078e00ff */
[----:B------:R-:W-:Y:S02]  /*29f0*/  STL [R1+0xfe4], R43 ;  /* 0x000fe42b01007387 */ /* 0x000fe40000100800 */
[----:B------:R-:W-:Y:S01]  /*2a00*/  IABS R46, R5 ;  /* 0x00000005002e7213 */ /* 0x000fe20000000000 */
[C---:B------:R-:W-:Y:S01]  /*2a10*/  IMAD R44, R9.reuse, R49, R44 ;  /* 0x00000031092c7224 */ /* 0x040fe200078e022c */
[----:B------:R0:W-:Y:S01]  /*2a20*/  STL [R1+0x194], R2 ;  /* 0x0001940201007387 */ /* 0x0001e20000100800 */
[----:B------:R-:W-:Y:S01]  /*2a30*/  IMAD.MOV R48, RZ, RZ, -R48 ;  /* 0x000000ffff307224 */ /* 0x000fe200078e0a30 */
[----:B-1----:R-:W-:Y:S01]  /*2a40*/  LOP3.LUT R4, R0, 0x96, RZ, 0xfc, !PT ;  /* 0x0000009600047812 */ /* 0x002fe200078efcff */
[----:B------:R-:W-:Y:S01]  /*2a50*/  IMAD.HI.U32 R47, R10, R46, RZ ;  /* 0x0000002e0a2f7227 */ /* 0x000fe200078e00ff */
[----:B------:R1:W-:Y:S03]  /*2a60*/  STL [R1+0xdb8], R12 ;  /* 0x000db80c01007387 */ /* 0x0003e60000100800 */
[----:B------:R-:W-:Y:S01]  /*2a70*/  IMAD.MOV R47, RZ, RZ, -R47 ;  /* 0x000000ffff2f7224 */ /* 0x000fe200078e0a2f */
[----:B------:R2:W-:Y:S01]  /*2a80*/  STL [R1+0xe24], R11 ;  /* 0x000e240b01007387 */ /* 0x0005e20000100800 */
[----:B------:R-:W-:Y:S01]  /*2a90*/  IMAD R45, R9, R48, R45 ;  /* 0x00000030092d7224 */ /* 0x000fe200078e022d */
[----:B0-----:R-:W-:-:S02]  /*2aa0*/  IABS R2, R4 ;  /* 0x0000000400027213 */ /* 0x001fc40000000000 */
[----:B------:R0:W-:Y:S01]  /*2ab0*/  STL [R1+0xe50], R6 ;  /* 0x000e500601007387 */ /* 0x0001e20000100800 */
[----:B-1----:R-:W-:Y:S02]  /*2ac0*/  LOP3.LUT R12, R0, 0x98, RZ, 0xfc, !PT ;  /* 0x00000098000c7812 */ /* 0x002fe400078efcff */
[----:B------:R-:W-:Y:S01]  /*2ad0*/  IMAD.HI.U32 R7, R10, R2, RZ ;  /* 0x000000020a077227 */ /* 0x000fe200078e00ff */
[----:B------:R1:W-:Y:S01]  /*2ae0*/  STL [R1+0xe94], R5 ;  /* 0x000e940501007387 */ /* 0x0003e20000100800 */
[C---:B--2---:R-:W-:Y:S02]  /*2af0*/  LOP3.LUT R11, R0.reuse, 0x9a, RZ, 0xfc, !PT ;  /* 0x0000009a000b7812 */ /* 0x044fe400078efcff */
[----:B------:R-:W-:Y:S01]  /*2b00*/  IMAD.MOV R7, RZ, RZ, -R7 ;  /* 0x000000ffff077224 */ /* 0x000fe200078e0a07 */
[----:B------:R2:W-:Y:S01]  /*2b10*/  STL [R1+0xf04], R4 ;  /* 0x000f040401007387 */ /* 0x0005e20000100800 */
[C---:B0-----:R-:W-:Y:S02]  /*2b20*/  LOP3.LUT R6, R0.reuse, 0x9c, RZ, 0xfc, !PT ;  /* 0x0000009c00067812 */ /* 0x041fe400078efcff */
[C---:B------:R-:W-:Y:S01]  /*2b30*/  IMAD R2, R9.reuse, R7, R2 ;  /* 0x0000000709027224 */ /* 0x040fe200078e0202 */
[----:B------:R-:W-:Y:S01]  /*2b40*/  STL [R1+0xfe8], R44 ;  /* 0x000fe82c01007387 */ /* 0x000fe20000100800 */
[----:B-1----:R-:W-:Y:S01]  /*2b50*/  LOP3.LUT R5, R0, 0x9e, RZ, 0xfc, !PT ;  /* 0x0000009e00057812 */ /* 0x002fe200078efcff */
[----:B--2---:R-:W-:Y:S01]  /*2b60*/  IMAD R4, R9, R51, R50 ;  /* 0x0000003309047224 */ /* 0x004fe200078e0232 */
[----:B------:R-:W-:-:S02]  /*2b70*/  IABS R50, R6 ;  /* 0x0000000600327213 */ /* 0x000fc40000000000 */
[----:B------:R-:W-:Y:S02]  /*2b80*/  IABS R7, R5 ;  /* 0x0000000500077213 */ /* 0x000fe40000000000 */
[----:B------:R0:W-:Y:S01]  /*2b90*/  STL [R1+0x198], R4 ;  /* 0x0001980401007387 */ /* 0x0001e20000100800 */
[----:B------:R-:W-:-:S03]  /*2ba0*/  IMAD.HI.U32 R51, R10, R50, RZ ;  /* 0x000000320a337227 */ /* 0x000fc600078e00ff */
[----:B------:R-:W-:Y:S01]  /*2bb0*/  STL [R1+0xfec], R45 ;  /* 0x000fec2d01007387 */ /* 0x000fe20000100800 */
[----:B------:R-:W-:Y:S02]  /*2bc0*/  IMAD.MOV R51, RZ, RZ, -R51 ;  /* 0x000000ffff337224 */ /* 0x000fe400078e0a33 */
[----:B------:R-:W-:-:S04]  /*2bd0*/  IMAD.HI.U32 R49, R10, R7, RZ ;  /* 0x000000070a317227 */ /* 0x000fc800078e00ff */
[----:B0-----:R-:W-:Y:S01]  /*2be0*/  IMAD R4, R9, R47, R46 ;  /* 0x0000002f09047224 */ /* 0x001fe200078e022e */
[----:B------:R-:W-:Y:S01]  /*2bf0*/  IABS R46, R12 ;  /* 0x0000000c002e7213 */ /* 0x000fe20000000000 */
[----:B------:R-:W-:Y:S01]  /*2c00*/  IMAD.MOV R49, RZ, RZ, -R49 ;  /* 0x000000ffff317224 */ /* 0x000fe200078e0a31 */
[----:B------:R-:W-:Y:S02]  /*2c10*/  IABS R47, R11 ;  /* 0x0000000b002f7213 */ /* 0x000fe40000000000 */
[----:B------:R0:W-:Y:S01]  /*2c20*/  STL [R1+0x19c], R4 ;  /* 0x00019c0401007387 */ /* 0x0001e20000100800 */
[----:B------:R-:W-:-:S03]  /*2c30*/  IMAD.HI.U32 R53, R10, R46, RZ ;  /* 0x0000002e0a357227 */ /* 0x000fc600078e00ff */
[----:B------:R-:W-:Y:S01]  /*2c40*/  STL [R1+0x1a0], R2 ;  /* 0x0001a00201007387 */ /* 0x000fe20000100800 */
[----:B------:R-:W-:-:S03]  /*2c50*/  IMAD.HI.U32 R52, R10, R47, RZ ;  /* 0x0000002f0a347227 */ /* 0x000fc600078e00ff */
[----:B------:R1:W-:Y:S01]  /*2c60*/  STL [R1+0xdc0], R12 ;  /* 0x000dc00c01007387 */ /* 0x0003e20000100800 */
[----:B------:R-:W-:Y:S01]  /*2c70*/  IMAD.MOV R53, RZ, RZ, -R53 ;  /* 0x000000ffff357224 */ /* 0x000fe200078e0a35 */
[C---:B0-----:R-:W-:Y:S01]  /*2c80*/  LOP3.LUT R4, R0.reuse, 0xa0, RZ, 0xfc, !PT ;  /* 0x000000a000047812 */ /* 0x041fe200078efcff */
[----:B------:R-:W-:Y:S01]  /*2c90*/  IMAD.MOV R52, RZ, RZ, -R52 ;  /* 0x000000ffff347224 */ /* 0x000fe200078e0a34 */
[----:B------:R0:W-:Y:S01]  /*2ca0*/  STL [R1+0xdf4], R11 ;  /* 0x000df40b01007387 */ /* 0x0001e20000100800 */
[C---:B------:R-:W-:Y:S01]  /*2cb0*/  IMAD R46, R9.reuse, R53, R46 ;  /* 0x00000035092e7224 */ /* 0x040fe200078e022e */
[----:B------:R-:W-:Y:S01]  /*2cc0*/  IABS R48, R4 ;  /* 0x0000000400307213 */ /* 0x000fe20000000000 */
[----:B------:R-:W-:Y:S01]  /*2cd0*/  IMAD R47, R9, R52, R47 ;  /* 0x00000034092f7224 */ /* 0x000fe200078e022f */
[----:B------:R2:W-:Y:S01]  /*2ce0*/  STL [R1+0xe6c], R6 ;  /* 0x000e6c0601007387 */ /* 0x0005e20000100800 */
[----:B-1----:R-:W-:Y:S02]  /*2cf0*/  LOP3.LUT R12, R0, 0xa2, RZ, 0xfc, !PT ;  /* 0x000000a2000c7812 */ /* 0x002fe400078efcff */
[----:B------:R-:W-:Y:S01]  /*2d00*/  IMAD.HI.U32 R2, R10, R48, RZ ;  /* 0x000000300a027227 */ /* 0x000fe200078e00ff */
[----:B------:R1:W-:Y:S01]  /*2d10*/  STL [R1+0xe9c], R5 ;  /* 0x000e9c0501007387 */ /* 0x0003e20000100800 */
[----:B0-----:R-:W-:-:S02]  /*2d20*/  LOP3.LUT R11, R0, 0xa4, RZ, 0xfc, !PT ;  /* 0x000000a4000b7812 */ /* 0x001fc400078efcff */
[----:B------:R-:W-:Y:S01]  /*2d30*/  IMAD.MOV R2, RZ, RZ, -R2 ;  /* 0x000000ffff027224 */ /* 0x000fe200078e0a02 */
[----:B------:R0:W-:Y:S01]  /*2d40*/  STL [R1+0xeb8], R4 ;  /* 0x000eb80401007387 */ /* 0x0001e20000100800 */
[----:B--2---:R-:W-:Y:S02]  /*2d50*/  LOP3.LUT R6, R0, 0xa6, RZ, 0xfc, !PT ;  /* 0x000000a600067812 */ /* 0x004fe400078efcff */
[C---:B------:R-:W-:Y:S01]  /*2d60*/  IMAD R48, R9.reuse, R2, R48 ;  /* 0x0000000209307224 */ /* 0x040fe200078e0230 */
[----:B------:R-:W-:Y:S01]  /*2d70*/  STL [R1+0xff0], R46 ;  /* 0x000ff02e01007387 */ /* 0x000fe20000100800 */
[----:B------:R-:W-:Y:S01]  /*2d80*/  IABS R54, R11 ;  /* 0x0000000b00367213 */ /* 0x000fe20000000000 */
[C---:B-1----:R-:W-:Y:S01]  /*2d90*/  IMAD R5, R9.reuse, R51, R50 ;  /* 0x0000003309057224 */ /* 0x042fe200078e0232 */
[----:B------:R-:W-:Y:S01]  /*2da0*/  IABS R52, R6 ;  /* 0x0000000600347213 */ /* 0x000fe20000000000 */
[----:B------:R-:W-:Y:S01]  /*2db0*/  STL [R1+0xff4], R47 ;  /* 0x000ff42f01007387 */ /* 0x000fe20000100800 */
[----:B0-----:R-:W-:Y:S01]  /*2dc0*/  IMAD R4, R9, R49, R7 ;  /* 0x0000003109047224 */ /* 0x001fe200078e0207 */
[----:B------:R-:W-:-:S02]  /*2dd0*/  IABS R49, R12 ;  /* 0x0000000c00317213 */ /* 0x000fc40000000000 */
[----:B------:R0:W-:Y:S01]  /*2de0*/  STL [R1+0x1a4], R5 ;  /* 0x0001a40501007387 */ /* 0x0001e20000100800 */
[----:B------:R-:W-:-:S03]  /*2df0*/  IMAD.HI.U32 R55, R10, R54, RZ ;  /* 0x000000360a377227 */ /* 0x000fc600078e00ff */
[----:B------:R-:W-:Y:S01]  /*2e00*/  STL [R1+0xff8], R48 ;  /* 0x000ff83001007387 */ /* 0x000fe20000100800 */
[----:B------:R-:W-:-:S03]  /*2e10*/  IMAD.HI.U32 R56, R10, R49, RZ ;  /* 0x000000310a387227 */ /* 0x000fc600078e00ff */
[----:B------:R1:W-:Y:S01]  /*2e20*/  STL [R1+0x1a8], R4 ;  /* 0x0001a80401007387 */ /* 0x0003e20000100800 */
[----:B------:R-:W-:Y:S01]  /*2e30*/  IMAD.MOV R56, RZ, RZ, -R56 ;  /* 0x000000ffff387224 */ /* 0x000fe200078e0a38 */
[----:B0-----:R-:W-:Y:S01]  /*2e40*/  LOP3.LUT R5, R0, 0xa8, RZ, 0xfc, !PT ;  /* 0x000000a800057812 */ /* 0x001fe200078efcff */
[----:B------:R-:W-:Y:S01]  /*2e50*/  IMAD.HI.U32 R53, R10, R52, RZ ;  /* 0x000000340a357227 */ /* 0x000fe200078e00ff */
[----:B------:R0:W-:Y:S02]  /*2e60*/  STL [R1+0xdcc], R12 ;  /* 0x000dcc0c01007387 */ /* 0x0001e40000100800 */
[----:B------:R-:W-:Y:S01]  /*2e70*/  IABS R50, R5 ;  /* 0x0000000500327213 */ /* 0x000fe20000000000 */
[----:B------:R-:W-:Y:S01]  /*2e80*/  IMAD.MOV R55, RZ, RZ, -R55 ;  /* 0x000000ffff377224 */ /* 0x000fe200078e0a37 */
[----:B------:R2:W-:Y:S01]  /*2e90*/  STL [R1+0xdfc], R11 ;  /* 0x000dfc0b01007387 */ /* 0x0005e20000100800 */
[----:B------:R-:W-:Y:S01]  /*2ea0*/  IMAD R49, R9, R56, R49 ;  /* 0x0000003809317224 */ /* 0x000fe200078e0231 */
[----:B-1----:R-:W-:Y:S01]  /*2eb0*/  LOP3.LUT R4, R0, 0xaa, RZ, 0xfc, !PT ;  /* 0x000000aa00047812 */ /* 0x002fe200078efcff */
[----:B------:R-:W-:Y:S01]  /*2ec0*/  IMAD.HI.U32 R7, R10, R50, RZ ;  /* 0x000000320a077227 */ /* 0x000fe200078e00ff */
[----:B------:R1:W-:Y:S02]  /*2ed0*/  STL [R1+0xe3c], R6 ;  /* 0x000e3c0601007387 */ /* 0x0003e40000100800 */
[----:B------:R-:W-:Y:S01]  /*2ee0*/  IABS R51, R4 ;  /* 0x0000000400337213 */ /* 0x000fe20000000000 */
[----:B------:R-:W-:Y:S01]  /*2ef0*/  IMAD.MOV R7, RZ, RZ, -R7 ;  /* 0x000000ffff077224 */ /* 0x000fe200078e0a07 */
[----:B------:R3:W-:Y:S01]  /*2f00*/  STL [R1+0xeb4], R5 ;  /* 0x000eb40501007387 */ /* 0x0007e20000100800 */
[----:B------:R-:W-:Y:S01]  /*2f10*/  IMAD.MOV R53, RZ, RZ, -R53 ;  /* 0x000000ffff357224 */ /* 0x000fe200078e0a35 */
[----:B0-----:R-:W-:Y:S01]  /*2f20*/  LOP3.LUT R12, R0, 0xac, RZ, 0xfc, !PT ;  /* 0x000000ac000c7812 */ /* 0x001fe200078efcff */
[----:B------:R-:W-:Y:S01]  /*2f30*/  IMAD.HI.U32 R2, R10, R51, RZ ;  /* 0x000000330a027227 */ /* 0x000fe200078e00ff */
[----:B------:R0:W-:Y:S01]  /*2f40*/  STL [R1+0xee0], R4 ;  /* 0x000ee00401007387 */ /* 0x0001e20000100800 */
[----:B--2---:R-:W-:-:S02]  /*2f50*/  LOP3.LUT R11, R0, 0xae, RZ, 0xfc, !PT ;  /* 0x000000ae000b7812 */ /* 0x004fc400078efcff */
[C---:B------:R-:W-:Y:S01]  /*2f60*/  IMAD R50, R9.reuse, R7, R50 ;  /* 0x0000000709327224 */ /* 0x040fe200078e0232 */
[----:B------:R-:W-:Y:S01]  /*2f70*/  STL [R1+0xffc], R49 ;  /* 0x000ffc3101007387 */ /* 0x000fe20000100800 */
[----:B------:R-:W-:Y:S01]  /*2f80*/  IMAD.MOV R2, RZ, RZ, -R2 ;  /* 0x000000ffff027224 */ /* 0x000fe200078e0a02 */
[----:B-1----:R-:W-:Y:S01]  /*2f90*/  LOP3.LUT R6, R0, 0xb0, RZ, 0xfc, !PT ;  /* 0x000000b000067812 */ /* 0x002fe200078efcff */
[C---:B---3--:R-:W-:Y:S01]  /*2fa0*/  IMAD R5, R9.reuse, R55, R54 ;  /* 0x0000003709057224 */ /* 0x048fe200078e0236 */
[----:B------:R-:W-:Y:S01]  /*2fb0*/  IABS R58, R12 ;  /* 0x0000000c003a7213 */ /* 0x000fe20000000000 */
[C---:B------:R-:W-:Y:S01]  /*2fc0*/  IMAD R51, R9.reuse, R2, R51 ;  /* 0x0000000209337224 */ /* 0x040fe200078e0233 */
[----:B------:R-:W-:Y:S01]  /*2fd0*/  IABS R56, R11 ;  /* 0x0000000b00387213 */ /* 0x000fe20000000000 */
[----:B0-----:R-:W-:Y:S01]  /*2fe0*/  IMAD R4, R9, R53, R52 ;  /* 0x0000003509047224 */ /* 0x001fe200078e0234 */
[----:B------:R0:W-:Y:S01]  /*2ff0*/  STL [R1+0x1ac], R5 ;  /* 0x0001ac0501007387 */ /* 0x0001e20000100800 */
[----:B------:R-:W-:Y:S01]  /*3000*/  IABS R52, R6 ;  /* 0x0000000600347213 */ /* 0x000fe20000000000 */
[----:B------:R-:W-:-:S02]  /*3010*/  IMAD.HI.U32 R59, R10, R58, RZ ;  /* 0x0000003a0a3b7227 */ /* 0x000fc400078e00ff */
[----:B------:R-:W-:Y:S02]  /*3020*/  STL [R1+0x1000], R50 ;  /* 0x0010003201007387 */ /* 0x000fe40000100800 */
[----:B------:R-:W-:Y:S02]  /*3030*/  IMAD.HI.U32 R55, R10, R52, RZ ;  /* 0x000000340a377227 */ /* 0x000fe400078e00ff */
[----:B------:R1:W-:Y:S01]  /*3040*/  STL [R1+0x1b0], R4 ;  /* 0x0001b00401007387 */ /* 0x0003e20000100800 */
[----:B0-----:R-:W-:Y:S01]  /*3050*/  LOP3.LUT R5, R0, 0xb2, RZ, 0xfc, !PT ;  /* 0x000000b200057812 */ /* 0x001fe200078efcff */
[----:B------:R-:W-:Y:S02]  /*3060*/  IMAD.HI.U32 R57, R10, R56, RZ ;  /* 0x000000380a397227 */ /* 0x000fe400078e00ff */
[----:B------:R-:W-:Y:S01]  /*3070*/  STL [R1+0x1004], R51 ;  /* 0x0010043301007387 */ /* 0x000fe20000100800 */
[----:B------:R-:W-:Y:S01]  /*3080*/  IABS R53, R5 ;  /* 0x0000000500357213 */ /* 0x000fe20000000000 */
[----:B------:R-:W-:-:S02]  /*3090*/  IMAD.MOV R59, RZ, RZ, -R59 ;  /* 0x000000ffff3b7224 */ /* 0x000fc400078e0a3b */
[----:B------:R0:W-:Y:S01]  /*30a0*/  STL [R1+0xdb4], R12 ;  /* 0x000db40c01007387 */ /* 0x0001e20000100800 */
[----:B------:R-:W-:Y:S01]  /*30b0*/  IMAD.MOV R55, RZ, RZ, -R55 ;  /* 0x000000ffff377224 */ /* 0x000fe200078e0a37 */
        /* <DEDUP_REMOVED lines=10> */
[----:B-1----:R-:W-:-:S02]  /*3160*/  LOP3.LUT R11, R0, 0xb8, RZ, 0xfc, !PT ;  /* 0x000000b8000b7812 */ /* 0x002fc400078efcff */
[----:B------:R-:W-:Y:S01]  /*3170*/  IMAD.MOV R7, RZ, RZ, -R7 ;  /* 0x000000ffff077224 */ /* 0x000fe200078e0a07 */
[----:B------:R1:W-:Y:S01]  /*3180*/  STL [R1+0xf00], R4 ;  /* 0x000f000401007387 */ /* 0x0003e20000100800 */
[C---:B------:R-:W-:Y:S01]  /*3190*/  IMAD R53, R9.reuse, R54, R53 ;  /* 0x0000003609357224 */ /* 0x040fe200078e0235 */
[----:B------:R-:W-:Y:S01]  /*31a0*/  IABS R54, R11 ;  /* 0x0000000b00367213 */ /* 0x000fe20000000000 */
[C---:B------:R-:W-:Y:S01]  /*31b0*/  IMAD R52, R9.reuse, R55, R52 ;  /* 0x0000003709347224 */ /* 0x040fe200078e0234 */
[----:B------:R-:W-:Y:S01]  /*31c0*/  IABS R60, R12 ;  /* 0x0000000c003c7213 */ /* 0x000fe20000000000 */
[C---:B------:R-:W-:Y:S01]  /*31d0*/  IMAD R2, R9.reuse, R7, R2 ;  /* 0x0000000709027224 */ /* 0x040fe200078e0202 */
[----:B--2---:R-:W-:Y:S01]  /*31e0*/  LOP3.LUT R6, R0, 0xba, RZ, 0xfc, !PT ;  /* 0x000000ba00067812 */ /* 0x004fe200078efcff */
[----:B0-----:R-:W-:Y:S02]  /*31f0*/  IMAD R5, R9, R59, R58 ;  /* 0x0000003b09057224 */ /* 0x001fe400078e023a */
[----:B------:R-:W-:Y:S01]  /*3200*/  IMAD.HI.U32 R59, R10, R54, RZ ;  /* 0x000000360a3b7227 */ /* 0x000fe200078e00ff */
[----:B------:R-:W-:-:S02]  /*3210*/  IABS R55, R6 ;  /* 0x0000000600377213 */ /* 0x000fc40000000000 */
[----:B------:R0:W-:Y:S01]  /*3220*/  STL [R1+0x1b4], R5 ;  /* 0x0001b40501007387 */ /* 0x0001e20000100800 */
[C---:B-1----:R-:W-:Y:S02]  /*3230*/  IMAD R4, R9.reuse, R57, R56 ;  /* 0x0000003909047224 */ /* 0x042fe400078e0238 */
        /* <DEDUP_REMOVED lines=36> */
[----:B------:R-:W-:-:S04]  /*3480*/  IMAD.HI.U32 R59, R10, R7, RZ ;  /* 0x000000070a3b7227 */ /* 0x000fc800078e00ff */
[----:B------:R-:W-:Y:S02]  /*3490*/  IMAD.MOV R61, RZ, RZ, -R61 ;  /* 0x000000ffff3d7224 */ /* 0x000fe400078e0a3d */
        /* <DEDUP_REMOVED lines=25> */
[----:B------:R-:W-:Y:S01]  /*3630*/  IABS R64, R11 ;  /* 0x0000000b00407213 */ /* 0x000fe20000000000 */
[----:B------:R-:W-:Y:S01]  /*3640*/  STL [R1+0x1018], R56 ;  /* 0x0010183801007387 */ /* 0x000fe20000100800 */
[C---:B-1----:R-:W-:Y:S01]  /*3650*/  IMAD R5, R9.reuse, R61, R60 ;  /* 0x0000003d09057224 */ /* 0x042fe200078e023c */
[----:B------:R-:W-:Y:S02]  /*3660*/  IABS R62, R6 ;  /* 0x00000006003e7213 */ /* 0x000fe40000000000 */
[----:B------:R-:W-:Y:S01]  /*3670*/  STL [R1+0x101c], R57 ;  /* 0x00101c3901007387 */ /* 0x000fe20000100800 */
[----:B0-----:R-:W-:Y:S01]  /*3680*/  IMAD R4, R9, R59, R7 ;  /* 0x0000003b09047224 */ /* 0x001fe200078e0207 */
[----:B------:R-:W-:Y:S01]  /*3690*/  IABS R59, R12 ;  /* 0x0000000c003b7213 */ /* 0x000fe20000000000 */
[C---:B------:R-:W-:Y:S01]  /*36a0*/  IMAD.HI.U32 R65, R10.reuse, R64, RZ ;  /* 0x000000400a417227 */ /* 0x040fe200078e00ff */
[----:B------:R0:W-:Y:S03]  /*36b0*/  STL [R1+0x1cc], R5 ;  /* 0x0001cc0501007387 */ /* 0x0001e60000100800 */
[C---:B------:R-:W-:Y:S01]  /*36c0*/  IMAD.HI.U32 R66, R10.reuse, R59, RZ ;  /* 0x0000003b0a427227 */ /* 0x040fe200078e00ff */
[----:B------:R-:W-:Y:S03]  /*36d0*/  STL [R1+0x1020], R58 ;  /* 0x0010203a01007387 */ /* 0x000fe60000100800 */
[----:B------:R-:W-:Y:S01]  /*36e0*/  IMAD.HI.U32 R63, R10, R62, RZ ;  /* 0x0000003e0a3f7227 */ /* 0x000fe200078e00ff */
[----:B------:R1:W-:Y:S01]  /*36f0*/  STL [R1+0x1d0], R4 ;  /* 0x0001d00401007387 */ /* 0x0003e20000100800 */
[----:B0-----:R-:W-:-:S02]  /*3700*/  LOP3.LUT R5, R0, 0xd0, RZ, 0xfc, !PT ;  /* 0x000000d000057812 */ /* 0x001fc400078efcff */
[----:B------:R-:W-:Y:S01]  /*3710*/  IMAD.MOV R66, RZ, RZ, -R66 ;  /* 0x000000ffff427224 */ /* 0x000fe200078e0a42 */
[----:B------:R0:W-:Y:S01]  /*3720*/  STL [R1+0xdb0], R12 ;  /* 0x000db00c01007387 */ /* 0x0001e20000100800 */
[----:B------:R-:W-:Y:S01]  /*3730*/  IMAD.MOV R65, RZ, RZ, -R65 ;  /* 0x000000ffff417224 */ /* 0x000fe200078e0a41 */
[----:B------:R-:W-:Y:S01]  /*3740*/  IABS R60, R5 ;  /* 0x00000005003c7213 */ /* 0x000fe20000000000 */
[----:B------:R-:W-:Y:S01]  /*3750*/  IMAD.MOV R63, RZ, RZ, -R63 ;  /* 0x000000ffff3f7224 */ /* 0x000fe200078e0a3f */
[----:B------:R2:W-:Y:S01]  /*3760*/  STL [R1+0xe18], R11 ;  /* 0x000e180b01007387 */ /* 0x0005e20000100800 */
[----:B------:R-:W-:Y:S01]  /*3770*/  IMAD R59, R9, R66, R59 ;  /* 0x00000042093b7224 */ /* 0x000fe200078e023b */
[----:B-1----:R-:W-:Y:S01]  /*3780*/  LOP3.LUT R4, R0, 0xd2, RZ, 0xfc, !PT ;  /* 0x000000d200047812 */ /* 0x002fe200078efcff */
[----:B------:R-:W-:Y:S01]  /*3790*/  IMAD.HI.U32 R7, R10, R60, RZ ;  /* 0x0000003c0a077227 */ /* 0x000fe200078e00ff */
[----:B------:R-:W-:Y:S02]  /*37a0*/  STL [R1+0xe48], R6 ;  /* 0x000e480601007387 */ /* 0x000fe40000100800 */
[----:B------:R-:W-:Y:S01]  /*37b0*/  IABS R61, R4 ;  /* 0x00000004003d7213 */ /* 0x000fe20000000000 */
[----:B------:R-:W-:Y:S01]  /*37c0*/  IMAD.MOV R7, RZ, RZ, -R7 ;  /* 0x000000ffff077224 */ /* 0x000fe200078e0a07 */
[----:B------:R1:W-:Y:S01]  /*37d0*/  STL [R1+0xe8c], R5 ;  /* 0x000e8c0501007387 */ /* 0x0003e20000100800 */
[C---:B0-----:R-:W-:Y:S01]  /*37e0*/  LOP3.LUT R12, R0.reuse, 0xd4, RZ, 0xfc, !PT ;  /* 0x000000d4000c7812 */ /* 0x041fe200078efcff */
[----:B------:R-:W-:Y:S01]  /*37f0*/  IMAD R58, R3, UR12, RZ ;  /* 0x0000000c033a7c24 */ /* 0x000fe2000f8e02ff */
[----:B--2---:R-:W-:Y:S01]  /*3800*/  LOP3.LUT R11, R0, 0xd6, RZ, 0xfc, !PT ;  /* 0x000000d6000b7812 */ /* 0x004fe200078efcff */
[----:B------:R0:W-:Y:S01]  /*3810*/  STL [R1+0xefc], R4 ;  /* 0x000efc0401007387 */ /* 0x0001e20000100800 */
[----:B------:R-:W-:Y:S01]  /*3820*/  IMAD.HI.U32 R2, R10, R61, RZ ;  /* 0x0000003d0a027227 */ /* 0x000fe200078e00ff */
[----:B------:R-:W-:-:S02]  /*3830*/  IABS R68, R12 ;  /* 0x0000000c00447213 */ /* 0x000fc40000000000 */
[----:B------:R-:W-:Y:S01]  /*3840*/  STL [R1+0x1024], R59 ;  /* 0x0010243b01007387 */ /* 0x000fe20000100800 */
[----:B------:R-:W-:Y:S01]  /*3850*/  IMAD.MOV R2, RZ, RZ, -R2 ;  /* 0x000000ffff027224 */ /* 0x000fe200078e0a02 */
[----:B------:R-:W-:Y:S01]  /*3860*/  IABS R66, R11 ;  /* 0x0000000b00427213 */ /* 0x000fe20000000000 */
[C---:B-1----:R-:W-:Y:S01]  /*3870*/  IMAD R5, R9.reuse, R65, R64 ;  /* 0x0000004109057224 */ /* 0x042fe200078e0240 */
[----:B------:R-:W-:Y:S01]  /*3880*/  LOP3.LUT R6, R0, 0xd8, RZ, 0xfc, !PT ;  /* 0x000000d800067812 */ /* 0x000fe200078efcff */
[C---:B------:R-:W-:Y:S02]  /*3890*/  IMAD R61, R9.reuse, R2, R61 ;  /* 0x00000002093d7224 */ /* 0x040fe400078e023d */
[----:B0-----:R-:W-:Y:S01]  /*38a0*/  IMAD R4, R9, R63, R62 ;  /* 0x0000003f09047224 */ /* 0x001fe200078e023e */
[----:B------:R0:W-:Y:S01]  /*38b0*/  STL [R1+0x1d4], R5 ;  /* 0x0001d40501007387 */ /* 0x0001e20000100800 */
[----:B------:R-:W-:Y:S01]  /*38c0*/  IMAD.HI.U32 R69, R10, R68, RZ ;  /* 0x000000440a457227 */ /* 0x000fe200078e00ff */
[----:B------:R-:W-:-:S02]  /*38d0*/  IABS R62, R6 ;  /* 0x00000006003e7213 */ /* 0x000fc40000000000 */
[----:B------:R1:W-:Y:S01]  /*38e0*/  STL [R1+0x1d8], R4 ;  /* 0x0001d80401007387 */ /* 0x0003e20000100800 */
[----:B------:R-:W-:-:S03]  /*38f0*/  IMAD.HI.U32 R67, R10, R66, RZ ;  /* 0x000000420a437227 */ /* 0x000fc600078e00ff */
[----:B------:R2:W-:Y:S01]  /*3900*/  STL [R1+0xdac], R12 ;  /* 0x000dac0c01007387 */ /* 0x0005e20000100800 */
[----:B------:R-:W-:Y:S01]  /*3910*/  IMAD R60, R9, R7, R60 ;  /* 0x00000007093c7224 */ /* 0x000fe200078e023c */
[C---:B0-----:R-:W-:Y:S01]  /*3920*/  LOP3.LUT R5, R0.reuse, 0xda, RZ, 0xfc, !PT ;  /* 0x000000da00057812 */ /* 0x041fe200078efcff */
[----:B------:R-:W-:Y:S01]  /*3930*/  IMAD.MOV R69, RZ, RZ, -R69 ;  /* 0x000000ffff457224 */ /* 0x000fe200078e0a45 */
[----:B------:R0:W-:Y:S01]  /*3940*/  STL [R1+0xdec], R11 ;  /* 0x000dec0b01007387 */ /* 0x0001e20000100800 */
[----:B------:R-:W-:Y:S01]  /*3950*/  IMAD.MOV R67, RZ, RZ, -R67 ;  /* 0x000000ffff437224 */ /* 0x000fe200078e0a43 */
[----:B-1----:R-:W-:Y:S01]  /*3960*/  LOP3.LUT R4, R0, 0xdc, RZ, 0xfc, !PT ;  /* 0x000000dc00047812 */ /* 0x002fe200078efcff */
[----:B------:R-:W-:Y:S01]  /*3970*/  IMAD.HI.U32 R65, R10, R62, RZ ;  /* 0x0000003e0a417227 */ /* 0x000fe200078e00ff */
[----:B------:R1:W-:Y:S01]  /*3980*/  STL [R1+0xe64], R6 ;  /* 0x000e640601007387 */ /* 0x0003e20000100800 */
[----:B------:R-:W-:Y:S02]  /*3990*/  IABS R63, R5 ;  /* 0x00000005003f7213 */ /* 0x000fe40000000000 */
[----:B------:R-:W-:Y:S01]  /*39a0*/  IABS R2, R4 ;  /* 0x0000000400027213 */ /* 0x000fe20000000000 */
[----:B------:R3:W-:Y:S01]  /*39b0*/  STL [R1+0xe88], R5 ;  /* 0x000e880501007387 */ /* 0x0007e20000100800 */
[C---:B--2---:R-:W-:Y:S01]  /*39c0*/  LOP3.LUT R12, R0.reuse, 0xde, RZ, 0xfc, !PT ;  /* 0x000000de000c7812 */ /* 0x044fe200078efcff */
[----:B------:R-:W-:Y:S01]  /*39d0*/  IMAD.MOV R65, RZ, RZ, -R65 ;  /* 0x000000ffff417224 */ /* 0x000fe200078e0a41 */
[----:B0-----:R-:W-:Y:S01]  /*39e0*/  LOP3.LUT R11, R0, 0xe0, RZ, 0xfc, !PT ;  /* 0x000000e0000b7812 */ /* 0x001fe200078efcff */
[----:B------:R-:W-:Y:S01]  /*39f0*/  IMAD.HI.U32 R7, R10, R2, RZ ;  /* 0x000000020a077227 */ /* 0x000fe200078e00ff */
[----:B------:R0:W-:Y:S01]  /*3a00*/  STL [R1+0xf20], R4 ;  /* 0x000f200401007387 */ /* 0x0001e20000100800 */
[----:B-1----:R-:W-:-:S02]  /*3a10*/  LOP3.LUT R6, R0, 0xe2, RZ, 0xfc, !PT ;  /* 0x000000e200067812 */ /* 0x002fc400078efcff */
[----:B------:R-:W-:Y:S02]  /*3a20*/  IMAD.MOV R7, RZ, RZ, -R7 ;  /* 0x000000ffff077224 */ /* 0x000fe400078e0a07 */
[C---:B---3--:R-:W-:Y:S01]  /*3a30*/  IMAD R5, R9.reuse, R69, R68 ;  /* 0x0000004509057224 */ /* 0x048fe200078e0244 */
[----:B------:R-:W-:Y:S01]  /*3a40*/  IABS R69, R12 ;  /* 0x0000000c00457213 */ /* 0x000fe20000000000 */
[C---:B------:R-:W-:Y:S02]  /*3a50*/  IMAD R2, R9.reuse, R7, R2 ;  /* 0x0000000709027224 */ /* 0x040fe400078e0202 */
[----:B------:R-:W-:Y:S01]  /*3a60*/  IMAD.HI.U32 R64, R10, R63, RZ ;  /* 0x0000003f0a407227 */ /* 0x000fe200078e00ff */
[----:B------:R1:W-:Y:S03]  /*3a70*/  STL [R1+0x1dc], R5 ;  /* 0x0001dc0501007387 */ /* 0x0003e60000100800 */
[----:B0-----:R-:W-:-:S02]  /*3a80*/  IMAD R4, R9, R67, R66 ;  /* 0x0000004309047224 */ /* 0x001fc400078e0242 */
[----:B------:R-:W-:-:S03]  /*3a90*/  IMAD.HI.U32 R70, R10, R69, RZ ;  /* 0x000000450a467227 */ /* 0x000fc600078e00ff */
[----:B------:R0:W-:Y:S01]  /*3aa0*/  STL [R1+0x1e4], R4 ;  /* 0x0001e40401007387 */ /* 0x0001e20000100800 */
[----:B------:R-:W-:Y:S01]  /*3ab0*/  IMAD.MOV R70, RZ, RZ, -R70 ;  /* 0x000000ffff467224 */ /* 0x000fe200078e0a46 */
[C---:B-1----:R-:W-:Y:S01]  /*3ac0*/  LOP3.LUT R5, R0.reuse, 0xe4, RZ, 0xfc, !PT ;  /* 0x000000e400057812 */ /* 0x042fe200078efcff */
[----:B------:R-:W-:Y:S01]  /*3ad0*/  IMAD R62, R9, R65, R62 ;  /* 0x00000041093e7224 */ /* 0x000fe200078e023e */
[----:B------:R1:W-:Y:S01]  /*3ae0*/  STL [R1+0x1ec], R2 ;  /* 0x0001ec0201007387 */ /* 0x0003e20000100800 */
[----:B------:R-:W-:Y:S01]  /*3af0*/  IABS R65, R6 ;  /* 0x0000000600417213 */ /* 0x000fe20000000000 */
[----:B------:R-:W-:Y:S01]  /*3b00*/  IMAD.MOV R64, RZ, RZ, -R64 ;  /* 0x000000ffff407224 */ /* 0x000fe200078e0a40 */
[----:B------:R-:W-:Y:S01]  /*3b10*/  IABS R66, R5 ;  /* 0x0000000500427213 */ /* 0x000fe20000000000 */
[----:B------:R2:W-:Y:S01]  /*3b20*/  STL [R1+0xe14], R12 ;  /* 0x000e140c01007387 */ /* 0x0005e20000100800 */
[----:B------:R-:W-:Y:S01]  /*3b30*/  IMAD R123, R123, 0x2, R58 ;  /* 0x000000027b7b7824 */ /* 0x000fe200078e023a */
[----:B0-----:R-:W-:Y:S01]  /*3b40*/  LOP3.LUT R4, R0, 0xe6, RZ, 0xfc, !PT ;  /* 0x000000e600047812 */ /* 0x001fe200078efcff */
[----:B------:R-:W-:Y:S01]  /*3b50*/  IMAD R63, R9, R64, R63 ;  /* 0x00000040093f7224 */ /* 0x000fe200078e023f */
[----:B------:R-:W-:Y:S01]  /*3b60*/  STL [R1+0xe38], R11 ;  /* 0x000e380b01007387 */ /* 0x000fe20000100800 */
[----:B------:R-:W-:Y:S01]  /*3b70*/  IMAD.HI.U32 R67, R10, R66, RZ ;  /* 0x000000420a437227 */ /* 0x000fe200078e00ff */
[----:B-1----:R-:W-:-:S02]  /*3b80*/  IABS R2, R4 ;  /* 0x0000000400027213 */ /* 0x002fc40000000000 */
[----:B------:R0:W-:Y:S01]  /*3b90*/  STL [R1+0xe84], R6 ;  /* 0x000e840601007387 */ /* 0x0001e20000100800 */
[----:B------:R-:W-:Y:S01]  /*3ba0*/  IMAD.MOV R67, RZ, RZ, -R67 ;  /* 0x000000ffff437224 */ /* 0x000fe200078e0a43 */
[----:B------:R-:W-:Y:S01]  /*3bb0*/  IABS R64, R11 ;  /* 0x0000000b00407213 */ /* 0x000fe20000000000 */
[----:B------:R-:W-:Y:S01]  /*3bc0*/  IMAD.HI.U32 R7, R10, R2, RZ ;  /* 0x000000020a077227 */ /* 0x000fe200078e00ff */
[----:B------:R1:W-:Y:S01]  /*3bd0*/  STL [R1+0xef8], R5 ;  /* 0x000ef80501007387 */ /* 0x0003e20000100800 */
[----:B--2---:R-:W-:Y:S02]  /*3be0*/  LOP3.LUT R12, R0, 0xe8, RZ, 0xfc, !PT ;  /* 0x000000e8000c7812 */ /* 0x004fe400078efcff */
[----:B------:R-:W-:Y:S01]  /*3bf0*/  IMAD.MOV R7, RZ, RZ, -R7 ;  /* 0x000000ffff077224 */ /* 0x000fe200078e0a07 */
[----:B------:R2:W-:Y:S01]  /*3c00*/  STL [R1+0xf1c], R4 ;  /* 0x000f1c0401007387 */ /* 0x0005e20000100800 */
[----:B------:R-:W-:Y:S01]  /*3c10*/  IMAD.HI.U32 R68, R10, R65, RZ ;  /* 0x000000410a447227 */ /* 0x000fe200078e00ff */
[----:B0-----:R-:W-:-:S02]  /*3c20*/  LOP3.LUT R6, R0, 0xec, RZ, 0xfc, !PT ;  /* 0x000000ec00067812 */ /* 0x001fc400078efcff */
[C---:B------:R-:W-:Y:S01]  /*3c30*/  LOP3.LUT R11, R0.reuse, 0xea, RZ, 0xfc, !PT ;  /* 0x000000ea000b7812 */ /* 0x040fe200078efcff */
[----:B------:R-:W-:Y:S01]  /*3c40*/  IMAD R2, R9, R7, R2 ;  /* 0x0000000709027224 */ /* 0x000fe200078e0202 */
[----:B-1----:R-:W-:Y:S01]  /*3c50*/  LOP3.LUT R5, R0, 0xee, RZ, 0xfc, !PT ;  /* 0x000000ee00057812 */ /* 0x002fe200078efcff */
[----:B------:R-:W-:Y:S02]  /*3c60*/  IMAD.MOV R68, RZ, RZ, -R68 ;  /* 0x000000ffff447224 */ /* 0x000fe400078e0a44 */
[----:B------:R-:W-:Y:S01]  /*3c70*/  IMAD.HI.U32 R71, R10, R64, RZ ;  /* 0x000000400a477227 */ /* 0x000fe200078e00ff */
[----:B------:R-:W-:-:S03]  /*3c80*/  IABS R7, R5 ;  /* 0x0000000500077213 */ /* 0x000fc60000000000 */
[----:B--2---:R-:W-:Y:S02]  /*3c90*/  IMAD R4, R9, R70, R69 ;  /* 0x0000004609047224 */ /* 0x004fe400078e0245 */
[----:B------:R-:W-:-:S03]  /*3ca0*/  IMAD.HI.U32 R70, R10, R7, RZ ;  /* 0x000000070a467227 */ /* 0x000fc600078e00ff */
[----:B------:R0:W-:Y:S01]  /*3cb0*/  STL [R1+0x1e8], R4 ;  /* 0x0001e80401007387 */ /* 0x0001e20000100800 */
[C---:B------:R-:W-:Y:S02]  /*3cc0*/  IMAD R65, R9.reuse, R68, R65 ;  /* 0x0000004409417224 */ /* 0x040fe400078e0241 */
[----:B------:R-:W-:Y:S02]  /*3cd0*/  IMAD.MOV R70, RZ, RZ, -R70 ;  /* 0x000000ffff467224 */ /* 0x000fe400078e0a46 */
[----:B------:R-:W-:Y:S02]  /*3ce0*/  IMAD.MOV R71, RZ, RZ, -R71 ;  /* 0x000000ffff477224 */ /* 0x000fe400078e0a47 */
[----:B------:R-:W-:Y:S02]  /*3cf0*/  IMAD R124, R124, 0x2, R123 ;  /* 0x000000027c7c7824 */ /* 0x000fe400078e027b */
[C---:B------:R-:W-:Y:S02]  /*3d00*/  IMAD R64, R9.reuse, R71, R64 ;  /* 0x0000004709407224 */ /* 0x040fe400078e0240 */
[----:B0-----:R-:W-:Y:S01]  /*3d10*/  IMAD R4, R9, R67, R66 ;  /* 0x0000004309047224 */ /* 0x001fe200078e0242 */
[----:B------:R-:W-:Y:S01]  /*3d20*/  IABS R66, R12 ;  /* 0x0000000c00427213 */ /* 0x000fe20000000000 */
[----:B------:R-:W-:Y:S01]  /*3d30*/  IMAD R125, R125, 0x2, R124 ;  /* 0x000000027d7d7824 */ /* 0x000fe200078e027c */
[----:B------:R-:W-:-:S02]  /*3d40*/  IABS R67, R11 ;  /* 0x0000000b00437213 */ /* 0x000fc40000000000 */
[----:B------:R0:W-:Y:S01]  /*3d50*/  STL [R1+0x1e0], R4 ;  /* 0x0001e00401007387 */ /* 0x0001e20000100800 */
[----:B------:R-:W-:-:S03]  /*3d60*/  IMAD.HI.U32 R73, R10, R66, RZ ;  /* 0x000000420a497227 */ /* 0x000fc600078e00ff */
[----:B------:R1:W-:Y:S01]  /*3d70*/  STL [R1+0x1f0], R2 ;  /* 0x0001f00201007387 */ /* 0x0003e20000100800 */
[----:B------:R-:W-:-:S03]  /*3d80*/  IMAD.HI.U32 R72, R10, R67, RZ ;  /* 0x000000430a487227 */ /* 0x000fc600078e00ff */
[----:B------:R2:W-:Y:S01]  /*3d90*/  STL [R1+0xde8], R12 ;  /* 0x000de80c01007387 */ /* 0x0005e20000100800 */
[----:B------:R-:W-:Y:S01]  /*3da0*/  IMAD.MOV R73, RZ, RZ, -R73 ;  /* 0x000000ffff497224 */ /* 0x000fe200078e0a49 */
[----:B0-----:R-:W-:Y:S01]  /*3db0*/  LOP3.LUT R4, R0, 0xf0, RZ, 0xfc, !PT ;  /* 0x000000f000047812 */ /* 0x001fe200078efcff */
[----:B------:R-:W-:Y:S01]  /*3dc0*/  IMAD.MOV R72, RZ, RZ, -R72 ;  /* 0x000000ffff487224 */ /* 0x000fe200078e0a48 */
[----:B------:R-:W-:Y:S01]  /*3dd0*/  STL [R1+0xe60], R11 ;  /* 0x000e600b01007387 */ /* 0x000fe20000100800 */
[C---:B------:R-:W-:Y:S01]  /*3de0*/  IMAD R66, R9.reuse, R73, R66 ;  /* 0x0000004909427224 */ /* 0x040fe200078e0242 */
[----:B-1----:R-:W-:Y:S01]  /*3df0*/  IABS R2, R6 ;  /* 0x0000000600027213 */ /* 0x002fe20000000000 */
[----:B------:R-:W-:Y:S01]  /*3e00*/  IMAD R67, R9, R72, R67 ;  /* 0x0000004809437224 */ /* 0x000fe200078e0243 */
[----:B------:R0:W-:Y:S01]  /*3e10*/  STL [R1+0xe80], R6 ;  /* 0x000e800601007387 */ /* 0x0001e20000100800 */
[----:B------:R-:W-:Y:S02]  /*3e20*/  IABS R68, R4 ;  /* 0x0000000400447213 */ /* 0x000fe40000000000 */
[----:B------:R-:W-:Y:S01]  /*3e30*/  IMAD.HI.U32 R69, R10, R2, RZ ;  /* 0x000000020a457227 */ /* 0x000fe200078e00ff */
[----:B------:R1:W-:Y:S01]  /*3e40*/  STL [R1+0xed4], R5 ;  /* 0x000ed40501007387 */ /* 0x0003e20000100800 */
[----:B--2---:R-:W-:-:S02]  /*3e50*/  LOP3.LUT R12, R0, 0x106, RZ, 0xfc, !PT ;  /* 0x00000106000c7812 */ /* 0x004fc400078efcff */
[----:B------:R-:W-:Y:S01]  /*3e60*/  IMAD.MOV R69, RZ, RZ, -R69 ;  /* 0x000000ffff457224 */ /* 0x000fe200078e0a45 */
[----:B------:R2:W-:Y:S01]  /*3e70*/  STL [R1+0xf2c], R4 ;  /* 0x000f2c0401007387 */ /* 0x0005e20000100800 */
[----:B------:R-:W-:Y:S01]  /*3e80*/  IMAD.HI.U32 R71, R10, R68, RZ ;  /* 0x000000440a477227 */ /* 0x000fe200078e00ff */
[C---:B0-----:R-:W-:Y:S02]  /*3e90*/  LOP3.LUT R6, R0.reuse, 0xf4, RZ, 0xfc, !PT ;  /* 0x000000f400067812 */ /* 0x041fe400078efcff */
[C---:B------:R-:W-:Y:S01]  /*3ea0*/  LOP3.LUT R11, R0.reuse, 0xf2, RZ, 0xfc, !PT ;  /* 0x000000f2000b7812 */ /* 0x040fe200078efcff */
[----:B------:R-:W-:Y:S01]  /*3eb0*/  IMAD.MOV R71, RZ, RZ, -R71 ;  /* 0x000000ffff477224 */ /* 0x000fe200078e0a47 */
[----:B-1----:R-:W-:-:S03]  /*3ec0*/  LOP3.LUT R5, R0, 0xf6, RZ, 0xfc, !PT ;  /* 0x000000f600057812 */ /* 0x002fc600078efcff */
[C---:B------:R-:W-:Y:S02]  /*3ed0*/  IMAD R68, R9.reuse, R71, R68 ;  /* 0x0000004709447224 */ /* 0x040fe400078e0244 */
[C---:B--2---:R-:W-:Y:S01]  /*3ee0*/  IMAD R4, R9.reuse, R69, R2 ;  /* 0x0000004509047224 */ /* 0x044fe200078e0202 */
[----:B------:R-:W-:Y:S01]  /*3ef0*/  IABS R69, R11 ;  /* 0x0000000b00457213 */ /* 0x000fe20000000000 */
[----:B------:R-:W-:Y:S01]  /*3f00*/  IMAD R2, R9, R70, R7 ;  /* 0x0000004609027224 */ /* 0x000fe200078e0207 */
[----:B------:R-:W-:Y:S02]  /*3f10*/  IABS R7, R6 ;  /* 0x0000000600077213 */ /* 0x000fe40000000000 */
[----:B------:R-:W-:Y:S01]  /*3f20*/  IABS R70, R5 ;  /* 0x0000000500467213 */ /* 0x000fe20000000000 */
[----:B------:R0:W-:Y:S01]  /*3f30*/  STL [R1+0x1f8], R4 ;  /* 0x0001f80401007387 */ /* 0x0001e20000100800 */
[----:B------:R-:W-:-:S03]  /*3f40*/  IMAD.HI.U32 R76, R10, R69, RZ ;  /* 0x000000450a4c7227 */ /* 0x000fc600078e00ff */
[----:B------:R1:W-:Y:S01]  /*3f50*/  STL [R1+0x204], R2 ;  /* 0x0002040201007387 */ /* 0x0003e20000100800 */
[----:B------:R-:W-:-:S03]  /*3f60*/  IMAD.HI.U32 R73, R10, R7, RZ ;  /* 0x000000070a497227 */ /* 0x000fc600078e00ff */
[----:B------:R2:W-:Y:S01]  /*3f70*/  STL [R1+0xde4], R11 ;  /* 0x000de40b01007387 */ /* 0x0005e20000100800 */
[----:B------:R-:W-:Y:S01]  /*3f80*/  IMAD.HI.U32 R74, R10, R70, RZ ;  /* 0x000000460a4a7227 */ /* 0x000fe200078e00ff */
[C---:B0-----:R-:W-:Y:S02]  /*3f90*/  LOP3.LUT R4, R0.reuse, 0xf8, RZ, 0xfc, !PT ;  /* 0x000000f800047812 */ /* 0x041fe400078efcff */
[----:B------:R0:W-:Y:S01]  /*3fa0*/  STL [R1+0xe34], R6 ;  /* 0x000e340601007387 */ /* 0x0001e20000100800 */
[----:B------:R-:W-:Y:S01]  /*3fb0*/  IMAD.MOV R73, RZ, RZ, -R73 ;  /* 0x000000ffff497224 */ /* 0x000fe200078e0a49 */
[C---:B-1----:R-:W-:Y:S01]  /*3fc0*/  LOP3.LUT R2, R0.reuse, 0xfa, RZ, 0xfc, !PT ;  /* 0x000000fa00027812 */ /* 0x042fe200078efcff */
[----:B------:R-:W-:Y:S01]  /*3fd0*/  IMAD.MOV R74, RZ, RZ, -R74 ;  /* 0x000000ffff4a7224 */ /* 0x000fe200078e0a4a */
[----:B------:R-:W-:Y:S01]  /*3fe0*/  IABS R72, R4 ;  /* 0x0000000400487213 */ /* 0x000fe20000000000 */
[----:B------:R1:W-:Y:S01]  /*3ff0*/  STL [R1+0xeac], R5 ;  /* 0x000eac0501007387 */ /* 0x0003e20000100800 */
[----:B------:R-:W-:Y:S01]  /*4000*/  IABS R71, R2 ;  /* 0x0000000200477213 */ /* 0x000fe20000000000 */
[----:B------:R-:W-:Y:S01]  /*4010*/  IMAD.MOV R76, RZ, RZ, -R76 ;  /* 0x000000ffff4c7224 */ /* 0x000fe200078e0a4c */
[----:B--2---:R-:W-:Y:S01]  /*4020*/  LOP3.LUT R11, R0, 0xfc, RZ, 0xfc, !PT ;  /* 0x000000fc000b7812 */ /* 0x004fe200078efcff */
[----:B------:R-:W-:Y:S01]  /*4030*/  IMAD.HI.U32 R75, R10, R72, RZ ;  /* 0x000000480a4b7227 */ /* 0x000fe200078e00ff */
[----:B------:R2:W-:Y:S01]  /*4040*/  STL [R1+0xed0], R4 ;  /* 0x000ed00401007387 */ /* 0x0005e20000100800 */
[----:B0-----:R-:W-:-:S02]  /*4050*/  LOP3.LUT R6, R0, 0x100, RZ, 0xfc, !PT ;  /* 0x0000010000067812 */ /* 0x001fc400078efcff */
[----:B------:R-:W-:Y:S01]  /*4060*/  IMAD.MOV R75, RZ, RZ, -R75 ;  /* 0x000000ffff4b7224 */ /* 0x000fe200078e0a4b */
[----:B------:R0:W-:Y:S01]  /*4070*/  STL [R1+0xf18], R2 ;  /* 0x000f180201007387 */ /* 0x0001e20000100800 */
[C---:B-1----:R-:W-:Y:S01]  /*4080*/  IMAD R5, R9.reuse, R73, R7 ;  /* 0x0000004909057224 */ /* 0x042fe200078e0207 */
[----:B------:R-:W-:Y:S01]  /*4090*/  LOP3.LUT R7, R0, 0xfe, RZ, 0xfc, !PT ;  /* 0x000000fe00077812 */ /* 0x000fe200078efcff */
[C---:B------:R-:W-:Y:S01]  /*40a0*/  IMAD R69, R9.reuse, R76, R69 ;  /* 0x0000004c09457224 */ /* 0x040fe200078e0245 */
[----:B------:R-:W-:Y:S01]  /*40b0*/  IABS R76, R11 ;  /* 0x0000000b004c7213 */ /* 0x000fe20000000000 */
[C---:B--2---:R-:W-:Y:S01]  /*40c0*/  IMAD R4, R9.reuse, R74, R70 ;  /* 0x0000004a09047224 */ /* 0x044fe200078e0246 */
[----:B------:R1:W-:Y:S01]  /*40d0*/  STL [R1+0x200], R5 ;  /* 0x0002000501007387 */ /* 0x0003e20000100800 */
[----:B------:R-:W-:Y:S01]  /*40e0*/  IMAD R70, R9, R75, R72 ;  /* 0x0000004b09467224 */ /* 0x000fe200078e0248 */
[----:B------:R-:W-:Y:S01]  /*40f0*/  IABS R72, R7 ;  /* 0x0000000700487213 */ /* 0x000fe20000000000 */
[----:B0-----:R-:W-:Y:S01]  /*4100*/  IMAD.HI.U32 R2, R10, R71, RZ ;  /* 0x000000470a027227 */ /* 0x001fe200078e00ff */
[----:B------:R0:W-:Y:S01]  /*4110*/  STL [R1+0x220], R4 ;  /* 0x0002200401007387 */ /* 0x0001e20000100800 */
[----:B------:R-:W-:-:S02]  /*4120*/  IABS R75, R6 ;  /* 0x00000006004b7213 */ /* 0x000fc40000000000 */
[----:B------:R-:W-:Y:S01]  /*4130*/  IMAD.MOV R2, RZ, RZ, -R2 ;  /* 0x000000ffff027224 */ /* 0x000fe200078e0a02 */
[----:B------:R2:W-:Y:S01]  /*4140*/  STL [R1+0xe10], R11 ;  /* 0x000e100b01007387 */ /* 0x0005e20000100800 */
[----:B------:R-:W-:Y:S01]  /*4150*/  IMAD.HI.U32 R77, R10, R76, RZ ;  /* 0x0000004c0a4d7227 */ /* 0x000fe200078e00ff */
[C---:B-1----:R-:W-:Y:S02]  /*4160*/  LOP3.LUT R5, R0.reuse, 0x102, RZ, 0xfc, !PT ;  /* 0x0000010200057812 */ /* 0x042fe400078efcff */
[----:B------:R1:W-:Y:S01]  /*4170*/  STL [R1+0xe44], R7 ;  /* 0x000e440701007387 */ /* 0x0003e20000100800 */
[----:B------:R-:W-:Y:S01]  /*4180*/  IMAD R71, R9, R2, R71 ;  /* 0x0000000209477224 */ /* 0x000fe200078e0247 */
[----:B0-----:R-:W-:Y:S01]  /*4190*/  LOP3.LUT R4, R0, 0x104, RZ, 0xfc, !PT ;  /* 0x0000010400047812 */ /* 0x001fe200078efcff */
[----:B------:R-:W-:Y:S01]  /*41a0*/  IMAD.HI.U32 R78, R10, R72, RZ ;  /* 0x000000480a4e7227 */ /* 0x000fe200078e00ff */
[----:B------:R0:W-:Y:S01]  /*41b0*/  STL [R1+0xe5c], R6 ;  /* 0x000e5c0601007387 */ /* 0x0001e20000100800 */
[----:B------:R-:W-:-:S02]  /*41c0*/  IABS R73, R5 ;  /* 0x0000000500497213 */ /* 0x000fc40000000000 */
[----:B------:R-:W-:Y:S01]  /*41d0*/  IABS R2, R4 ;  /* 0x0000000400027213 */ /* 0x000fe20000000000 */
[----:B------:R-:W-:Y:S01]  /*41e0*/  IMAD.HI.U32 R79, R10, R75, RZ ;  /* 0x0000004b0a4f7227 */ /* 0x000fe200078e00ff */
[----:B------:R3:W-:Y:S01]  /*41f0*/  STL [R1+0xef4], R5 ;  /* 0x000ef40501007387 */ /* 0x0007e20000100800 */
[----:B--2---:R-:W-:Y:S02]  /*4200*/  LOP3.LUT R11, R0, 0x108, RZ, 0xfc, !PT ;  /* 0x00000108000b7812 */ /* 0x004fe400078efcff */
[----:B-1----:R-:W-:Y:S01]  /*4210*/  IMAD.HI.U32 R7, R10, R2, RZ ;  /* 0x000000020a077227 */ /* 0x002fe200078e00ff */
[----:B------:R1:W-:Y:S01]  /*4220*/  STL [R1+0xf14], R4 ;  /* 0x000f140401007387 */ /* 0x0003e20000100800 */
[----:B0-----:R-:W-:Y:S02]  /*4230*/  LOP3.LUT R6, R0, 0x10a, RZ, 0xfc, !PT ;  /* 0x0000010a00067812 */ /* 0x001fe400078efcff */
[----:B------:R-:W-:Y:S02]  /*4240*/  IMAD.MOV R77, RZ, RZ, -R77 ;  /* 0x000000ffff4d7224 */ /* 0x000fe400078e0a4d */
[----:B------:R-:W-:-:S02]  /*4250*/  IMAD.MOV R78, RZ, RZ, -R78 ;  /* 0x000000ffff4e7224 */ /* 0x000fc400078e0a4e */
[----:B------:R-:W-:Y:S02]  /*4260*/  IMAD.MOV R79, RZ, RZ, -R79 ;  /* 0x000000ffff4f7224 */ /* 0x000fe400078e0a4f */
[----:B------:R-:W-:Y:S02]  /*4270*/  IMAD.MOV R7, RZ, RZ, -R7 ;  /* 0x000000ffff077224 */ /* 0x000fe400078e0a07 */
[C---:B---3--:R-:W-:Y:S02]  /*4280*/  IMAD R5, R9.reuse, R77, R76 ;  /* 0x0000004d09057224 */ /* 0x048fe400078e024c */
[C---:B-1----:R-:W-:Y:S02]  /*4290*/  IMAD R4, R9.reuse, R78, R72 ;  /* 0x0000004e09047224 */ /* 0x042fe400078e0248 */
[C---:B------:R-:W-:Y:S01]  /*42a0*/  IMAD R72, R9.reuse, R79, R75 ;  /* 0x0000004f09487224 */ /* 0x040fe200078e024b */
[----:B------:R-:W-:Y:S01]  /*42b0*/  IABS R79, R12 ;  /* 0x0000000c004f7213 */ /* 0x000fe20000000000 */
[----:B------:R-:W-:Y:S01]  /*42c0*/  IMAD R2, R9, R7, R2 ;  /* 0x0000000709027224 */ /* 0x000fe200078e0202 */
[----:B------:R0:W-:Y:S01]  /*42d0*/  STL [R1+0x21c], R5 ;  /* 0x00021c0501007387 */ /* 0x0001e20000100800 */
[----:B------:R-:W-:Y:S01]  /*42e0*/  IMAD.HI.U32 R74, R10, R73, RZ ;  /* 0x000000490a4a7227 */ /* 0x000fe200078e00ff */
[----:B------:R-:W-:-:S02]  /*42f0*/  IABS R75, R6 ;  /* 0x00000006004b7213 */ /* 0x000fc40000000000 */
[----:B------:R1:W-:Y:S01]  /*4300*/  STL [R1+0x218], R4 ;  /* 0x0002180401007387 */ /* 0x0003e20000100800 */
[----:B------:R-:W-:-:S03]  /*4310*/  IMAD.HI.U32 R80, R10, R79, RZ ;  /* 0x0000004f0a507227 */ /* 0x000fc600078e00ff */
[----:B------:R2:W-:Y:S01]  /*4320*/  STL [R1+0x22c], R2 ;  /* 0x00022c0201007387 */ /* 0x0005e20000100800 */
[----:B------:R-:W-:Y:S01]  /*4330*/  IMAD.MOV R80, RZ, RZ, -R80 ;  /* 0x000000ffff507224 */ /* 0x000fe200078e0a50 */
[----:B0-----:R-:W-:Y:S01]  /*4340*/  LOP3.LUT R5, R0, 0x10c, RZ, 0xfc, !PT ;  /* 0x0000010c00057812 */ /* 0x001fe200078efcff */
[----:B------:R-:W-:Y:S01]  /*4350*/  IMAD.MOV R74, RZ, RZ, -R74 ;  /* 0x000000ffff4a7224 */ /* 0x000fe200078e0a4a */
[----:B------:R0:W-:Y:S01]  /*4360*/  STL [R1+0xde0], R12 ;  /* 0x000de00c01007387 */ /* 0x0001e20000100800 */
[----:B------:R-:W-:Y:S01]  /*4370*/  IMAD.HI.U32 R78, R10, R75, RZ ;  /* 0x0000004b0a4e7227 */ /* 0x000fe200078e00ff */
[----:B-1----:R-:W-:Y:S02]  /*4380*/  LOP3.LUT R4, R0, 0x10e, RZ, 0xfc, !PT ;  /* 0x0000010e00047812 */ /* 0x002fe400078efcff */
[----:B------:R1:W-:Y:S01]  /*4390*/  STL [R1+0xe58], R11 ;  /* 0x000e580b01007387 */ /* 0x0003e20000100800 */
[----:B------:R-:W-:Y:S01]  /*43a0*/  IMAD R73, R9, R74, R73 ;  /* 0x0000004a09497224 */ /* 0x000fe200078e0249 */
[----:B--2---:R-:W-:Y:S01]  /*43b0*/  IABS R2, R5 ;  /* 0x0000000500027213 */ /* 0x004fe20000000000 */
[----:B------:R-:W-:Y:S01]  /*43c0*/  IMAD.MOV R78, RZ, RZ, -R78 ;  /* 0x000000ffff4e7224 */ /* 0x000fe200078e0a4e */
[----:B------:R-:W-:Y:S01]  /*43d0*/  IABS R7, R4 ;  /* 0x0000000400077213 */ /* 0x000fe20000000000 */
[----:B------:R2:W-:Y:S01]  /*43e0*/  STL [R1+0xe7c], R6 ;  /* 0x000e7c0601007387 */ /* 0x0005e20000100800 */
[----:B------:R-:W-:Y:S01]  /*43f0*/  IABS R74, R11 ;  /* 0x0000000b004a7213 */ /* 0x000fe20000000000 */
[----:B------:R-:W-:Y:S01]  /*4400*/  IMAD.HI.U32 R76, R10, R2, RZ ;  /* 0x000000020a4c7227 */ /* 0x000fe200078e00ff */
[C---:B0-----:R-:W-:Y:S01]  /*4410*/  LOP3.LUT R12, R0.reuse, 0x12e, RZ, 0xfc, !PT ;  /* 0x0000012e000c7812 */ /* 0x041fe200078efcff */
[----:B------:R0:W-:Y:S01]  /*4420*/  STL [R1+0xecc], R5 ;  /* 0x000ecc0501007387 */ /* 0x0001e20000100800 */
[----:B-1----:R-:W-:Y:S01]  /*4430*/  LOP3.LUT R11, R0, 0x110, RZ, 0xfc, !PT ;  /* 0x00000110000b7812 */ /* 0x002fe200078efcff */
[----:B------:R-:W-:-:S02]  /*4440*/  IMAD.HI.U32 R77, R10, R7, RZ ;  /* 0x000000070a4d7227 */ /* 0x000fc400078e00ff */
[----:B------:R1:W-:Y:S02]  /*4450*/  STL [R1+0xf28], R4 ;  /* 0x000f280401007387 */ /* 0x0003e40000100800 */
[----:B------:R-:W-:Y:S01]  /*4460*/  IMAD.MOV R76, RZ, RZ, -R76 ;  /* 0x000000ffff4c7224 */ /* 0x000fe200078e0a4c */
[C---:B--2---:R-:W-:Y:S01]  /*4470*/  LOP3.LUT R6, R0.reuse, 0x112, RZ, 0xfc, !PT ;  /* 0x0000011200067812 */ /* 0x044fe200078efcff */
[----:B------:R-:W-:Y:S01]  /*4480*/  IMAD.MOV R77, RZ, RZ, -R77 ;  /* 0x000000ffff4d7224 */ /* 0x000fe200078e0a4d */
[----:B0-----:R-:W-:Y:S01]  /*4490*/  LOP3.LUT R5, R0, 0x116, RZ, 0xfc, !PT ;  /* 0x0000011600057812 */ /* 0x001fe200078efcff */
[----:B------:R-:W-:-:S04]  /*44a0*/  IMAD.HI.U32 R81, R10, R74, RZ ;  /* 0x0000004a0a517227 */ /* 0x000fc800078e00ff */
[C---:B-1----:R-:W-:Y:S02]  /*44b0*/  IMAD R4, R9.reuse, R80, R79 ;  /* 0x0000005009047224 */ /* 0x042fe400078e024f */
[C---:B------:R-:W-:Y:S02]  /*44c0*/  IMAD R75, R9.reuse, R78, R75 ;  /* 0x0000004e094b7224 */ /* 0x040fe400078e024b */
[----:B------:R-:W-:Y:S01]  /*44d0*/  IMAD.MOV R81, RZ, RZ, -R81 ;  /* 0x000000ffff517224 */ /* 0x000fe200078e0a51 */
[----:B------:R0:W-:Y:S03]  /*44e0*/  STL [R1+0x228], R4 ;  /* 0x0002280401007387 */ /* 0x0001e60000100800 */
[C---:B------:R-:W-:Y:S02]  /*44f0*/  IMAD R74, R9.reuse, R81, R74 ;  /* 0x00000051094a7224 */ /* 0x040fe400078e024a */
[C---:B0-----:R-:W-:Y:S01]  /*4500*/  IMAD R4, R9.reuse, R76, R2 ;  /* 0x0000004c09047224 */ /* 0x041fe200078e0202 */
[----:B------:R-:W-:Y:S01]  /*4510*/  IABS R76, R11 ;  /* 0x0000000b004c7213 */ /* 0x000fe20000000000 */
[----:B------:R-:W-:Y:S01]  /*4520*/  IMAD R2, R9, R77, R7 ;  /* 0x0000004d09027224 */ /* 0x000fe200078e0207 */
[----:B------:R-:W-:-:S02]  /*4530*/  IABS R7, R5 ;  /* 0x0000000500077213 */ /* 0x000fc40000000000 */
[----:B------:R0:W-:Y:S01]  /*4540*/  STL [R1+0x248], R4 ;  /* 0x0002480401007387 */ /* 0x0001e20000100800 */
[----:B------:R-:W-:Y:S01]  /*4550*/  IABS R77, R6 ;  /* 0x00000006004d7213 */ /* 0x000fe20000000000 */
[C---:B------:R-:W-:Y:S02]  /*4560*/  IMAD.HI.U32 R83, R10.reuse, R76, RZ ;  /* 0x0000004c0a537227 */ /* 0x040fe400078e00ff */
[----:B------:R1:W-:Y:S02]  /*4570*/  STL [R1+0x244], R2 ;  /* 0x0002440201007387 */ /* 0x0003e40000100800 */
[----:B------:R-:W-:Y:S02]  /*4580*/  IMAD.HI.U32 R80, R10, R7, RZ ;  /* 0x000000070a507227 */ /* 0x000fe400078e00ff */
[----:B------:R2:W-:Y:S01]  /*4590*/  STL [R1+0xddc], R11 ;  /* 0x000ddc0b01007387 */ /* 0x0005e20000100800 */
[----:B0-----:R-:W-:Y:S01]  /*45a0*/  LOP3.LUT R4, R0, 0x118, RZ, 0xfc, !PT ;  /* 0x0000011800047812 */ /* 0x001fe200078efcff */
[----:B------:R-:W-:-:S02]  /*45b0*/  IMAD.MOV R80, RZ, RZ, -R80 ;  /* 0x000000ffff507224 */ /* 0x000fc400078e0a50 */
[----:B------:R0:W-:Y:S01]  /*45c0*/  STL [R1+0xe30], R6 ;  /* 0x000e300601007387 */ /* 0x0001e20000100800 */
[----:B------:R-:W-:Y:S01]  /*45d0*/  IMAD.HI.U32 R82, R10, R77, RZ ;  /* 0x0000004d0a527227 */ /* 0x000fe200078e00ff */
[C---:B-1----:R-:W-:Y:S02]  /*45e0*/  LOP3.LUT R2, R0.reuse, 0x114, RZ, 0xfc, !PT ;  /* 0x0000011400027812 */ /* 0x042fe400078efcff */
[----:B------:R-:W-:Y:S01]  /*45f0*/  IABS R78, R4 ;  /* 0x00000004004e7213 */ /* 0x000fe20000000000 */
[----:B------:R-:W-:Y:S01]  /*4600*/  IMAD.MOV R83, RZ, RZ, -R83 ;  /* 0x000000ffff537224 */ /* 0x000fe200078e0a53 */
[C---:B--2---:R-:W-:Y:S01]  /*4610*/  LOP3.LUT R11, R0.reuse, 0x11a, RZ, 0xfc, !PT ;  /* 0x0000011a000b7812 */ /* 0x044fe200078efcff */
[----:B------:R1:W-:Y:S01]  /*4620*/  STL [R1+0xea8], R2 ;  /* 0x000ea80201007387 */ /* 0x0003e20000100800 */
[----:B------:R-:W-:Y:S01]  /*4630*/  IMAD.MOV R82, RZ, RZ, -R82 ;  /* 0x000000ffff527224 */ /* 0x000fe200078e0a52 */
[----:B0-----:R-:W-:Y:S02]  /*4640*/  LOP3.LUT R6, R0, 0x11c, RZ, 0xfc, !PT ;  /* 0x0000011c00067812 */ /* 0x001fe400078efcff */
[----:B------:R0:W-:Y:S01]  /*4650*/  STL [R1+0xec8], R5 ;  /* 0x000ec80501007387 */ /* 0x0001e20000100800 */
[----:B------:R-:W-:-:S03]  /*4660*/  IMAD.HI.U32 R81, R10, R78, RZ ;  /* 0x0000004e0a517227 */ /* 0x000fc600078e00ff */
[----:B------:R2:W-:Y:S01]  /*4670*/  STL [R1+0xf10], R4 ;  /* 0x000f100401007387 */ /* 0x0005e20000100800 */
[C---:B------:R-:W-:Y:S01]  /*4680*/  IMAD R76, R9.reuse, R83, R76 ;  /* 0x00000053094c7224 */ /* 0x040fe200078e024c */
[----:B-1----:R-:W-:Y:S01]  /*4690*/  IABS R2, R2 ;  /* 0x0000000200027213 */ /* 0x002fe20000000000 */
[----:B------:R-:W-:Y:S02]  /*46a0*/  IMAD.MOV R81, RZ, RZ, -R81 ;  /* 0x000000ffff517224 */ /* 0x000fe400078e0a51 */
[----:B------:R-:W-:Y:S01]  /*46b0*/  IMAD R77, R9, R82, R77 ;  /* 0x00000052094d7224 */ /* 0x000fe200078e024d */
[----:B0-----:R-:W-:Y:S01]  /*46c0*/  LOP3.LUT R5, R0, 0x11e, RZ, 0xfc, !PT ;  /* 0x0000011e00057812 */ /* 0x001fe200078efcff */
[----:B------:R-:W-:-:S04]  /*46d0*/  IMAD.HI.U32 R79, R10, R2, RZ ;  /* 0x000000020a4f7227 */ /* 0x000fc800078e00ff */
[----:B------:R-:W-:Y:S02]  /*46e0*/  IMAD.MOV R79, RZ, RZ, -R79 ;  /* 0x000000ffff4f7224 */ /* 0x000fe400078e0a4f */
        /* <DEDUP_REMOVED lines=333> */
[----:B------:R-:W-:Y:S01]  /*5bc0*/  STL [R1+0xd28], R12 ;  /* 0x000d280c01007387 */ /* 0x000fe20000100800 */
        /* <DEDUP_REMOVED lines=9> */
[----:B------:R-:W-:-:S02]  /*5c60*/  IMAD.HI.U32 R106, R10, R2, RZ ;  /* 0x000000020a6a7227 */ /* 0x000fc400078e00ff */
[----:B------:R2:W-:Y:S01]  /*5c70*/  STL [R1+0xd34], R5 ;  /* 0x000d340501007387 */ /* 0x0005e20000100800 */
[----:B0-----:R-:W-:Y:S01]  /*5c80*/  LOP3.LUT R11, R0, 0x188, RZ, 0xfc, !PT ;  /* 0x00000188000b7812 */ /* 0x001fe200078efcff */
[----:B------:R-:W-:Y:S02]  /*5c90*/  IMAD.HI.U32 R107, R10, R7, RZ ;  /* 0x000000070a6b7227 */ /* 0x000fe400078e00ff */
[----:B------:R0:W-:Y:S02]  /*5ca0*/  STL [R1+0xd38], R4 ;  /* 0x000d380401007387 */ /* 0x0001e40000100800 */
[----:B------:R-:W-:Y:S01]  /*5cb0*/  IMAD.MOV R106, RZ, RZ, -R106 ;  /* 0x000000ffff6a7224 */ /* 0x000fe200078e0a6a */
[C---:B-1----:R-:W-:Y:S01]  /*5cc0*/  LOP3.LUT R6, R0.reuse, 0x18a, RZ, 0xfc, !PT ;  /* 0x0000018a00067812 */ /* 0x042fe200078efcff */
[----:B------:R-:W-:Y:S01]  /*5cd0*/  IMAD.MOV R107, RZ, RZ, -R107 ;  /* 0x000000ffff6b7224 */ /* 0x000fe200078e0a6b */
[----:B--2---:R-:W-:Y:S01]  /*5ce0*/  LOP3.LUT R5, R0, 0x18e, RZ, 0xfc, !PT ;  /* 0x0000018e00057812 */ /* 0x004fe200078efcff */
[----:B------:R-:W-:-:S04]  /*5cf0*/  IMAD.HI.U32 R111, R10, R104, RZ ;  /* 0x000000680a6f7227 */ /* 0x000fc800078e00ff */
[C---:B0-----:R-:W-:Y:S02]  /*5d00*/  IMAD R4, R9.reuse, R110, R109 ;  /* 0x0000006e09047224 */ /* 0x041fe400078e026d */
[C---:B------:R-:W-:Y:S02]  /*5d10*/  IMAD R105, R9.reuse, R108, R105 ;  /* 0x0000006c09697224 */ /* 0x040fe400078e0269 */
[----:B------:R-:W-:Y:S01]  /*5d20*/  IMAD.MOV R111, RZ, RZ, -R111 ;  /* 0x000000ffff6f7224 */ /* 0x000fe200078e0a6f */
[----:B------:R0:W-:Y:S01]  /*5d30*/  STL [R1+0x320], R4 ;  /* 0x0003200401007387 */ /* 0x0001e20000100800 */
[----:B------:R-:W-:Y:S02]  /*5d40*/  IMAD.U32 R12, RZ, RZ, UR12 ;  /* 0x0000000cff0c7e24 */ /* 0x000fe4000f8e00ff */
        /* <DEDUP_REMOVED lines=14> */
[----:B------:R-:W-:Y:S01]  /*5e30*/  IMAD.MOV R113, RZ, RZ, -R113 ;  /* 0x000000ffff717224 */ /* 0x000fe200078e0a71 */
[----:B-1----:R-:W-:Y:S01]  /*5e40*/  LOP3.LUT R2, R0, 0x18c, RZ, 0xfc, !PT ;  /* 0x0000018c00027812 */ /* 0x002fe200078efcff */
[----:B------:R-:W-:Y:S01]  /*5e50*/  IMAD.HI.U32 R112, R10, R107, RZ ;  /* 0x0000006b0a707227 */ /* 0x000fe200078e00ff */
[----:B------:R-:W-:Y:S02]  /*5e60*/  IABS R108, R4 ;  /* 0x00000004006c7213 */ /* 0x000fe40000000000 */
[C---:B--2---:R-:W-:Y:S01]  /*5e70*/  LOP3.LUT R11, R0.reuse, 0x192, RZ, 0xfc, !PT ;  /* 0x00000192000b7812 */ /* 0x044fe200078efcff */
[----:B------:R1:W-:Y:S01]  /*5e80*/  STL [R1+0xd20], R2 ;  /* 0x000d200201007387 */ /* 0x0003e20000100800 */
[----:B------:R-:W-:Y:S01]  /*5e90*/  IMAD R106, R9, R113, R106 ;  /* 0x00000071096a7224 */ /* 0x000fe200078e026a */
[----:B0-----:R-:W-:Y:S02]  /*5ea0*/  LOP3.LUT R6, R0, 0x194, RZ, 0xfc, !PT ;  /* 0x0000019400067812 */ /* 0x001fe400078efcff */
[----:B------:R0:W-:Y:S01]  /*5eb0*/  STL [R1+0xd1c], R5 ;  /* 0x000d1c0501007387 */ /* 0x0001e20000100800 */
[----:B------:R-:W-:-:S03]  /*5ec0*/  IMAD.HI.U32 R111, R10, R108, RZ ;  /* 0x0000006c0a6f7227 */ /* 0x000fc600078e00ff */
[----:B------:R2:W-:Y:S01]  /*5ed0*/  STL [R1+0xd24], R4 ;  /* 0x000d240401007387 */ /* 0x0005e20000100800 */
[----:B------:R-:W-:Y:S01]  /*5ee0*/  IMAD.MOV R111, RZ, RZ, -R111 ;  /* 0x000000ffff6f7224 */ /* 0x000fe200078e0a6f */
        /* <DEDUP_REMOVED lines=23> */
[----:B------:R1:W-:Y:S01]  /*6060*/  STL [R1+0xd08], R5 ;  /* 0x000d080501007387 */ /* 0x0003e20000100800 */
[----:B------:R-:W-:Y:S01]  /*6070*/  IABS R112, R4 ;  /* 0x0000000400707213 */ /* 0x000fe20000000000 */
[----:B------:R-:W-:Y:S01]  /*6080*/  IMAD.MOV R116, RZ, RZ, -R116 ;  /* 0x000000ffff747224 */ /* 0x000fe200078e0a74 */
[----:B------:R-:W-:Y:S01]  /*6090*/  IABS R111, R2 ;  /* 0x00000002006f7213 */ /* 0x000fe20000000000 */
[----:B------:R3:W-:Y:S01]  /*60a0*/  STL [R1+0xd04], R4 ;  /* 0x000d040401007387 */ /* 0x0007e20000100800 */
[----:B--2---:R-:W-:Y:S01]  /*60b0*/  LOP3.LUT R11, R0, 0x1c0, RZ, 0xfc, !PT ;  /* 0x000001c0000b7812 */ /* 0x004fe200078efcff */
[----:B------:R-:W-:Y:S01]  /*60c0*/  IMAD.HI.U32 R115, R10, R112, RZ ;  /* 0x000000700a737227 */ /* 0x000fe200078e00ff */
[----:B0-----:R-:W-:Y:S01]  /*60d0*/  LOP3.LUT R6, R0, 0x19c, RZ, 0xfc, !PT ;  /* 0x0000019c00067812 */ /* 0x001fe200078efcff */
[----:B------:R0:W-:Y:S02]  /*60e0*/  STL [R1+0xd00], R2 ;  /* 0x000d000201007387 */ /* 0x0001e40000100800 */
[----:B-1----:R-:W-:-:S02]  /*60f0*/  IMAD R5, R9, R113, R7 ;  /* 0x0000007109057224 */ /* 0x002fc400078e0207 */
[----:B------:R-:W-:Y:S02]  /*6100*/  IMAD.MOV R115, RZ, RZ, -R115 ;  /* 0x000000ffff737224 */ /* 0x000fe400078e0a73 */
[C---:B---3--:R-:W-:Y:S01]  /*6110*/  IMAD R4, R9.reuse, R114, R110 ;  /* 0x0000007209047224 */ /* 0x048fe200078e026e */
[----:B------:R1:W-:Y:S01]  /*6120*/  STL [R1+0x36c], R5 ;  /* 0x00036c0501007387 */ /* 0x0003e20000100800 */
[----:B------:R-:W-:Y:S01]  /*6130*/  IABS R114, R6 ;  /* 0x0000000600727213 */ /* 0x000fe20000000000 */
[C---:B------:R-:W-:Y:S02]  /*6140*/  IMAD R110, R9.reuse, R115, R112 ;  /* 0x00000073096e7224 */ /* 0x040fe400078e0270 */
[----:B0-----:R-:W-:Y:S01]  /*6150*/  IMAD.HI.U32 R2, R10, R111, RZ ;  /* 0x0000006f0a027227 */ /* 0x001fe200078e00ff */
[----:B------:R0:W-:Y:S03]  /*6160*/  STL [R1+0x368], R4 ;  /* 0x0003680401007387 */ /* 0x0001e60000100800 */
[----:B------:R-:W-:Y:S01]  /*6170*/  IMAD.MOV R2, RZ, RZ, -R2 ;  /* 0x000000ffff027224 */ /* 0x000fe200078e0a02 */
[----:B------:R2:W-:Y:S01]  /*6180*/  STL [R1+0xcfc], R6 ;  /* 0x000cfc0601007387 */ /* 0x0005e20000100800 */
[----:B-1----:R-:W-:Y:S01]  /*6190*/  LOP3.LUT R5, R0, 0x1a0, RZ, 0xfc, !PT ;  /* 0x000001a000057812 */ /* 0x002fe200078efcff */
[----:B------:R-:W-:-:S02]  /*61a0*/  IMAD R109, R9, R116, R109 ;  /* 0x00000074096d7224 */ /* 0x000fc400078e026d */
[----:B------:R-:W-:Y:S01]  /*61b0*/  IMAD R111, R9, R2, R111 ;  /* 0x00000002096f7224 */ /* 0x000fe200078e026f */
[----:B------:R-:W-:Y:S01]  /*61c0*/  IABS R112, R5 ;  /* 0x0000000500707213 */ /* 0x000fe20000000000 */
[----:B------:R-:W-:Y:S01]  /*61d0*/  IMAD.U32 R2, RZ, RZ, UR12 ;  /* 0x0000000cff027e24 */ /* 0x000fe2000f8e00ff */
[----:B0-----:R-:W-:Y:S01]  /*61e0*/  LOP3.LUT R4, R0, 0x1a2, RZ, 0xfc, !PT ;  /* 0x000001a200047812 */ /* 0x001fe200078efcff */
[----:B------:R-:W-:Y:S01]  /*61f0*/  IMAD.HI.U32 R115, R10, R114, RZ ;  /* 0x000000720a737227 */ /* 0x000fe200078e00ff */
[----:B------:R0:W-:Y:S02]  /*6200*/  STL [R1+0xcf8], R5 ;  /* 0x000cf80501007387 */ /* 0x0001e40000100800 */
[----:B------:R-:W-:Y:S01]  /*6210*/  IABS R113, R4 ;  /* 0x0000000400717213 */ /* 0x000fe20000000000 */
[----:B------:R-:W-:Y:S01]  /*6220*/  IMAD.U32 R116, RZ, RZ, UR12 ;  /* 0x0000000cff747e24 */ /* 0x000fe2000f8e00ff */
[----:B------:R1:W-:Y:S01]  /*6230*/  STL [R1+0xcf4], R4 ;  /* 0x000cf40401007387 */ /* 0x0003e20000100800 */
[----:B------:R-:W-:-:S02]  /*6240*/  IMAD R57, R2, 0x2, R125 ;  /* 0x0000000202397824 */ /* 0x000fc400078e027d */
[----:B------:R-:W-:Y:S01]  /*6250*/  IMAD.HI.U32 R2, R10, R113, RZ ;  /* 0x000000710a027227 */ /* 0x000fe200078e00ff */
[----:B--2---:R-:W2:Y:S01]  /*6260*/  S2R R6, SR_TID.X ;  /* 0x0000000000067919 */ /* 0x004ea20000002100 */
[----:B0-----:R-:W-:Y:S02]  /*6270*/  LOP3.LUT R5, R0, 0x1a8, RZ, 0xfc, !PT ;  /* 0x000001a800057812 */ /* 0x001fe400078efcff */
[----:B------:R-:W-:Y:S02]  /*6280*/  IMAD.MOV R115, RZ, RZ, -R115 ;  /* 0x000000ffff737224 */ /* 0x000fe400078e0a73 */
[----:B------:R-:W-:Y:S02]  /*6290*/  IMAD R3, R116, 0x2, R57 ;  /* 0x0000000274037824 */ /* 0x000fe400078e0239 */
[----:B------:R-:W-:-:S03]  /*62a0*/  IMAD.HI.U32 R7, R10, R112, RZ ;  /* 0x000000700a077227 */ /* 0x000fc600078e00ff */
[----:B------:R0:W-:Y:S01]  /*62b0*/  STL [R1+0x14], R3 ;  /* 0x0000140301007387 */ /* 0x0001e20000100800 */
[----:B------:R-:W-:Y:S02]  /*62c0*/  IMAD.MOV R2, RZ, RZ, -R2 ;  /* 0x000000ffff027224 */ /* 0x000fe400078e0a02 */
[----:B-1----:R-:W-:Y:S02]  /*62d0*/  IMAD R4, R9, R115, R114 ;  /* 0x0000007309047224 */ /* 0x002fe400078e0272 */
[----:B------:R-:W-:Y:S02]  /*62e0*/  IMAD.U32 R114, RZ, RZ, UR12 ;  /* 0x0000000cff727e24 */ /* 0x000fe4000f8e00ff */
[----:B------:R-:W-:Y:S01]  /*62f0*/  IMAD R56, R117, 0x2, R3 ;  /* 0x0000000275387824 */ /* 0x000fe200078e0203 */
[----:B------:R1:W-:Y:S01]  /*6300*/  STL [R1+0x380], R4 ;  /* 0x0003800401007387 */ /* 0x0003e20000100800 */
[----:B------:R-:W-:Y:S01]  /*6310*/  IMAD.MOV R7, RZ, RZ, -R7 ;  /* 0x000000ffff077224 */ /* 0x000fe200078e0a07 */
[----:B0-----:R-:W-:Y:S01]  /*6320*/  LOP3.LUT R3, R0, 0x1b0, RZ, 0xfc, !PT ;  /* 0x000001b000037812 */ /* 0x001fe200078efcff */
[C---:B------:R-:W-:Y:S01]  /*6330*/  IMAD R113, R9.reuse, R2, R113 ;  /* 0x0000000209717224 */ /* 0x040fe200078e0271 */
[----:B------:R0:W-:Y:S01]  /*6340*/  STL [R1+0xcf0], R5 ;  /* 0x000cf00501007387 */ /* 0x0001e20000100800 */
[----:B------:R-:W-:Y:S01]  /*6350*/  IMAD.U32 R2, RZ, RZ, UR12 ;  /* 0x0000000cff027e24 */ /* 0x000fe2000f8e00ff */
[----:B------:R-:W-:Y:S01]  /*6360*/  IABS R115, R3 ;  /* 0x0000000300737213 */ /* 0x000fe20000000000 */
[----:B------:R-:W-:Y:S01]  /*6370*/  IMAD R55, R114, 0x2, R56 ;  /* 0x0000000272377824 */ /* 0x000fe200078e0238 */
[----:B------:R-:W-:Y:S01]  /*6380*/  IABS R114, R5 ;  /* 0x0000000500727213 */ /* 0x000fe20000000000 */
[----:B------:R-:W-:Y:S01]  /*6390*/  IMAD R112, R9, R7, R112 ;  /* 0x0000000709707224 */ /* 0x000fe200078e0270 */
[----:B-1----:R-:W-:Y:S01]  /*63a0*/  LOP3.LUT R4, R0, 0x1aa, RZ, 0xfc, !PT ;  /* 0x000001aa00047812 */ /* 0x002fe200078efcff */
[----:B------:R-:W-:-:S02]  /*63b0*/  IMAD.U32 R7, RZ, RZ, UR12 ;  /* 0x0000000cff077e24 */ /* 0x000fc4000f8e00ff */
[----:B------:R-:W-:Y:S01]  /*63c0*/  IMAD R54, R2, 0x2, R55 ;  /* 0x0000000202367824 */ /* 0x000fe200078e0237 */
[----:B------:R-:W-:Y:S01]  /*63d0*/  IABS R2, R4 ;  /* 0x0000000400027213 */ /* 0x000fe20000000000 */
[----:B------:R1:W-:Y:S01]  /*63e0*/  STL [R1+0xcec], R4 ;  /* 0x000cec0401007387 */ /* 0x0003e20000100800 */
[----:B0-----:R-:W-:Y:S01]  /*63f0*/  LOP3.LUT R5, R0, 0x1b2, RZ, 0xfc, !PT ;  /* 0x000001b200057812 */ /* 0x001fe200078efcff */
[----:B------:R-:W-:Y:S02]  /*6400*/  IMAD R53, R7, 0x2, R54 ;  /* 0x0000000207357824 */ /* 0x000fe400078e0236 */
[----:B------:R-:W-:Y:S01]  /*6410*/  IMAD.HI.U32 R7, R10, R114, RZ ;  /* 0x000000720a077227 */ /* 0x000fe200078e00ff */
[----:B------:R0:W-:Y:S03]  /*6420*/  STL [R1+0xce8], R3 ;  /* 0x000ce80301007387 */ /* 0x0001e60000100800 */
[----:B------:R-:W-:-:S02]  /*6430*/  IMAD R52, R116, 0x2, R53 ;  /* 0x0000000274347824 */ /* 0x000fc400078e0235 */
[----:B------:R-:W-:Y:S01]  /*6440*/  IMAD.MOV R7, RZ, RZ, -R7 ;  /* 0x000000ffff077224 */ /* 0x000fe200078e0a07 */
[----:B-1----:R-:W-:Y:S01]  /*6450*/  LOP3.LUT R4, R0, 0x1b8, RZ, 0xfc, !PT ;  /* 0x000001b800047812 */ /* 0x002fe200078efcff */
[----:B------:R-:W-:Y:S02]  /*6460*/  IMAD R51, R117, 0x2, R52 ;  /* 0x0000000275337824 */ /* 0x000fe400078e0234 */
[----:B------:R-:W-:-:S04]  /*6470*/  IMAD.HI.U32 R117, R10, R2, RZ ;  /* 0x000000020a757227 */ /* 0x000fc800078e00ff */
[----:B------:R-:W-:Y:S02]  /*6480*/  IMAD R50, R118, 0x2, R51 ;  /* 0x0000000276327824 */ /* 0x000fe400078e0233 */
[----:B------:R-:W-:Y:S02]  /*6490*/  IMAD.MOV R117, RZ, RZ, -R117 ;  /* 0x000000ffff757224 */ /* 0x000fe400078e0a75 */
[----:B------:R-:W-:Y:S02]  /*64a0*/  IMAD R114, R9, R7, R114 ;  /* 0x0000000709727224 */ /* 0x000fe400078e0272 */
[----:B------:R-:W-:Y:S02]  /*64b0*/  IMAD.U32 R7, RZ, RZ, UR12 ;  /* 0x0000000cff077e24 */ /* 0x000fe4000f8e00ff */
[----:B------:R-:W-:Y:S02]  /*64c0*/  IMAD R49, R119, 0x2, R50 ;  /* 0x0000000277317824 */ /* 0x000fe400078e0232 */
[----:B0-----:R-:W-:-:S02]  /*64d0*/  IMAD R3, R9, R117, R2 ;  /* 0x0000007509037224 */ /* 0x001fc400078e0202 */
[----:B------:R-:W-:Y:S02]  /*64e0*/  IMAD.U32 R2, RZ, RZ, UR12 ;  /* 0x0000000cff027e24 */ /* 0x000fe4000f8e00ff */
[C---:B------:R-:W-:Y:S01]  /*64f0*/  IMAD R48, R7.reuse, 0x2, R49 ;  /* 0x0000000207307824 */ /* 0x040fe200078e0231 */
[----:B------:R0:W-:Y:S01]  /*6500*/  STL [R1+0xec], R3 ;  /* 0x0000ec0301007387 */ /* 0x0001e20000100800 */
[----:B------:R-:W-:Y:S02]  /*6510*/  IMAD.U32 R117, RZ, RZ, UR12 ;  /* 0x0000000cff757e24 */ /* 0x000fe4000f8e00ff */
[----:B------:R-:W-:Y:S01]  /*6520*/  IMAD R47, R2, 0x2, R48 ;  /* 0x00000002022f7824 */ /* 0x000fe200078e0230 */
[----:B------:R-:W-:Y:S01]  /*6530*/  IABS R2, R5 ;  /* 0x0000000500027213 */ /* 0x000fe20000000000 */
[----:B------:R-:W-:Y:S01]  /*6540*/  IMAD.HI.U32 R116, R10, R115, RZ ;  /* 0x000000730a747227 */ /* 0x000fe200078e00ff */
[----:B------:R1:W-:Y:S03]  /*6550*/  STL [R1+0xce4], R5 ;  /* 0x000ce40501007387 */ /* 0x0003e60000100800 */
[----:B------:R-:W-:Y:S01]  /*6560*/  IMAD R46, R7, 0x2, R47 ;  /* 0x00000002072e7824 */ /* 0x000fe200078e022f */
[----:B0-----:R-:W-:Y:S01]  /*6570*/  LOP3.LUT R3, R0, 0x1ba, RZ, 0xfc, !PT ;  /* 0x000001ba00037812 */ /* 0x001fe200078efcff */
[----:B------:R-:W-:Y:S01]  /*6580*/  IMAD.MOV R116, RZ, RZ, -R116 ;  /* 0x000000ffff747224 */ /* 0x000fe200078e0a74 */
[----:B------:R0:W-:Y:S01]  /*6590*/  STL [R1+0xce0], R4 ;  /* 0x000ce00401007387 */ /* 0x0001e20000100800 */
[----:B------:R-:W-:Y:S01]  /*65a0*/  IMAD R45, R117, 0x2, R46 ;  /* 0x00000002752d7824 */ /* 0x000fe200078e022e */
[----:B------:R-:W-:Y:S01]  /*65b0*/  IABS R7, R3 ;  /* 0x0000000300077213 */ /* 0x000fe20000000000 */
[----:B------:R-:W-:Y:S01]  /*65c0*/  IMAD.HI.U32 R117, R10, R2, RZ ;  /* 0x000000020a757227 */ /* 0x000fe200078e00ff */
[----:B------:R3:W-:Y:S03]  /*65d0*/  STL [R1+0xcdc], R3 ;  /* 0x000cdc0301007387 */ /* 0x0007e60000100800 */
[----:B-1----:R-:W-:-:S02]  /*65e0*/  IMAD.MOV.U32 R5, RZ, RZ, R121 ;  /* 0x000000ffff057224 */ /* 0x002fc400078e0079 */
[----:B------:R-:W-:Y:S02]  /*65f0*/  IMAD.U32 R121, RZ, RZ, UR12 ;  /* 0x0000000cff797e24 */ /* 0x000fe4000f8e00ff */
[----:B------:R-:W-:Y:S02]  /*6600*/  IMAD R44, R118, 0x2, R45 ;  /* 0x00000002762c7824 */ /* 0x000fe400078e022d */
[----:B------:R-:W-:Y:S02]  /*6610*/  IMAD.MOV R117, RZ, RZ, -R117 ;  /* 0x000000ffff757224 */ /* 0x000fe400078e0a75 */
[----:B------:R-:W-:Y:S01]  /*6620*/  IMAD R115, R9, R116, R115 ;  /* 0x0000007409737224 */ /* 0x000fe200078e0273 */
[----:B------:R-:W-:Y:S01]  /*6630*/  IABS R116, R4 ;  /* 0x0000000400747213 */ /* 0x000fe20000000000 */
[----:B------:R-:W-:-:S04]  /*6640*/  IMAD.HI.U32 R119, R10, R7, RZ ;  /* 0x000000070a777227 */ /* 0x000fc800078e00ff */
[----:B0-----:R-:W-:Y:S02]  /*6650*/  IMAD.MOV.U32 R4, RZ, RZ, R122 ;  /* 0x000000ffff047224 */ /* 0x001fe400078e007a */
[----:B------:R-:W-:Y:S02]  /*6660*/  IMAD.U32 R122, RZ, RZ, UR12 ;  /* 0x0000000cff7a7e24 */ /* 0x000fe4000f8e00ff */
[----:B------:R-:W-:Y:S02]  /*6670*/  IMAD R43, R121, 0x2, R44 ;  /* 0x00000002792b7824 */ /* 0x000fe400078e022c */
[----:B---3--:R-:W-:Y:S02]  /*6680*/  IMAD R3, R9, R117, R2 ;  /* 0x0000007509037224 */ /* 0x008fe400078e0202 */
[----:B------:R-:W-:Y:S02]  /*6690*/  IMAD.MOV R119, RZ, RZ, -R119 ;  /* 0x000000ffff777224 */ /* 0x000fe400078e0a77 */
[----:B------:R-:W-:Y:S01]  /*66a0*/  IMAD.U32 R2, RZ, RZ, UR12 ;  /* 0x0000000cff027e24 */ /* 0x000fe2000f8e00ff */
[----:B------:R0:W-:Y:S01]  /*66b0*/  STL [R1+0xe8], R3 ;  /* 0x0000e80301007387 */ /* 0x0001e20000100800 */
[----:B------:R-:W-:-:S02]  /*66c0*/  IMAD R42, R122, 0x2, R43 ;  /* 0x000000027a2a7824 */ /* 0x000fc400078e022b */
[----:B------:R-:W-:-:S04]  /*66d0*/  IMAD.HI.U32 R118, R10, R116, RZ ;  /* 0x000000740a767227 */ /* 0x000fc800078e00ff */
[----:B------:R-:W-:Y:S01]  /*66e0*/  IMAD R41, R2, 0x2, R42 ;  /* 0x0000000202297824 */ /* 0x000fe200078e022a */
[----:B--2---:R-:W-:Y:S01]  /*66f0*/  LOP3.LUT R2, R6, 0x7f, RZ, 0xc0, !PT ;  /* 0x0000007f06027812 */ /* 0x004fe200078ec0ff */
[----:B------:R-:W-:Y:S01]  /*6700*/  IMAD.MOV R118, RZ, RZ, -R118 ;  /* 0x000000ffff767224 */ /* 0x000fe200078e0a76 */
[----:B------:R-:W-:Y:S01]  /*6710*/  LOP3.LUT R6, R0, 0x1c2, RZ, 0xfc, !PT ;  /* 0x000001c200067812 */ /* 0x000fe200078efcff */
[C---:B0-----:R-:W-:Y:S02]  /*6720*/  IMAD R3, R9.reuse, R119, R7 ;  /* 0x0000007709037224 */ /* 0x041fe400078e0207 */
[----:B------:R-:W-:Y:S02]  /*6730*/  IMAD.U32 R7, RZ, RZ, UR12 ;  /* 0x0000000cff077e24 */ /* 0x000fe4000f8e00ff */
[----:B------:R-:W-:Y:S01]  /*6740*/  IMAD.U32 R117, RZ, RZ, UR12 ;  /* 0x0000000cff757e24 */ /* 0x000fe2000f8e00ff */
[----:B------:R0:W-:Y:S01]  /*6750*/  STL [R1+0xe4], R3 ;  /* 0x0000e40301007387 */ /* 0x0001e20000100800 */
[----:B------:R-:W-:-:S02]  /*6760*/  IMAD R116, R9, R118, R116 ;  /* 0x0000007609747224 */ /* 0x000fc400078e0274 */
[----:B------:R-:W-:Y:S01]  /*6770*/  IMAD.U32 R118, RZ, RZ, UR12 ;  /* 0x0000000cff767e24 */ /* 0x000fe2000f8e00ff */
[----:B------:R1:W-:Y:S01]  /*6780*/  STL [R1+0xcd8], R11 ;  /* 0x000cd80b01007387 */ /* 0x0003e20000100800 */
[----:B------:R-:W-:Y:S02]  /*6790*/  IMAD R5, R5, 0x80, R2 ;  /* 0x0000008005057824 */ /* 0x000fe400078e0202 */
[----:B------:R-:W-:Y:S01]  /*67a0*/  IMAD.U32 R119, RZ, RZ, UR12 ;  /* 0x0000000cff777e24 */ /* 0x000fe2000f8e00ff */
[----:B------:R2:W-:Y:S01]  /*67b0*/  STL [R1+0xcd4], R6 ;  /* 0x000cd40601007387 */ /* 0x0005e20000100800 */
[----:B0-----:R-:W-:Y:S01]  /*67c0*/  IMAD R3, R7, 0x2, R41 ;  /* 0x0000000207037824 */ /* 0x001fe200078e0229 */
[----:B------:R-:W-:Y:S02]  /*67d0*/  IABS R7, R6 ;  /* 0x0000000600077213 */ /* 0x000fe40000000000 */
[----:B------:R-:W-:Y:S01]  /*67e0*/  STL [R1+0xb94], R5 ;  /* 0x000b940501007387 */ /* 0x000fe20000100800 */
[----:B------:R-:W-:Y:S01]  /*67f0*/  ISETP.GE.AND P1, PT, R5, RZ, PT ;  /* 0x000000ff0500720c */ /* 0x000fe20003f26270 */
[----:B------:R-:W-:Y:S01]  /*6800*/  IMAD R40, R117, 0x2, R3 ;  /* 0x0000000275287824 */ /* 0x000fe200078e0203 */
[----:B------:R-:W-:-:S02]  /*6810*/  IABS R117, R11 ;  /* 0x0000000b00757213 */ /* 0x000fc40000000000 */
[----:B-1----:R-:W-:Y:S01]  /*6820*/  LOP3.LUT R11, R0, 0x1d0, RZ, 0xfc, !PT ;  /* 0x000001d0000b7812 */ /* 0x002fe200078efcff */
[----:B------:R-:W-:Y:S01]  /*6830*/  IMAD R39, R118, 0x2, R40 ;  /* 0x0000000276277824 */ /* 0x000fe200078e0228 */
[----:B------:R-:W-:Y:S01]  /*6840*/  IABS R118, R5 ;  /* 0x0000000500767213 */ /* 0x000fe20000000000 */
[----:B------:R-:W-:-:S04]  /*6850*/  IMAD.HI.U32 R121, R10, R117, RZ ;  /* 0x000000750a797227 */ /* 0x000fc800078e00ff */
[----:B------:R-:W-:Y:S02]  /*6860*/  IMAD R38, R119, 0x2, R39 ;  /* 0x0000000277267824 */ /* 0x000fe400078e0227 */
[----:B------:R-:W-:-:S04]  /*6870*/  IMAD.HI.U32 R119, R10, R7, RZ ;  /* 0x000000070a777227 */ /* 0x000fc800078e00ff */
[----:B------:R-:W-:Y:S02]  /*6880*/  IMAD R37, R122, 0x2, R38 ;  /* 0x000000027a257824 */ /* 0x000fe400078e0226 */
[----:B------:R-:W-:-:S04]  /*6890*/  IMAD.HI.U32 R122, R4, R118, RZ ;  /* 0x00000076047a7227 */ /* 0x000fc800078e00ff */
[----:B--2---:R-:W-:Y:S02]  /*68a0*/  IMAD.U32 R6, RZ, RZ, UR12 ;  /* 0x0000000cff067e24 */ /* 0x004fe4000f8e00ff */
[----:B------:R-:W-:Y:S02]  /*68b0*/  IMAD.MOV R119, RZ, RZ, -R119 ;  /* 0x000000ffff777224 */ /* 0x000fe400078e0a77 */
[----:B------:R-:W-:Y:S02]  /*68c0*/  IMAD.MOV R121, RZ, RZ, -R121 ;  /* 0x000000ffff797224 */ /* 0x000fe400078e0a79 */
[----:B------:R-:W-:Y:S02]  /*68d0*/  IMAD.MOV R122, RZ, RZ, -R122 ;  /* 0x000000ffff7a7224 */ /* 0x000fe400078e0a7a */
[----:B------:R-:W-:Y:S02]  /*68e0*/  IMAD.U32 R4, RZ, RZ, UR12 ;  /* 0x0000000cff047e24 */ /* 0x000fe4000f8e00ff */
[----:B------:R-:W-:-:S02]  /*68f0*/  IMAD R36, R6, 0x2, R37 ;  /* 0x0000000206247824 */ /* 0x000fc400078e0225 */
[C---:B------:R-:W-:Y:S02]  /*6900*/  IMAD R6, R9.reuse, R119, R7 ;  /* 0x0000007709067224 */ /* 0x040fe400078e0207 */
[----:B------:R-:W-:Y:S02]  /*6910*/  IMAD R117, R9, R121, R117 ;  /* 0x0000007909757224 */ /* 0x000fe400078e0275 */
[----:B------:R-:W-:Y:S01]  /*6920*/  IMAD R7, R120, R122, R118 ;  /* 0x0000007a78077224 */ /* 0x000fe200078e0276 */
[----:B------:R0:W-:Y:S01]  /*6930*/  STL [R1+0xe0], R6 ;  /* 0x0000e00601007387 */ /* 0x0001e20000100800 */
[----:B------:R-:W-:Y:S02]  /*6940*/  IMAD.U32 R121, RZ, RZ, UR12 ;  /* 0x0000000cff797e24 */ /* 0x000fe4000f8e00ff */
[----:B------:R-:W-:Y:S01]  /*6950*/  IMAD R35, R4, 0x2, R36 ;  /* 0x0000000204237824 */ /* 0x000fe200078e0224 */
[----:B------:R-:W-:Y:S01]  /*6960*/  ISETP.GT.U32.AND P0, PT, R120, R7, PT ;  /* 0x000000077800720c */ /* 0x000fe20003f04070 */
[----:B------:R-:W-:Y:S01]  /*6970*/  IMAD.U32 R118, RZ, RZ, UR12 ;  /* 0x0000000cff767e24 */ /* 0x000fe2000f8e00ff */
[----:B------:R-:W-:Y:S01]  /*6980*/  STL [R1+0xcd0], R14 ;  /* 0x000cd00e01007387 */ /* 0x000fe20000100800 */
[----:B------:R-:W-:Y:S01]  /*6990*/  IMAD R34, R121, 0x2, R35 ;  /* 0x0000000279227824 */ /* 0x000fe200078e0223 */
[----:B------:R-:W-:Y:S01]  /*69a0*/  IABS R121, R13 ;  /* 0x0000000d00797213 */ /* 0x000fe20000000000 */
[----:B------:R-:W-:Y:S01]  /*69b0*/  IMAD.U32 R119, RZ, RZ, UR12 ;  /* 0x0000000cff777e24 */ /* 0x000fe2000f8e00ff */
[----:B------:R-:W-:Y:S01]  /*69c0*/  STL [R1+0xccc], R13 ;  /* 0x000ccc0d01007387 */ /* 0x000fe20000100800 */
[----:B------:R-:W-:Y:S01]  /*69d0*/  IMAD R33, R118, 0x2, R34 ;  /* 0x0000000276217824 */ /* 0x000fe200078e0222 */
[----:B------:R-:W-:Y:S01]  /*69e0*/  IABS R118, R14 ;  /* 0x0000000e00767213 */ /* 0x000fe20000000000 */
[----:B------:R-:W-:Y:S01]  /*69f0*/  IMAD.U32 R122, RZ, RZ, UR12 ;  /* 0x0000000cff7a7e24 */ /* 0x000fe2000f8e00ff */
[----:B------:R1:W-:Y:S01]  /*6a00*/  STL [R1+0xcc8], R11 ;  /* 0x000cc80b01007387 */ /* 0x0003e20000100800 */
[----:B------:R-:W-:Y:S01]  /*6a10*/  IMAD R32, R119, 0x2, R33 ;  /* 0x0000000277207824 */ /* 0x000fe200078e0221 */
[----:B------:R-:W-:Y:S01]  /*6a20*/  IABS R119, R11 ;  /* 0x0000000b00777213 */ /* 0x000fe20000000000 */
[----:B0-----:R-:W-:-:S02]  /*6a30*/  IMAD.U32 R6, RZ, RZ, UR12 ;  /* 0x0000000cff067e24 */ /* 0x001fc4000f8e00ff */
[----:B------:R-:W-:Y:S02]  /*6a40*/  IMAD R31, R122, 0x2, R32 ;  /* 0x000000027a1f7824 */ /* 0x000fe400078e0220 */
[----:B------:R-:W-:Y:S02]  /*6a50*/  @!P0 IMAD.IADD R7, R7, 0x1, -R120 ;  /* 0x0000000107078824 */ /* 0x000fe400078e0a78 */
[----:B------:R-:W-:Y:S02]  /*6a60*/  IMAD R30, R6, 0x2, R31 ;  /* 0x00000002061e7824 */ /* 0x000fe400078e021f */
[----:B------:R-:W-:Y:S01]  /*6a70*/  IMAD.HI.U32 R6, R10, R118, RZ ;  /* 0x000000760a067227 */ /* 0x000fe200078e00ff */
[----:B------:R-:W-:-:S03]  /*6a80*/  ISETP.GT.U32.AND P0, PT, R120, R7, PT ;  /* 0x000000077800720c */ /* 0x000fc60003f04070 */
[----:B------:R-:W-:-:S04]  /*6a90*/  IMAD.HI.U32 R122, R10, R121, RZ ;  /* 0x000000790a7a7227 */ /* 0x000fc800078e00ff */
[----:B------:R-:W-:Y:S02]  /*6aa0*/  IMAD R29, R4, 0x2, R30 ;  /* 0x00000002041d7824 */ /* 0x000fe400078e021e */
[----:B-1----:R-:W-:Y:S02]  /*6ab0*/  IMAD.MOV R11, RZ, RZ, -R6 ;  /* 0x000000ffff0b7224 */ /* 0x002fe400078e0a06 */
[----:B------:R-:W-:Y:S02]  /*6ac0*/  IMAD.MOV R122, RZ, RZ, -R122 ;  /* 0x000000ffff7a7224 */ /* 0x000fe400078e0a7a */
[----:B------:R-:W-:Y:S02]  /*6ad0*/  IMAD.U32 R6, RZ, RZ, UR12 ;  /* 0x0000000cff067e24 */ /* 0x000fe4000f8e00ff */
[----:B------:R-:W-:Y:S02]  /*6ae0*/  IMAD R28, R12, 0x2, R29 ;  /* 0x000000020c1c7824 */ /* 0x000fe400078e021d */
[----:B------:R-:W-:-:S02]  /*6af0*/  IMAD R118, R9, R11, R118 ;  /* 0x0000000b09767224 */ /* 0x000fc400078e0276 */
[----:B------:R-:W-:-:S03]  /*6b00*/  IMAD.HI.U32 R4, R10, R119, RZ ;  /* 0x000000770a047227 */ /* 0x000fc600078e00ff */
[----:B------:R-:W-:Y:S01]  /*6b10*/  STL [R1+0xf54], R118 ;  /* 0x000f547601007387 */ /* 0x000fe20000100800 */
[----:B------:R-:W-:Y:S02]  /*6b20*/  IMAD R11, R9, R122, R121 ;  /* 0x0000007a090b7224 */ /* 0x000fe400078e0279 */
[----:B------:R-:W-:Y:S02]  /*6b30*/  IMAD.U32 R121, RZ, RZ, UR12 ;  /* 0x0000000cff797e24 */ /* 0x000fe4000f8e00ff */
[----:B------:R-:W-:Y:S01]  /*6b40*/  IMAD R27, R6, 0x2, R28 ;  /* 0x00000002061b7824 */ /* 0x000fe200078e021c */
[----:B------:R-:W-:Y:S01]  /*6b50*/  STL [R1+0xdc], R11 ;  /* 0x0000dc0b01007387 */ /* 0x000fe20000100800 */
[----:B------:R-:W-:Y:S02]  /*6b60*/  IMAD.MOV R4, RZ, RZ, -R4 ;  /* 0x000000ffff047224 */ /* 0x000fe400078e0a04 */
[----:B------:R-:W-:Y:S01]  /*6b70*/  @!P0 IMAD.IADD R7, R7, 0x1, -R120 ;  /* 0x0000000107078824 */ /* 0x000fe200078e0a78 */
[----:B------:R-:W-:Y:S01]  /*6b80*/  ISETP.NE.AND P0, PT, R8, RZ, PT ;  /* 0x000000ff0800720c */ /* 0x000fe20003f05270 */
[----:B------:R-:W-:-:S02]  /*6b90*/  IMAD.U32 R120, RZ, RZ, UR12 ;  /* 0x0000000cff787e24 */ /* 0x000fc4000f8e00ff */
[----:B------:R-:W-:Y:S02]  /*6ba0*/  IMAD R26, R121, 0x2, R27 ;  /* 0x00000002791a7824 */ /* 0x000fe400078e021b */
[----:B------:R-:W-:Y:S01]  /*6bb0*/  IMAD R119, R9, R4, R119 ;  /* 0x0000000409777224 */ /* 0x000fe200078e0277 */
[----:B------:R-:W-:Y:S01]  /*6bc0*/  LOP3.LUT R4, R0, 0x1d2, RZ, 0xfc, !PT ;  /* 0x000001d200047812 */ /* 0x000fe200078efcff */
[----:B------:R-:W-:Y:S02]  /*6bd0*/  IMAD.U32 R122, RZ, RZ, UR12 ;  /* 0x0000000cff7a7e24 */ /* 0x000fe4000f8e00ff */
[----:B------:R-:W-:Y:S01]  /*6be0*/  IMAD R25, R120, 0x2, R26 ;  /* 0x0000000278197824 */ /* 0x000fe200078e021a */
[----:B------:R-:W-:Y:S01]  /*6bf0*/  STL [R1+0xf50], R119 ;  /* 0x000f507701007387 */ /* 0x000fe20000100800 */
[----:B------:R-:W-:Y:S01]  /*6c00*/  IABS R121, R4 ;  /* 0x0000000400797213 */ /* 0x000fe20000000000 */
[----:B------:R-:W-:Y:S02]  /*6c10*/  IMAD.U32 R5, RZ, RZ, UR12 ;  /* 0x0000000cff057e24 */ /* 0x000fe4000f8e00ff */
[----:B------:R-:W-:Y:S01]  /*6c20*/  IMAD R24, R122, 0x2, R25 ;  /* 0x000000027a187824 */ /* 0x000fe200078e0219 */
[----:B------:R0:W-:Y:S01]  /*6c30*/  STL [R1+0xcc4], R4 ;  /* 0x000cc40401007387 */ /* 0x0001e20000100800 */
[----:B------:R-:W-:-:S04]  /*6c40*/  IMAD.HI.U32 R122, R10, R121, RZ ;  /* 0x000000790a7a7227 */ /* 0x000fc800078e00ff */
[----:B------:R-:W-:Y:S02]  /*6c50*/  IMAD R23, R120, 0x2, R24 ;  /* 0x0000000278177824 */ /* 0x000fe400078e0218 */
[----:B------:R-:W-:Y:S02]  /*6c60*/  IMAD.MOV R122, RZ, RZ, -R122 ;  /* 0x000000ffff7a7224 */ /* 0x000fe400078e0a7a */
[----:B------:R-:W-:Y:S01]  /*6c70*/  IMAD R22, R5, 0x2, R23 ;  /* 0x0000000205167824 */ /* 0x000fe200078e0217 */
[----:B0-----:R-:W-:Y:S01]  /*6c80*/  LOP3.LUT R4, R0, 0x1d8, RZ, 0xfc, !PT ;  /* 0x000001d800047812 */ /* 0x001fe200078efcff */
[----:B------:R-:W-:Y:S02]  /*6c90*/  IMAD R6, R9, R122, R121 ;  /* 0x0000007a09067224 */ /* 0x000fe400078e0279 */
[----:B------:R-:W-:Y:S01]  /*6ca0*/  IMAD.U32 R121, RZ, RZ, UR12 ;  /* 0x0000000cff797e24 */ /* 0x000fe2000f8e00ff */
[----:B------:R-:W-:Y:S01]  /*6cb0*/  IABS R120, R4 ;  /* 0x0000000400787213 */ /* 0x000fe20000000000 */
[----:B------:R0:W-:Y:S01]  /*6cc0*/  STL [R1+0xcc0], R4 ;  /* 0x000cc00401007387 */ /* 0x0001e20000100800 */
[----:B------:R-:W-:Y:S01]  /*6cd0*/  @!P1 IMAD.MOV R7, RZ, RZ, -R7 ;  /* 0x000000ffff079224 */ /* 0x000fe200078e0a07 */
[----:B------:R-:W-:Y:S01]  /*6ce0*/  @!P0 LOP3.LUT R7, RZ, R8, RZ, 0x33, !PT ;  /* 0x00000008ff078212 */ /* 0x000fe200078e33ff */
[----:B------:R-:W-:Y:S01]  /*6cf0*/  IMAD R122, R2, UR13, RZ ;  /* 0x0000000d027a7c24 */ /* 0x000fe2000f8e02ff */
[----:B------:R1:W-:Y:S01]  /*6d00*/  STL [R1+0xd8], R6 ;  /* 0x0000d80601007387 */ /* 0x0003e20000100800 */
[----:B------:R-:W-:-:S02]  /*6d10*/  IMAD.U32 R11, RZ, RZ, UR12 ;  /* 0x0000000cff0b7e24 */ /* 0x000fc4000f8e00ff */
[----:B------:R-:W-:Y:S01]  /*6d20*/  IMAD.U32 R59, RZ, RZ, UR12 ;  /* 0x0000000cff3b7e24 */ /* 0x000fe2000f8e00ff */
[----:B------:R2:W-:Y:S01]  /*6d30*/  STL [R1+0xf30], R2 ;  /* 0x000f300201007387 */ /* 0x0005e20000100800 */
[----:B0-----:R-:W-:-:S04]  /*6d40*/  IMAD.U32 R4, RZ, RZ, UR12 ;  /* 0x0000000cff047e24 */ /* 0x001fc8000f8e00ff */
[----:B------:R-:W-:Y:S02]  /*6d50*/  IMAD R21, R4, 0x2, R22 ;  /* 0x0000000204157824 */ /* 0x000fe400078e0216 */
[----:B------:R-:W-:-:S04]  /*6d60*/  IMAD.HI.U32 R4, R10, R120, RZ ;  /* 0x000000780a047227 */ /* 0x000fc800078e00ff */
[----:B------:R-:W-:Y:S02]  /*6d70*/  IMAD R20, R5, 0x2, R21 ;  /* 0x0000000205147824 */ /* 0x000fe400078e0215 */
[----:B------:R-:W-:Y:S02]  /*6d80*/  IMAD.MOV R8, RZ, RZ, -R4 ;  /* 0x000000ffff087224 */ /* 0x000fe400078e0a04 */
[----:B------:R-:W-:Y:S02]  /*6d90*/  IMAD.U32 R4, RZ, RZ, UR12 ;  /* 0x0000000cff047e24 */ /* 0x000fe4000f8e00ff */
[----:B------:R-:W-:Y:S02]  /*6da0*/  IMAD R19, R121, 0x2, R20 ;  /* 0x0000000279137824 */ /* 0x000fe400078e0214 */
[----:B------:R-:W-:Y:S02]  /*6db0*/  IMAD R5, R7, UR4, RZ ;  /* 0x0000000407057c24 */ /* 0x000fe4000f8e02ff */
[----:B------:R-:W-:-:S02]  /*6dc0*/  IMAD.U32 R7, RZ, RZ, UR12 ;  /* 0x0000000cff077e24 */ /* 0x000fc4000f8e00ff */
[----:B------:R-:W-:Y:S02]  /*6dd0*/  IMAD R18, R4, 0x2, R19 ;  /* 0x0000000204127824 */ /* 0x000fe400078e0213 */
[----:B------:R-:W-:Y:S02]  /*6de0*/  IMAD R120, R9, R8, R120 ;  /* 0x0000000809787224 */ /* 0x000fe400078e0278 */
[----:B------:R-:W-:Y:S01]  /*6df0*/  IMAD R17, R7, 0x2, R18 ;  /* 0x0000000207117824 */ /* 0x000fe200078e0212 */
[----:B------:R-:W-:Y:S01]  /*6e00*/  IADD3 R8, P1, PT, R122, UR18, RZ ;  /* 0x000000127a087c10 */ /* 0x000fe2000ff3e0ff */
[----:B-1----:R-:W-:Y:S01]  /*6e10*/  IMAD.U32 R6, RZ, RZ, UR12 ;  /* 0x0000000cff067e24 */ /* 0x002fe2000f8e00ff */
[C---:B------:R-:W-:Y:S01]  /*6e20*/  IADD3 R121, P0, PT, R5.reuse, UR16, RZ ;  /* 0x0000001005797c10 */ /* 0x040fe2000ff1e0ff */
[----:B------:R-:W-:Y:S01]  /*6e30*/  IMAD R16, R4, 0x2, R17 ;  /* 0x0000000204107824 */ /* 0x000fe200078e0211 */
[----:B------:R-:W-:Y:S01]  /*6e40*/  LEA.HI.X.SX32 R7, R122, UR19, 0x1, P1 ;  /* 0x000000137a077c11 */ /* 0x000fe200088f0eff */
[----:B------:R-:W-:Y:S01]  /*6e50*/  STL [R1+0xf4c], R120 ;  /* 0x000f4c7801007387 */ /* 0x000fe20000100800 */
[----:B------:R-:W-:Y:S01]  /*6e60*/  LEA.HI.X.SX32 R122, R5, UR17, 0x1, P0 ;  /* 0x00000011057a7c11 */ /* 0x000fe200080f0eff */
[----:B------:R-:W-:-:S02]  /*6e70*/  IMAD.U32 R5, RZ, RZ, UR12 ;  /* 0x0000000cff057e24 */ /* 0x000fc4000f8e00ff */
[----:B------:R-:W-:Y:S01]  /*6e80*/  IMAD R14, R6, 0x2, R16 ;  /* 0x00000002060e7824 */ /* 0x000fe200078e0210 */
[----:B--2---:R-:W2:Y:S03]  /*6e90*/  LDL.LU R2, [R1+0xc] ;  /* 0x00000c0001027983 */ /* 0x004ea60000300800 */
[----:B------:R-:W-:Y:S01]  /*6ea0*/  IMAD R13, R5, 0x2, R14 ;  /* 0x00000002050d7824 */ /* 0x000fe200078e020e */
[----:B------:R0:W-:Y:S03]  /*6eb0*/  STL [R1+0xf34], R8 ;  /* 0x000f340801007387 */ /* 0x0001e60000100800 */
[----:B------:R-:W-:-:S04]  /*6ec0*/  IMAD R12, R4, 0x2, R13 ;  /* 0x00000002040c7824 */ /* 0x000fc800078e020d */
[----:B------:R-:W-:Y:S01]  /*6ed0*/  IMAD R11, R11, 0x2, R12 ;  /* 0x000000020b0b7824 */ /* 0x000fe200078e020c */
[----:B0-----:R-:W3:Y:S03]  /*6ee0*/  LDL.LU R8, [R1+0x4] ;  /* 0x0000040001087983 */ /* 0x001ee60000300800 */
[----:B------:R-:W-:Y:S01]  /*6ef0*/  IMAD R118, R59, 0x2, R11 ;  /* 0x000000023b767824 */ /* 0x000fe200078e020b */
[----:B------:R-:W-:Y:S01]  /*6f00*/  IADD3 R59, P0, PT, R58, R121, RZ ;  /* 0x000000793a3b7210 */ /* 0x000fe20007f1e0ff */
[----:B------:R0:W-:Y:S04]  /*6f10*/  STL [R1+0xf38], R7 ;  /* 0x000f380701007387 */ /* 0x0001e80000100800 */
[----:B0-----:R-:W4:Y:S01]  /*6f20*/  LDL.LU R7, [R1+0x8] ;  /* 0x0000080001077983 */ /* 0x001f220000300800 */
[----:B------:R-:W-:-:S02]  /*6f30*/  IMAD.U32 R15, RZ, RZ, UR12 ;  /* 0x0000000cff0f7e24 */ /* 0x000fc4000f8e00ff */
[----:B------:R-:W-:Y:S01]  /*6f40*/  IMAD.U32 R120, RZ, RZ, UR12 ;  /* 0x0000000cff787e24 */ /* 0x000fe2000f8e00ff */
[----:B------:R0:W-:Y:S01]  /*6f50*/  STL [R1+0xa20], R59 ;  /* 0x000a203b01007387 */ /* 0x0001e20000100800 */
[----:B------:R-:W-:Y:S01]  /*6f60*/  LEA.HI.X.SX32 R58, R58, R122, 0x1, P0 ;  /* 0x0000007a3a3a7211 */ /* 0x000fe200000f0eff */
[----:B------:R-:W-:Y:S01]  /*6f70*/  IMAD.U32 R119, RZ, RZ, UR12 ;  /* 0x0000000cff777e24 */ /* 0x000fe2000f8e00ff */
[----:B0-----:R-:W-:-:S05]  /*6f80*/  IADD3 R59, P5, PT, R123, R121, RZ ;  /* 0x000000797b3b7210 */ /* 0x001fca0007fbe0ff */
[----:B------:R0:W-:Y:S02]  /*6f90*/  STL [R1+0xa24], R59 ;  /* 0x000a243b01007387 */ /* 0x0001e40000100800 */
[----:B0-----:R-:W-:-:S05]  /*6fa0*/  IADD3 R59, P1, PT, R124, R121, RZ ;  /* 0x000000797c3b7210 */ /* 0x001fca0007f3e0ff */
[----:B------:R0:W-:Y:S01]  /*6fb0*/  STL [R1+0xa28], R59 ;  /* 0x000a283b01007387 */ /* 0x0001e20000100800 */
[----:B------:R-:W-:-:S03]  /*6fc0*/  LEA.HI.X.SX32 R123, R123, R122, 0x1, P5 ;  /* 0x0000007a7b7b7211 */ /* 0x000fc600028f0eff */
[----:B0-----:R-:W4:Y:S04]  /*6fd0*/  LDL.LU R59, [R1+0x1024] ;  /* 0x00102400013b7983 */ /* 0x001f280000300800 */
[----:B------:R0:W-:Y:S02]  /*6fe0*/  STL [R1+0xa1c], R58 ;  /* 0x000a1c3a01007387 */ /* 0x0001e40000100800 */
[----:B0-----:R-:W-:-:S05]  /*6ff0*/  IADD3 R58, P6, PT, R125, R121, RZ ;  /* 0x000000797d3a7210 */ /* 0x001fca0007fde0ff */
[----:B------:R0:W-:Y:S04]  /*7000*/  STL [R1+0xa2c], R58 ;  /* 0x000a2c3a01007387 */ /* 0x0001e80000100800 */
[----:B0-----:R-:W4:Y:S04]  /*7010*/  LDL.LU R58, [R1+0x1020] ;  /* 0x00102000013a7983 */ /* 0x001f280000300800 */
[----:B------:R0:W-:Y:S04]  /*7020*/  STL [R1+0x83c], R123 ;  /* 0x00083c7b01007387 */ /* 0x0001e80000100800 */
[----:B0-----:R-:W4:Y:S01]  /*7030*/  LDL.LU R123, [R1+0x14] ;  /* 0x00001400017b7983 */ /* 0x001f220000300800 */
[----:B------:R-:W-:-:S05]  /*7040*/  IADD3 R57, P0, PT, R57, R121, RZ ;  /* 0x0000007939397210 */ /* 0x000fca0007f1e0ff */
[----:B------:R0:W-:Y:S02]  /*7050*/  STL [R1+0x84c], R57 ;  /* 0x00084c3901007387 */ /* 0x0001e40000100800 */
[----:B0-----:R-:W-:Y:S01]  /*7060*/  LEA.HI.X.SX32 R57, R124, R122, 0x1, P1 ;  /* 0x0000007a7c397211 */ /* 0x001fe200008f0eff */
[----:B------:R-:W-:-:S04]  /*7070*/  IMAD.U32 R124, RZ, RZ, UR12 ;  /* 0x0000000cff7c7e24 */ /* 0x000fc8000f8e00ff */
[----:B------:R0:W-:Y:S01]  /*7080*/  STL [R1+0x840], R57 ;  /* 0x0008403901007387 */ /* 0x0001e20000100800 */
[----:B------:R-:W-:Y:S01]  /*7090*/  IMAD R124, R124, 0x2, R125 ;  /* 0x000000027c7c7824 */ /* 0x000fe200078e027d */
[----:B------:R-:W-:Y:S02]  /*70a0*/  LEA.HI.X.SX32 R125, R125, R122, 0x1, P6 ;  /* 0x0000007a7d7d7211 */ /* 0x000fe400030f0eff */
[C---:B--2---:R-:W-:Y:S02]  /*70b0*/  ISETP.GT.U32.AND P3, PT, R9.reuse, R2, PT ;  /* 0x000000020900720c */ /* 0x044fe40003f64070 */
[C---:B---3--:R-:W-:Y:S02]  /*70c0*/  ISETP.GT.U32.AND P2, PT, R9.reuse, R8, PT ;  /* 0x000000080900720c */ /* 0x048fe40003f44070 */
[----:B----4-:R-:W-:Y:S02]  /*70d0*/  ISETP.GT.U32.AND P4, PT, R9, R7, PT ;  /* 0x000000070900720c */ /* 0x010fe40003f84070 */
[----:B0-----:R-:W-:-:S05]  /*70e0*/  IADD3 R57, P5, PT, R123, R121, RZ ;  /* 0x000000797b397210 */ /* 0x001fca0007fbe0ff */
[----:B------:R0:W-:Y:S04]  /*70f0*/  STL [R1+0x854], R57 ;  /* 0x0008543901007387 */ /* 0x0001e80000100800 */
[----:B0-----:R-:W2:Y:S04]  /*7100*/  LDL.LU R57, [R1+0x101c] ;  /* 0x00101c0001397983 */ /* 0x001ea80000300800 */
[----:B------:R0:W-:Y:S02]  /*7110*/  STL [R1+0x844], R125 ;  /* 0x0008447d01007387 */ /* 0x0001e40000100800 */
[----:B0-----:R-:W-:-:S05]  /*7120*/  IADD3 R125, P1, PT, R56, R121, RZ ;  /* 0x00000079387d7210 */ /* 0x001fca0007f3e0ff */
[----:B------:R0:W-:Y:S02]  /*7130*/  STL [R1+0x85c], R125 ;  /* 0x00085c7d01007387 */ /* 0x0001e40000100800 */
[----:B0-----:R-:W-:Y:S02]  /*7140*/  LEA.HI.X.SX32 R125, R124, R122, 0x1, P0 ;  /* 0x0000007a7c7d7211 */ /* 0x001fe400000f0eff */
[----:B------:R-:W-:-:S03]  /*7150*/  IADD3 R124, P6, PT, R55, R121, RZ ;  /* 0x00000079377c7210 */ /* 0x000fc60007fde0ff */
[----:B------:R0:W-:Y:S04]  /*7160*/  STL [R1+0x848], R125 ;  /* 0x0008487d01007387 */ /* 0x0001e80000100800 */
[----:B------:R1:W-:Y:S01]  /*7170*/  STL [R1+0x864], R124 ;  /* 0x0008647c01007387 */ /* 0x0003e20000100800 */
[-C--:B0-----:R-:W-:Y:S02]  /*7180*/  LEA.HI.X.SX32 R125, R123, R122.reuse, 0x1, P5 ;  /* 0x0000007a7b7d7211 */ /* 0x081fe400028f0eff */
[----:B------:R-:W-:Y:S02]  /*7190*/  IADD3 R123, P0, PT, R54, R121, RZ ;  /* 0x00000079367b7210 */ /* 0x000fe40007f1e0ff */
[-C--:B-1----:R-:W-:Y:S01]  /*71a0*/  LEA.HI.X.SX32 R124, R56, R122.reuse, 0x1, P1 ;  /* 0x0000007a387c7211 */ /* 0x082fe200008f0eff */
[----:B------:R0:W-:Y:S04]  /*71b0*/  STL [R1+0x850], R125 ;  /* 0x0008507d01007387 */ /* 0x0001e80000100800 */
[----:B------:R-:W3:Y:S04]  /*71c0*/  LDL.LU R56, [R1+0x1018] ;  /* 0x0010180001387983 */ /* 0x000ee80000300800 */
[----:B------:R1:W-:Y:S01]  /*71d0*/  STL [R1+0x86c], R123 ;  /* 0x00086c7b01007387 */ /* 0x0003e20000100800 */
[----:B0-----:R-:W-:-:S03]  /*71e0*/  LEA.HI.X.SX32 R125, R55, R122, 0x1, P6 ;  /* 0x0000007a377d7211 */ /* 0x001fc600030f0eff */
[----:B------:R0:W-:Y:S04]  /*71f0*/  STL [R1+0x858], R124 ;  /* 0x0008587c01007387 */ /* 0x0001e80000100800 */
[----:B------:R-:W4:Y:S01]  /*7200*/  LDL.LU R55, [R1+0x1014] ;  /* 0x0010140001377983 */ /* 0x000f220000300800 */
[----:B-1----:R-:W-:-:S05]  /*7210*/  IADD3 R123, P5, PT, R53, R121, RZ ;  /* 0x00000079357b7210 */ /* 0x002fca0007fbe0ff */
[----:B------:R1:W-:Y:S01]  /*7220*/  STL [R1+0x874], R123 ;  /* 0x0008747b01007387 */ /* 0x0003e20000100800 */
[----:B0-----:R-:W-:-:S03]  /*7230*/  LEA.HI.X.SX32 R124, R54, R122, 0x1, P0 ;  /* 0x0000007a367c7211 */ /* 0x001fc600000f0eff */
[----:B------:R0:W-:Y:S04]  /*7240*/  STL [R1+0x860], R125 ;  /* 0x0008607d01007387 */ /* 0x0001e80000100800 */
[----:B------:R-:W2:Y:S01]  /*7250*/  LDL.LU R54, [R1+0x1010] ;  /* 0x0010100001367983 */ /* 0x000ea20000300800 */
        /* <DEDUP_REMOVED lines=68> */
[----:B------:R-:W-:Y:S04]  /*76a0*/  STL [R1+0x8d0], R125 ;  /* 0x0008d07d01007387 */ /* 0x000fe80000100800 */
[----:B------:R-:W2:Y:S01]  /*76b0*/  LDL.LU R3, [R1] ;  /* 0x0000000001037983 */ /* 0x000ea20000300800 */
[----:B-1----:R-:W-:-:S05]  /*76c0*/  IADD3 R123, P0, PT, R39, R121, RZ ;  /* 0x00000079277b7210 */ /* 0x002fca0007f1e0ff */
[----:B------:R0:W-:Y:S04]  /*76d0*/  STL [R1+0x8ec], R123 ;  /* 0x0008ec7b01007387 */ /* 0x0001e80000100800 */
[----:B------:R1:W-:Y:S01]  /*76e0*/  STL [R1+0x8d8], R124 ;  /* 0x0008d87c01007387 */ /* 0x0003e20000100800 */
[----:B0-----:R-:W-:Y:S02]  /*76f0*/  IADD3 R123, P5, PT, R38, R121, RZ ;  /* 0x00000079267b7210 */ /* 0x001fe40007fbe0ff */
[-C--:B-1----:R-:W-:Y:S02]  /*7700*/  LEA.HI.X.SX32 R124, R40, R122.reuse, 0x1, P6 ;  /* 0x0000007a287c7211 */ /* 0x082fe400030f0eff */
[----:B------:R-:W2:Y:S04]  /*7710*/  LDL.LU R40, [R1+0xfd8] ;  /* 0x000fd80001287983 */ /* 0x000ea80000300800 */
[----:B------:R0:W-:Y:S01]  /*7720*/  STL [R1+0x8f4], R123 ;  /* 0x0008f47b01007387 */ /* 0x0001e20000100800 */
[----:B------:R-:W-:-:S03]  /*7730*/  LEA.HI.X.SX32 R125, R39, R122, 0x1, P0 ;  /* 0x0000007a277d7211 */ /* 0x000fc600000f0eff */
[----:B------:R1:W-:Y:S04]  /*7740*/  STL [R1+0x8e0], R124 ;  /* 0x0008e07c01007387 */ /* 0x0003e80000100800 */
[----:B------:R-:W2:Y:S01]  /*7750*/  LDL.LU R39, [R1+0xfd4] ;  /* 0x000fd40001277983 */ /* 0x000ea20000300800 */
[----:B0-----:R-:W-:-:S05]  /*7760*/  IADD3 R123, P1, PT, R37, R121, RZ ;  /* 0x00000079257b7210 */ /* 0x001fca0007f3e0ff */
[----:B------:R0:W-:Y:S01]  /*7770*/  STL [R1+0x8fc], R123 ;  /* 0x0008fc7b01007387 */ /* 0x0001e20000100800 */
[----:B-1----:R-:W-:-:S03]  /*7780*/  LEA.HI.X.SX32 R124, R38, R122, 0x1, P5 ;  /* 0x0000007a267c7211 */ /* 0x002fc600028f0eff */
        /* <DEDUP_REMOVED lines=57> */
[-C--:B0-----:R-:W-:Y:S02]  /*7b20*/  IADD3 R123, P1, PT, R25, R121.reuse, RZ ;  /* 0x00000079197b7210 */ /* 0x081fe40007f3e0ff */
[----:B-1----:R-:W-:-:S03]  /*7b30*/  IADD3 R124, P0, PT, R24, R121, RZ ;  /* 0x00000079187c7210 */ /* 0x002fc60007f1e0ff */
[----:B------:R0:W-:Y:S04]  /*7b40*/  STL [R1+0x95c], R123 ;  /* 0x00095c7b01007387 */ /* 0x0001e80000100800 */
[----:B------:R1:W-:Y:S01]  /*7b50*/  STL [R1+0x948], R125 ;  /* 0x0009487d01007387 */ /* 0x0003e20000100800 */
[----:B0-----:R-:W-:-:S03]  /*7b60*/  LEA.HI.X.SX32 R123, R26, R122, 0x1, P5 ;  /* 0x0000007a1a7b7211 */ /* 0x001fc600028f0eff */
[----:B------:R-:W2:Y:S01]  /*7b70*/  LDL.LU R26, [R1+0xfa0] ;  /* 0x000fa000011a7983 */ /* 0x000ea20000300800 */
[----:B-1----:R-:W-:-:S03]  /*7b80*/  LEA.HI.X.SX32 R125, R25, R122, 0x1, P1 ;  /* 0x0000007a197d7211 */ /* 0x002fc600008f0eff */
[----:B------:R0:W-:Y:S04]  /*7b90*/  STL [R1+0x964], R124 ;  /* 0x0009647c01007387 */ /* 0x0001e80000100800 */
[----:B------:R-:W-:Y:S04]  /*7ba0*/  STL [R1+0x950], R123 ;  /* 0x0009507b01007387 */ /* 0x000fe80000100800 */
[----:B------:R-:W2:Y:S01]  /*7bb0*/  LDL.LU R25, [R1+0xf9c] ;  /* 0x000f9c0001197983 */ /* 0x000ea20000300800 */
[----:B0-----:R-:W-:-:S03]  /*7bc0*/  IADD3 R124, P1, PT, R23, R121, RZ ;  /* 0x00000079177c7210 */ /* 0x001fc60007f3e0ff */
[----:B------:R0:W-:Y:S02]  /*7bd0*/  STL [R1+0x958], R125 ;  /* 0x0009587d01007387 */ /* 0x0001e40000100800 */
[----:B0-----:R-:W-:Y:S02]  /*7be0*/  LEA.HI.X.SX32 R125, R24, R122, 0x1, P0 ;  /* 0x0000007a187d7211 */ /* 0x001fe400000f0eff */
[----:B------:R-:W2:Y:S04]  /*7bf0*/  LDL.LU R24, [R1+0xf98] ;  /* 0x000f980001187983 */ /* 0x000ea80000300800 */
[----:B------:R0:W-:Y:S04]  /*7c00*/  STL [R1+0x96c], R124 ;  /* 0x00096c7c01007387 */ /* 0x0001e80000100800 */
[----:B------:R1:W-:Y:S01]  /*7c10*/  STL [R1+0x960], R125 ;  /* 0x0009607d01007387 */ /* 0x0003e20000100800 */
[----:B0-----:R-:W-:-:S02]  /*7c20*/  IADD3 R124, P0, PT, R22, R121, RZ ;  /* 0x00000079167c7210 */ /* 0x001fc40007f1e0ff */
[----:B-1----:R-:W-:-:S03]  /*7c30*/  LEA.HI.X.SX32 R125, R23, R122, 0x1, P1 ;  /* 0x0000007a177d7211 */ /* 0x002fc600008f0eff */
[----:B------:R-:W-:Y:S04]  /*7c40*/  STL [R1+0x974], R124 ;  /* 0x0009747c01007387 */ /* 0x000fe80000100800 */
[----:B------:R-:W2:Y:S04]  /*7c50*/  LDL.LU R23, [R1+0xf94] ;  /* 0x000f940001177983 */ /* 0x000ea80000300800 */
[----:B------:R0:W-:Y:S02]  /*7c60*/  STL [R1+0x968], R125 ;  /* 0x0009687d01007387 */ /* 0x0001e40000100800 */
[----:B0-----:R-:W-:-:S05]  /*7c70*/  IADD3 R125, P1, PT, R21, R121, RZ ;  /* 0x00000079157d7210 */ /* 0x001fca0007f3e0ff */
[----:B------:R0:W-:Y:S01]  /*7c80*/  STL [R1+0x97c], R125 ;  /* 0x00097c7d01007387 */ /* 0x0001e20000100800 */
[-C--:B------:R-:W-:Y:S02]  /*7c90*/  LEA.HI.X.SX32 R21, R21, R122.reuse, 0x1, P1 ;  /* 0x0000007a15157211 */ /* 0x080fe400008f0eff */
[----:B0-----:R-:W-:Y:S02]  /*7ca0*/  LEA.HI.X.SX32 R125, R22, R122, 0x1, P0 ;  /* 0x0000007a167d7211 */ /* 0x001fe400000f0eff */
[----:B------:R-:W2:Y:S04]  /*7cb0*/  LDL.LU R22, [R1+0xf90] ;  /* 0x000f900001167983 */ /* 0x000ea80000300800 */
[----:B------:R0:W-:Y:S02]  /*7cc0*/  STL [R1+0x970], R125 ;  /* 0x0009707d01007387 */ /* 0x0001e40000100800 */
[----:B0-----:R-:W-:-:S05]  /*7cd0*/  IADD3 R125, P0, PT, R20, R121, RZ ;  /* 0x00000079147d7210 */ /* 0x001fca0007f1e0ff */
[----:B------:R-:W-:Y:S01]  /*7ce0*/  STL [R1+0x984], R125 ;  /* 0x0009847d01007387 */ /* 0x000fe20000100800 */
[----:B------:R-:W-:-:S03]  /*7cf0*/  LEA.HI.X.SX32 R20, R20, R122, 0x1, P0 ;  /* 0x0000007a14147211 */ /* 0x000fc600000f0eff */
[----:B------:R0:W-:Y:S02]  /*7d00*/  STL [R1+0x978], R21 ;  /* 0x0009781501007387 */ /* 0x0001e40000100800 */
[----:B0-----:R-:W-:-:S05]  /*7d10*/  IADD3 R21, P1, PT, R19, R121, RZ ;  /* 0x0000007913157210 */ /* 0x001fca0007f3e0ff */
[----:B------:R0:W-:Y:S01]  /*7d20*/  STL [R1+0x98c], R21 ;  /* 0x00098c1501007387 */ /* 0x0001e20000100800 */
[----:B------:R-:W-:-:S03]  /*7d30*/  LEA.HI.X.SX32 R19, R19, R122, 0x1, P1 ;  /* 0x0000007a13137211 */ /* 0x000fc600008f0eff */
[----:B0-----:R-:W2:Y:S04]  /*7d40*/  LDL.LU R21, [R1+0xf8c] ;  /* 0x000f8c0001157983 */ /* 0x001ea80000300800 */
[----:B------:R0:W-:Y:S02]  /*7d50*/  STL [R1+0x980], R20 ;  /* 0x0009801401007387 */ /* 0x0001e40000100800 */
[----:B0-----:R-:W-:-:S05]  /*7d60*/  IADD3 R20, P0, PT, R18, R121, RZ ;  /* 0x0000007912147210 */ /* 0x001fca0007f1e0ff */
[----:B------:R0:W-:Y:S01]  /*7d70*/  STL [R1+0x994], R20 ;  /* 0x0009941401007387 */ /* 0x0001e20000100800 */
[----:B------:R-:W-:-:S03]  /*7d80*/  LEA.HI.X.SX32 R18, R18, R122, 0x1, P0 ;  /* 0x0000007a12127211 */ /* 0x000fc600000f0eff */
[----:B0-----:R-:W2:Y:S04]  /*7d90*/  LDL.LU R20, [R1+0xf88] ;  /* 0x000f880001147983 */ /* 0x001ea80000300800 */
[----:B------:R0:W-:Y:S01]  /*7da0*/  STL [R1+0x988], R19 ;  /* 0x0009881301007387 */ /* 0x0001e20000100800 */
[----:B------:R-:W-:Y:S01]  /*7db0*/  IMAD.U32 R123, RZ, RZ, UR12 ;  /* 0x0000000cff7b7e24 */ /* 0x000fe2000f8e00ff */
[----:B0-----:R-:W-:-:S05]  /*7dc0*/  IADD3 R19, P1, PT, R17, R121, RZ ;  /* 0x0000007911137210 */ /* 0x001fca0007f3e0ff */
[----:B------:R0:W-:Y:S01]  /*7dd0*/  STL [R1+0x99c], R19 ;  /* 0x00099c1301007387 */ /* 0x0001e20000100800 */
[----:B------:R-:W-:Y:S01]  /*7de0*/  LEA.HI.X.SX32 R17, R17, R122, 0x1, P1 ;  /* 0x0000007a11117211 */ /* 0x000fe200008f0eff */
[----:B------:R-:W-:Y:S02]  /*7df0*/  IMAD R123, R123, 0x2, R118 ;  /* 0x000000027b7b7824 */ /* 0x000fe400078e0276 */
[----:B0-----:R-:W2:Y:S04]  /*7e00*/  LDL.LU R19, [R1+0xf84] ;  /* 0x000f840001137983 */ /* 0x001ea80000300800 */
[----:B------:R0:W-:Y:S01]  /*7e10*/  STL [R1+0x990], R18 ;  /* 0x0009901201007387 */ /* 0x0001e20000100800 */
[----:B------:R-:W-:Y:S01]  /*7e20*/  IMAD.U32 R124, RZ, RZ, UR12 ;  /* 0x0000000cff7c7e24 */ /* 0x000fe2000f8e00ff */
[----:B0-----:R-:W-:-:S03]  /*7e30*/  IADD3 R18, P0, PT, R16, R121, RZ ;  /* 0x0000007910127210 */ /* 0x001fc60007f1e0ff */
[----:B------:R-:W-:Y:S02]  /*7e40*/  IMAD R124, R124, 0x2, R123 ;  /* 0x000000027c7c7824 */ /* 0x000fe400078e027b */
[----:B------:R0:W-:Y:S01]  /*7e50*/  STL [R1+0x9a4], R18 ;  /* 0x0009a41201007387 */ /* 0x0001e20000100800 */
[----:B------:R-:W-:Y:S01]  /*7e60*/  IMAD.U32 R125, RZ, RZ, UR12 ;  /* 0x0000000cff7d7e24 */ /* 0x000fe2000f8e00ff */
[----:B------:R-:W-:Y:S02]  /*7e70*/  LEA.HI.X.SX32 R16, R16, R122, 0x1, P0 ;  /* 0x0000007a10107211 */ /* 0x000fe400000f0eff */
[----:B0-----:R-:W2:Y:S04]  /*7e80*/  LDL.LU R18, [R1+0xf80] ;  /* 0x000f800001127983 */ /* 0x001ea80000300800 */
[----:B------:R0:W-:Y:S01]  /*7e90*/  STL [R1+0x998], R17 ;  /* 0x0009981101007387 */ /* 0x0001e20000100800 */
[----:B------:R-:W-:Y:S01]  /*7ea0*/  IMAD R125, R125, 0x2, R124 ;  /* 0x000000027d7d7824 */ /* 0x000fe200078e027c */
[----:B0-----:R-:W-:-:S03]  /*7eb0*/  IADD3 R17, P1, PT, R14, R121, RZ ;  /* 0x000000790e117210 */ /* 0x001fc60007f3e0ff */
[----:B------:R-:W-:Y:S02]  /*7ec0*/  IMAD R15, R15, 0x2, R125 ;  /* 0x000000020f0f7824 */ /* 0x000fe400078e027d */
[----:B------:R0:W-:Y:S01]  /*7ed0*/  STL [R1+0x9ac], R17 ;  /* 0x0009ac1101007387 */ /* 0x0001e20000100800 */
[----:B------:R-:W-:Y:S01]  /*7ee0*/  LEA.HI.X.SX32 R14, R14, R122, 0x1, P1 ;  /* 0x0000007a0e0e7211 */ /* 0x000fe200008f0eff */
[----:B------:R-:W-:Y:S02]  /*7ef0*/  IMAD R5, R5, 0x2, R15 ;  /* 0x0000000205057824 */ /* 0x000fe400078e020f */
[----:B0-----:R-:W2:Y:S04]  /*7f00*/  LDL.LU R17, [R1+0xf7c] ;  /* 0x000f7c0001117983 */ /* 0x001ea80000300800 */
[----:B------:R0:W-:Y:S02]  /*7f10*/  STL [R1+0x9a0], R16 ;  /* 0x0009a01001007387 */ /* 0x0001e40000100800 */
[----:B0-----:R-:W-:-:S05]  /*7f20*/  IADD3 R16, P0, PT, R13, R121, RZ ;  /* 0x000000790d107210 */ /* 0x001fca0007f1e0ff */
[----:B------:R0:W-:Y:S01]  /*7f30*/  STL [R1+0x9b4], R16 ;  /* 0x0009b41001007387 */ /* 0x0001e20000100800 */
[----:B------:R-:W-:-:S03]  /*7f40*/  LEA.HI.X.SX32 R13, R13, R122, 0x1, P0 ;  /* 0x0000007a0d0d7211 */ /* 0x000fc600000f0eff */
[----:B0-----:R-:W2:Y:S04]  /*7f50*/  LDL.LU R16, [R1+0xf78] ;  /* 0x000f780001107983 */ /* 0x001ea80000300800 */
[----:B------:R-:W2:Y:S04]  /*7f60*/  LDL.LU R15, [R1+0xf74] ;  /* 0x000f7400010f7983 */ /* 0x000ea80000300800 */
        /* <DEDUP_REMOVED lines=17> */
[----:B------:R0:W-:Y:S04]  /*8080*/  STL [R1+0x9d4], R11 ;  /* 0x0009d40b01007387 */ /* 0x0001e80000100800 */
[----:B0-----:R-:W3:Y:S04]  /*8090*/  LDL.LU R11, [R1+0xf64] ;  /* 0x000f6400010b7983 */ /* 0x001ee80000300800 */
[----:B------:R0:W-:Y:S02]  /*80a0*/  STL [R1+0x9c8], R118 ;  /* 0x0009c87601007387 */ /* 0x0001e40000100800 */
[----:B0-----:R-:W-:-:S05]  /*80b0*/  IADD3 R118, P1, PT, R124, R121, RZ ;  /* 0x000000797c767210 */ /* 0x001fca0007f3e0ff */
[----:B------:R0:W-:Y:S01]  /*80c0*/  STL [R1+0x9dc], R118 ;  /* 0x0009dc7601007387 */ /* 0x0001e20000100800 */
[----:B------:R-:W-:Y:S01]  /*80d0*/  IMAD R4, R4, 0x2, R5 ;  /* 0x0000000204047824 */ /* 0x000fe200078e0205 */
[----:B0-----:R-:W-:-:S03]  /*80e0*/  LEA.HI.X.SX32 R118, R123, R122, 0x1, P0 ;  /* 0x0000007a7b767211 */ /* 0x001fc600000f0eff */
[----:B------:R-:W-:Y:S02]  /*80f0*/  IMAD R120, R120, 0x2, R4 ;  /* 0x0000000278787824 */ /* 0x000fe400078e0204 */
[----:B------:R0:W-:Y:S01]  /*8100*/  STL [R1+0x9d0], R118 ;  /* 0x0009d07601007387 */ /* 0x0001e20000100800 */
[----:B------:R-:W-:Y:S01]  /*8110*/  IMAD.U32 R123, RZ, RZ, UR12 ;  /* 0x0000000cff7b7e24 */ /* 0x000fe2000f8e00ff */
[----:B0-----:R-:W-:-:S03]  /*8120*/  IADD3 R118, P0, PT, R125, R121, RZ ;  /* 0x000000797d767210 */ /* 0x001fc60007f1e0ff */
[----:B------:R-:W-:Y:S02]  /*8130*/  IMAD R123, R123, 0x2, R125 ;  /* 0x000000027b7b7824 */ /* 0x000fe400078e027d */
[----:B------:R0:W-:Y:S01]  /*8140*/  STL [R1+0x9e4], R118 ;  /* 0x0009e47601007387 */ /* 0x0001e20000100800 */
[-C--:B------:R-:W-:Y:S01]  /*8150*/  LEA.HI.X.SX32 R125, R125, R122.reuse, 0x1, P0 ;  /* 0x0000007a7d7d7211 */ /* 0x080fe200000f0eff */
[----:B0-----:R-:W-:Y:S01]  /*8160*/  IMAD R118, R6, 0x2, R120 ;  /* 0x0000000206767824 */ /* 0x001fe200078e0278 */
[----:B------:R-:W-:-:S05]  /*8170*/  LEA.HI.X.SX32 R6, R124, R122, 0x1, P1 ;  /* 0x0000007a7c067211 */ /* 0x000fca00008f0eff */
[----:B------:R0:W-:Y:S02]  /*8180*/  STL [R1+0x9d8], R6 ;  /* 0x0009d80601007387 */ /* 0x0001e40000100800 */
[----:B0-----:R-:W-:-:S05]  /*8190*/  IADD3 R6, P1, PT, R123, R121, RZ ;  /* 0x000000797b067210 */ /* 0x001fca0007f3e0ff */
[----:B------:R0:W-:Y:S04]  /*81a0*/  STL [R1+0x9ec], R6 ;  /* 0x0009ec0601007387 */ /* 0x0001e80000100800 */
[----:B0-----:R-:W3:Y:S04]  /*81b0*/  LDL.LU R6, [R1+0xf60] ;  /* 0x000f600001067983 */ /* 0x001ee80000300800 */
[----:B------:R0:W-:Y:S02]  /*81c0*/  STL [R1+0x9e0], R125 ;  /* 0x0009e07d01007387 */ /* 0x0001e40000100800 */
[----:B0-----:R-:W-:-:S05]  /*81d0*/  IADD3 R125, P0, PT, R5, R121, RZ ;  /* 0x00000079057d7210 */ /* 0x001fca0007f1e0ff */
[----:B------:R0:W-:Y:S02]  /*81e0*/  STL [R1+0x9f4], R125 ;  /* 0x0009f47d01007387 */ /* 0x0001e40000100800 */
[----:B0-----:R-:W-:-:S05]  /*81f0*/  LEA.HI.X.SX32 R125, R123, R122, 0x1, P1 ;  /* 0x0000007a7b7d7211 */ /* 0x001fca00008f0eff */
[----:B------:R0:W-:Y:S02]  /*8200*/  STL [R1+0x9e8], R125 ;  /* 0x0009e87d01007387 */ /* 0x0001e40000100800 */
[----:B0-----:R-:W-:-:S05]  /*8210*/  IADD3 R125, P1, PT, R4, R121, RZ ;  /* 0x00000079047d7210 */ /* 0x001fca0007f3e0ff */
[----:B------:R0:W-:Y:S02]  /*8220*/  STL [R1+0x9fc], R125 ;  /* 0x0009fc7d01007387 */ /* 0x0001e40000100800 */
[----:B0-----:R-:W-:Y:S02]  /*8230*/  LEA.HI.X.SX32 R125, R5, R122, 0x1, P0 ;  /* 0x0000007a057d7211 */ /* 0x001fe400000f0eff */
[----:B------:R-:W3:Y:S04]  /*8240*/  LDL.LU R5, [R1+0xf5c] ;  /* 0x000f5c0001057983 */ /* 0x000ee80000300800 */
[----:B------:R0:W-:Y:S02]  /*8250*/  STL [R1+0x9f0], R125 ;  /* 0x0009f07d01007387 */ /* 0x0001e40000100800 */
[----:B0-----:R-:W-:-:S05]  /*8260*/  IADD3 R125, P0, PT, R120, R121, RZ ;  /* 0x00000079787d7210 */ /* 0x001fca0007f1e0ff */
[----:B------:R0:W-:Y:S01]  /*8270*/  STL [R1+0xa04], R125 ;  /* 0x000a047d01007387 */ /* 0x0001e20000100800 */
[----:B------:R-:W-:Y:S01]  /*8280*/  IMAD.U32 R124, RZ, RZ, UR12 ;  /* 0x0000000cff7c7e24 */ /* 0x000fe2000f8e00ff */
[----:B0-----:R-:W-:Y:S02]  /*8290*/  LEA.HI.X.SX32 R125, R4, R122, 0x1, P1 ;  /* 0x0000007a047d7211 */ /* 0x001fe400008f0eff */
[----:B------:R-:W4:Y:S04]  /*82a0*/  LDL.LU R4, [R1+0xf58] ;  /* 0x000f580001047983 */ /* 0x000f280000300800 */
[----:B------:R0:W-:Y:S01]  /*82b0*/  STL [R1+0x9f8], R125 ;  /* 0x0009f87d01007387 */ /* 0x0001e20000100800 */
[----:B------:R-:W-:Y:S02]  /*82c0*/  IMAD R124, R124, 0x2, R118 ;  /* 0x000000027c7c7824 */ /* 0x000fe400078e0276 */
[----:B------:R-:W-:Y:S01]  /*82d0*/  IMAD.U32 R123, RZ, RZ, UR12 ;  /* 0x0000000cff7b7e24 */ /* 0x000fe2000f8e00ff */
[----:B0-----:R-:W-:-:S03]  /*82e0*/  IADD3 R125, P1, PT, R118, R121, RZ ;  /* 0x00000079767d7210 */ /* 0x001fc60007f3e0ff */
[----:B------:R-:W-:Y:S02]  /*82f0*/  IMAD R123, R123, 0x2, R124 ;  /* 0x000000027b7b7824 */ /* 0x000fe400078e027c */
[----:B------:R0:W-:Y:S02]  /*8300*/  STL [R1+0xa0c], R125 ;  /* 0x000a0c7d01007387 */ /* 0x0001e40000100800 */
[----:B0-----:R-:W-:Y:S02]  /*8310*/  LEA.HI.X.SX32 R125, R120, R122, 0x1, P0 ;  /* 0x0000007a787d7211 */ /* 0x001fe400000f0eff */
[----:B------:R-:W-:-:S03]  /*8320*/  IADD3 R120, P0, PT, R124, R121, RZ ;  /* 0x000000797c787210 */ /* 0x000fc60007f1e0ff */
[----:B------:R0:W-:Y:S04]  /*8330*/  STL [R1+0xa00], R125 ;  /* 0x000a007d01007387 */ /* 0x0001e80000100800 */
[----:B------:R1:W-:Y:S01]  /*8340*/  STL [R1+0xa14], R120 ;  /* 0x000a147801007387 */ /* 0x0003e20000100800 */
[----:B0-----:R-:W-:Y:S01]  /*8350*/  IMAD R125, R119, 0x2, R123 ;  /* 0x00000002777d7824 */ /* 0x001fe200078e027b */
[----:B------:R-:W-:Y:S02]  /*8360*/  LEA.HI.X.SX32 R119, R118, R122, 0x1, P1 ;  /* 0x0000007a76777211 */ /* 0x000fe400008f0eff */
[----:B-1----:R-:W-:-:S03]  /*8370*/  IADD3 R120, P1, PT, R123, R121, RZ ;  /* 0x000000797b787210 */ /* 0x002fc60007f3e0ff */
[----:B------:R-:W-:Y:S04]  /*8380*/  STL [R1+0xa08], R119 ;  /* 0x000a087701007387 */ /* 0x000fe80000100800 */
[----:B------:R0:W-:Y:S01]  /*8390*/  STL [R1+0xa18], R120 ;  /* 0x000a187801007387 */ /* 0x0001e20000100800 */
[----:B------:R-:W-:-:S03]  /*83a0*/  LEA.HI.X.SX32 R118, R124, R122, 0x1, P0 ;  /* 0x0000007a7c767211 */ /* 0x000fc600000f0eff */
[----:B0-----:R-:W4:Y:S01]  /*83b0*/  LDL R120, [R1+0xf0] ;  /* 0x0000f00001787983 */ /* 0x001f220000100800 */
[----:B------:R-:W-:Y:S02]  /*83c0*/  IADD3 R119, P6, PT, R125, R121, RZ ;  /* 0x000000797d777210 */ /* 0x000fe40007fde0ff */
[----:B------:R-:W-:Y:S01]  /*83d0*/  LEA.HI.X.SX32 R121, R123, R122, 0x1, P1 ;  /* 0x0000007a7b797211 */ /* 0x000fe200008f0eff */
[----:B------:R0:W-:Y:S04]  /*83e0*/  STL [R1+0xa10], R118 ;  /* 0x000a107601007387 */ /* 0x0001e80000100800 */
[----:B------:R1:W-:Y:S01]  /*83f0*/  STL [R1+0x838], R119 ;  /* 0x0008387701007387 */ /* 0x0003e20000100800 */
[----:B0-----:R-:W-:-:S03]  /*8400*/  LOP3.LUT R118, R0, 0x1da, RZ, 0xfc, !PT ;  /* 0x000001da00767812 */ /* 0x001fc600078efcff */
[----:B------:R0:W-:Y:S01]  /*8410*/  STL [R1+0x834], R121 ;  /* 0x0008347901007387 */ /* 0x0001e20000100800 */
[----:B-1----:R-:W-:-:S03]  /*8420*/  LEA.HI.X.SX32 R119, R125, R122, 0x1, P6 ;  /* 0x0000007a7d777211 */ /* 0x002fc600030f0eff */
[----:B------:R1:W-:Y:S04]  /*8430*/  STL [R1+0xcbc], R118 ;  /* 0x000cbc7601007387 */ /* 0x0003e80000100800 */
[----:B------:R2:W-:Y:S01]  /*8440*/  STL [R1+0x830], R119 ;  /* 0x0008307701007387 */ /* 0x0005e20000100800 */
[----:B0-----:R-:W-:-:S03]  /*8450*/  IABS R121, R118 ;  /* 0x0000007600797213 */ /* 0x001fc60000000000 */
[----:B-1----:R-:W4:Y:S04]  /*8460*/  LDL R118, [R1+0xf8] ;  /* 0x0000f80001767983 */ /* 0x002f280000100800 */
[----:B--2---:R-:W2:Y:S01]  /*8470*/  LDL R119, [R1+0xf4] ;  /* 0x0000f40001777983 */ /* 0x004ea20000100800 */
[--C-:B------:R-:W-:Y:S01]  /*8480*/  @!P2 IMAD.IADD R8, R8, 0x1, -R9.reuse ;  /* 0x000000010808a824 */ /* 0x100fe200078e0a09 */
[C---:B------:R-:W-:Y:S02]  /*8490*/  ISETP.GT.U32.AND P2, PT, R9.reuse, R12, PT ;  /* 0x0000000c0900720c */ /* 0x040fe40003f44070 */
[----:B------:R-:W-:Y:S01]  /*84a0*/  ISETP.GT.U32.AND P5, PT, R9, R3, PT ;  /* 0x000000030900720c */ /* 0x000fe20003fa4070 */
[----:B------:R-:W-:Y:S02]  /*84b0*/  @!P3 IMAD.IADD R2, R2, 0x1, -R9 ;  /* 0x000000010202b824 */ /* 0x000fe400078e0a09 */
[----:B------:R-:W-:-:S08]  /*84c0*/  IMAD.HI.U32 R122, R10, R121, RZ ;  /* 0x000000790a7a7227 */ /* 0x000fd000078e00ff */
[--C-:B------:R-:W-:Y:S02]  /*84d0*/  @!P2 IMAD.IADD R12, R12, 0x1, -R9.reuse ;  /* 0x000000010c0ca824 */ /* 0x100fe400078e0a09 */
[----:B------:R-:W-:Y:S01]  /*84e0*/  @!P4 IMAD.IADD R7, R7, 0x1, -R9 ;  /* 0x000000010707c824 */ /* 0x000fe200078e0a09 */
[----:B------:R0:W-:Y:S01]  /*84f0*/  STL [R1+0xf40], R2 ;  /* 0x000f400201007387 */ /* 0x0001e20000100800 */
[----:B------:R-:W-:-:S03]  /*8500*/  IMAD.MOV R122, RZ, RZ, -R122 ;  /* 0x000000ffff7a7224 */ /* 0x000fc600078e0a7a */
[----:B------:R1:W-:Y:S01]  /*8510*/  STL [R1+0xf3c], R7 ;  /* 0x000f3c0701007387 */ /* 0x0003e20000100800 */
[----:B------:R-:W-:Y:S01]  /*8520*/  @!P5 IMAD.IADD R3, R3, 0x1, -R9 ;  /* 0x000000010303d824 */ /* 0x000fe200078e0a09 */
[----:B0-----:R-:W-:Y:S01]  /*8530*/  LOP3.LUT R2, R0, 0x1e0, RZ, 0xfc, !PT ;  /* 0x000001e000027812 */ /* 0x001fe200078efcff */
[----:B-1----:R-:W-:-:S03]  /*8540*/  IMAD R7, R9, R122, R121 ;  /* 0x0000007a09077224 */ /* 0x002fc600078e0279 */
[----:B------:R-:W-:Y:S01]  /*8550*/  IABS R121, R2 ;  /* 0x0000000200797213 */ /* 0x000fe20000000000 */
[----:B------:R-:W-:Y:S04]  /*8560*/  STL [R1+0xf44], R8 ;  /* 0x000f440801007387 */ /* 0x000fe80000100800 */
[----:B------:R-:W-:Y:S01]  /*8570*/  STL [R1+0xf48], R3 ;  /* 0x000f480301007387 */ /* 0x000fe20000100800 */
[----:B------:R-:W-:-:S04]  /*8580*/  IMAD.HI.U32 R122, R10, R121, RZ ;  /* 0x000000790a7a7227 */ /* 0x000fc800078e00ff */
[----:B------:R-:W-:-:S04]  /*8590*/  IMAD.MOV R122, RZ, RZ, -R122 ;  /* 0x000000ffff7a7224 */ /* 0x000fc800078e0a7a */
[C---:B------:R-:W-:Y:S01]  /*85a0*/  IMAD R121, R9.reuse, R122, R121 ;  /* 0x0000007a09797224 */ /* 0x040fe200078e0279 */
[----:B---3--:R-:W-:-:S13]  /*85b0*/  ISETP.GT.U32.AND P1, PT, R9, R5, PT ;  /* 0x000000050900720c */ /* 0x008fda0003f24070 */
[----:B------:R-:W-:Y:S01]  /*85c0*/  @!P1 IMAD.IADD R5, R5, 0x1, -R9 ;  /* 0x0000000105059824 */ /* 0x000fe200078e0a09 */
[----:B------:R-:W-:-:S13]  /*85d0*/  ISETP.GT.U32.AND P1, PT, R9, R15, PT ;  /* 0x0000000f0900720c */ /* 0x000fda0003f24070 */
[----:B------:R-:W-:Y:S01]  /*85e0*/  @!P1 IMAD.IADD R15, R15, 0x1, -R9 ;  /* 0x000000010f0f9824 */ /* 0x000fe200078e0a09 */
[----:B----4-:R-:W-:-:S13]  /*85f0*/  ISETP.GT.U32.AND P2, PT, R9, R120, PT ;  /* 0x000000780900720c */ /* 0x010fda0003f44070 */
[----:B------:R-:W-:-:S05]  /*8600*/  @!P2 IMAD.IADD R120, R120, 0x1, -R9 ;  /* 0x000000017878a824 */ /* 0x000fca00078e0a09 */
[----:B------:R-:W-:Y:S04]  /*8610*/  @!P2 STL [R1+0xf0], R120 ;  /* 0x0000f0780100a387 */ /* 0x000fe80000100800 */
[----:B------:R0:W-:Y:S01]  /*8620*/  STL [R1+0xcb8], R2 ;  /* 0x000cb80201007387 */ /* 0x0001e20000100800 */
[C---:B------:R-:W-:Y:S02]  /*8630*/  ISETP.GT.U32.AND P2, PT, R9.reuse, R118, PT ;  /* 0x000000760900720c */ /* 0x040fe40003f44070 */
[----:B--2---:R-:W-:Y:S02]  /*8640*/  ISETP.GT.U32.AND P1, PT, R9, R119, PT ;  /* 0x000000770900720c */ /* 0x004fe40003f24070 */
[----:B0-----:R-:W-:-:S04]  /*8650*/  LOP3.LUT R2, R0, 0x1e2, RZ, 0xfc, !PT ;  /* 0x000001e200027812 */ /* 0x001fc800078efcff */
[----:B------:R-:W-:-:S05]  /*8660*/  IABS R122, R2 ;  /* 0x00000002007a7213 */ /* 0x000fca0000000000 */
[----:B------:R-:W-:Y:S02]  /*8670*/  @!P2 IMAD.IADD R118, R118, 0x1, -R9 ;  /* 0x000000017676a824 */ /* 0x000fe400078e0a09 */
[----:B------:R-:W-:-:S04]  /*8680*/  IMAD.HI.U32 R123, R10, R122, RZ ;  /* 0x0000007a0a7b7227 */ /* 0x000fc800078e00ff */
[----:B------:R-:W-:Y:S02]  /*8690*/  @!P1 IMAD.IADD R119, R119, 0x1, -R9 ;  /* 0x0000000177779824 */ /* 0x000fe400078e0a09 */
[----:B------:R-:W-:-:S03]  /*86a0*/  IMAD.MOV R123, RZ, RZ, -R123 ;  /* 0x000000ffff7b7224 */ /* 0x000fc600078e0a7b */
[----:B------:R-:W-:Y:S04]  /*86b0*/  @!P1 STL [R1+0xf4], R119 ;  /* 0x0000f47701009387 */ /* 0x000fe80000100800 */
[----:B------:R-:W-:Y:S04]  /*86c0*/  @!P2 STL [R1+0xf8], R118 ;  /* 0x0000f8760100a387 */ /* 0x000fe80000100800 */
[----:B------:R0:W-:Y:S02]  /*86d0*/  STL [R1+0xcb4], R2 ;  /* 0x000cb40201007387 */ /* 0x0001e40000100800 */
[----:B0-----:R-:W-:-:S05]  /*86e0*/  IMAD R2, R9, R123, R122 ;  /* 0x0000007b09027224 */ /* 0x001fca00078e027a */
[----:B------:R0:W-:Y:S02]  /*86f0*/  STL [R1+0x10], R2 ;  /* 0x0000100201007387 */ /* 0x0001e40000100800 */
[----:B0-----:R-:W-:-:S04]  /*8700*/  LOP3.LUT R2, R0, 0x1e8, RZ, 0xfc, !PT ;  /* 0x000001e800027812 */ /* 0x001fc800078efcff */
[----:B------:R-:W-:Y:S01]  /*8710*/  IABS R122, R2 ;  /* 0x00000002007a7213 */ /* 0x000fe20000000000 */
[----:B------:R0:W-:Y:S04]  /*8720*/  STL [R1+0xcb0], R2 ;  /* 0x000cb00201007387 */ /* 0x0001e80000100800 */
[----:B------:R-:W-:-:S04]  /*8730*/  IMAD.HI.U32 R123, R10, R122, RZ ;  /* 0x0000007a0a7b7227 */ /* 0x000fc800078e00ff */
[----:B------:R-:W-:Y:S01]  /*8740*/  IMAD.MOV R123, RZ, RZ, -R123 ;  /* 0x000000ffff7b7224 */ /* 0x000fe200078e0a7b */
[----:B0-----:R-:W-:-:S03]  /*8750*/  LOP3.LUT R2, R0, 0x1ea, RZ, 0xfc, !PT ;  /* 0x000001ea00027812 */ /* 0x001fc600078efcff */
[----:B------:R-:W-:Y:S01]  /*8760*/  IMAD R122, R9, R123, R122 ;  /* 0x0000007b097a7224 */ /* 0x000fe200078e027a */
[----:B------:R-:W-:-:S05]  /*8770*/  IABS R123, R2 ;  /* 0x00000002007b7213 */ /* 0x000fca0000000000 */
[----:B------:R-:W-:Y:S01]  /*8780*/  IMAD.HI.U32 R124, R10, R123, RZ ;  /* 0x0000007b0a7c7227 */ /* 0x000fe200078e00ff */
[----:B------:R0:W-:Y:S03]  /*8790*/  STL [R1+0xcac], R2 ;  /* 0x000cac0201007387 */ /* 0x0001e60000100800 */
[----:B------:R-:W-:-:S04]  /*87a0*/  IMAD.MOV R124, RZ, RZ, -R124 ;  /* 0x000000ffff7c7224 */ /* 0x000fc800078e0a7c */
[----:B0-----:R-:W-:-:S05]  /*87b0*/  IMAD R2, R9, R124, R123 ;  /* 0x0000007c09027224 */ /* 0x001fca00078e027b */
[----:B------:R0:W-:Y:S02]  /*87c0*/  STL [R1+0x18], R2 ;  /* 0x0000180201007387 */ /* 0x0001e40000100800 */
[----:B0-----:R-:W-:-:S05]  /*87d0*/  LOP3.LUT R2, R0, 0x1f0, RZ, 0xfc, !PT ;  /* 0x000001f000027812 */ /* 0x001fca00078efcff */
[----:B------:R0:W-:Y:S04]  /*87e0*/  STL [R1+0xca8], R2 ;  /* 0x000ca80201007387 */ /* 0x0001e80000100800 */
[----:B------:R-:W2:Y:S04]  /*87f0*/  LDL R118, [R1+0xec] ;  /* 0x0000ec0001767983 */ /* 0x000ea80000100800 */
[----:B------:R-:W3:Y:S04]  /*8800*/  LDL R119, [R1+0xe8] ;  /* 0x0000e80001777983 */ /* 0x000ee80000100800 */
[----:B------:R-:W4:Y:S01]  /*8810*/  LDL R120, [R1+0xe4] ;  /* 0x0000e40001787983 */ /* 0x000f220000100800 */
[----:B------:R-:W-:-:S03]  /*8820*/  IABS R123, R2 ;  /* 0x00000002007b7213 */ /* 0x000fc60000000000 */
[----:B------:R-:W4:Y:S04]  /*8830*/  LDL R3, [R1+0xe0] ;  /* 0x0000e00001037983 */ /* 0x000f280000100800 */
[----:B------:R-:W4:Y:S04]  /*8840*/  LDL R8, [R1+0xdc] ;  /* 0x0000dc0001087983 */ /* 0x000f280000100800 */
[----:B0-----:R-:W4:Y:S01]  /*8850*/  LDL R2, [R1+0xd8] ;  /* 0x0000d80001027983 */ /* 0x001f220000100800 */
[C---:B------:R-:W-:Y:S02]  /*8860*/  ISETP.GT.U32.AND P3, PT, R9.reuse, R6, PT ;  /* 0x000000060900720c */ /* 0x040fe40003f64070 */
[----:B------:R-:W-:-:S11]  /*8870*/  ISETP.GT.U32.AND P0, PT, R9, R4, PT ;  /* 0x000000040900720c */ /* 0x000fd60003f04070 */
[--C-:B------:R-:W-:Y:S01]  /*8880*/  @!P3 IMAD.IADD R6, R6, 0x1, -R9.reuse ;  /* 0x000000010606b824 */ /* 0x100fe200078e0a09 */
[C---:B------:R-:W-:Y:S01]  /*8890*/  ISETP.GT.U32.AND P3, PT, R9.reuse, R16, PT ;  /* 0x000000100900720c */ /* 0x040fe20003f64070 */
[----:B------:R-:W-:Y:S01]  /*88a0*/  @!P0 IMAD.IADD R4, R4, 0x1, -R9 ;  /* 0x0000000104048824 */ /* 0x000fe200078e0a09 */
[----:B------:R-:W-:-:S11]  /*88b0*/  ISETP.GT.U32.AND P0, PT, R9, R14, PT ;  /* 0x0000000e0900720c */ /* 0x000fd60003f04070 */
[--C-:B------:R-:W-:Y:S01]  /*88c0*/  @!P3 IMAD.IADD R16, R16, 0x1, -R9.reuse ;  /* 0x000000011010b824 */ /* 0x100fe200078e0a09 */
[C---:B------:R-:W-:Y:S01]  /*88d0*/  ISETP.GT.U32.AND P3, PT, R9.reuse, R20, PT ;  /* 0x000000140900720c */ /* 0x040fe20003f64070 */
[----:B------:R-:W-:Y:S01]  /*88e0*/  @!P0 IMAD.IADD R14, R14, 0x1, -R9 ;  /* 0x000000010e0e8824 */ /* 0x000fe200078e0a09 */
[C---:B------:R-:W-:Y:S02]  /*88f0*/  ISETP.GT.U32.AND P0, PT, R9.reuse, R19, PT ;  /* 0x000000130900720c */ /* 0x040fe40003f04070 */
[----:B------:R-:W-:-:S09]  /*8900*/  ISETP.GT.U32.AND P2, PT, R9, R27, PT ;  /* 0x0000001b0900720c */ /* 0x000fd20003f44070 */
[--C-:B------:R-:W-:Y:S01]  /*8910*/  @!P3 IMAD.IADD R20, R20, 0x1, -R9.reuse ;  /* 0x000000011414b824 */ /* 0x100fe200078e0a09 */
[----:B------:R-:W-:Y:S01]  /*8920*/  ISETP.GT.U32.AND P3, PT, R9, R25, PT ;  /* 0x000000190900720c */ /* 0x000fe20003f64070 */
[--C-:B------:R-:W-:Y:S01]  /*8930*/  @!P0 IMAD.IADD R19, R19, 0x1, -R9.reuse ;  /* 0x0000000113138824 */ /* 0x100fe200078e0a09 */
[----:B------:R-:W-:Y:S01]  /*8940*/  ISETP.GT.U32.AND P0, PT, R9, R23, PT ;  /* 0x000000170900720c */ /* 0x000fe20003f04070 */
[----:B------:R-:W-:Y:S01]  /*8950*/  @!P2 IMAD.IADD R27, R27, 0x1, -R9 ;  /* 0x000000011b1ba824 */ /* 0x000fe200078e0a09 */
        /* <DEDUP_REMOVED lines=83> */
[----:B------:R-:W-:-:S10]  /*8e90*/  @!P2 IMAD.IADD R111, R111, 0x1, -R9 ;  /* 0x000000016f6fa824 */ /* 0x000fd400078e0a09 */
[--C-:B------:R-:W-:Y:S02]  /*8ea0*/  @!P3 IMAD.IADD R109, R109, 0x1, -R9.reuse ;  /* 0x000000016d6db824 */ /* 0x100fe400078e0a09 */
[----:B------:R-:W-:Y:S01]  /*8eb0*/  @!P0 IMAD.IADD R107, R107, 0x1, -R9 ;  /* 0x000000016b6b8824 */ /* 0x000fe200078e0a09 */
[----:B------:R-:W-:Y:S02]  /*8ec0*/  ISETP.GT.U32.AND P0, PT, R9, R113, PT ;  /* 0x000000710900720c */ /* 0x000fe40003f04070 */
[----:B------:R-:W-:-:S05]  /*8ed0*/  LOP3.LUT R125, R0, 0x1f8, RZ, 0xfc, !PT ;  /* 0x000001f8007d7812 */ /* 0x000fca00078efcff */
[----:B------:R-:W-:Y:S01]  /*8ee0*/  STL [R1+0xca4], R125 ;  /* 0x000ca47d01007387 */ /* 0x000fe20000100800 */
[C---:B--2---:R-:W-:Y:S02]  /*8ef0*/  ISETP.GT.U32.AND P3, PT, R9.reuse, R118, PT ;  /* 0x000000760900720c */ /* 0x044fe40003f64070 */
[----:B---3--:R-:W-:-:S03]  /*8f00*/  ISETP.GT.U32.AND P2, PT, R9, R119, PT ;  /* 0x000000770900720c */ /* 0x008fc60003f44070 */
[----:B------:R-:W-:-:S08]  /*8f10*/  @!P0 IMAD.IADD R113, R113, 0x1, -R9 ;  /* 0x0000000171718824 */ /* 0x000fd000078e0a09 */
[--C-:B------:R-:W-:Y:S02]  /*8f20*/  @!P3 IMAD.IADD R118, R118, 0x1, -R9.reuse ;  /* 0x000000017676b824 */ /* 0x100fe400078e0a09 */
[----:B------:R-:W-:-:S03]  /*8f30*/  @!P2 IMAD.IADD R119, R119, 0x1, -R9 ;  /* 0x000000017777a824 */ /* 0x000fc600078e0a09 */
[----:B------:R0:W-:Y:S01]  /*8f40*/  @!P3 STL [R1+0xec], R118 ;  /* 0x0000ec760100b387 */ /* 0x0001e20000100800 */
[----:B----4-:R-:W-:-:S03]  /*8f50*/  ISETP.GT.U32.AND P0, PT, R9, R120, PT ;  /* 0x000000780900720c */ /* 0x010fc60003f04070 */
[----:B0-----:R-:W2:Y:S04]  /*8f60*/  LDL.LU R118, [R1+0xf54] ;  /* 0x000f540001767983 */ /* 0x001ea80000300800 */
[----:B------:R0:W-:Y:S04]  /*8f70*/  @!P2 STL [R1+0xe8], R119 ;  /* 0x0000e8770100a387 */ /* 0x0001e80000100800 */
[----:B0-----:R-:W3:Y:S02]  /*8f80*/  LDL.LU R119, [R1+0xf50] ;  /* 0x000f500001777983 */ /* 0x001ee40000300800 */
[----:B------:R-:W-:Y:S01]  /*8f90*/  @!P0 IMAD.IADD R120, R120, 0x1, -R9 ;  /* 0x0000000178788824 */ /* 0x000fe200078e0a09 */
[----:B------:R-:W-:-:S02]  /*8fa0*/  ISETP.GT.U32.AND P3, PT, R9, R3, PT ;  /* 0x000000030900720c */ /* 0x000fc40003f64070 */
[C---:B------:R-:W-:Y:S02]  /*8fb0*/  ISETP.GT.U32.AND P2, PT, R9.reuse, R8, PT ;  /* 0x000000080900720c */ /* 0x040fe40003f44070 */
[----:B------:R0:W-:Y:S01]  /*8fc0*/  @!P0 STL [R1+0xe4], R120 ;  /* 0x0000e47801008387 */ /* 0x0001e20000100800 */
[----:B------:R-:W-:-:S03]  /*8fd0*/  ISETP.GT.U32.AND P0, PT, R9, R2, PT ;  /* 0x000000020900720c */ /* 0x000fc60003f04070 */
[----:B0-----:R-:W4:Y:S05]  /*8fe0*/  LDL.LU R120, [R1+0xf4c] ;  /* 0x000f4c0001787983 */ /* 0x001f2a0000300800 */
[--C-:B------:R-:W-:Y:S02]  /*8ff0*/  @!P3 IMAD.IADD R3, R3, 0x1, -R9.reuse ;  /* 0x000000010303b824 */ /* 0x100fe400078e0a09 */
[----:B------:R-:W-:-:S03]  /*9000*/  @!P2 IMAD.IADD R8, R8, 0x1, -R9 ;  /* 0x000000010808a824 */ /* 0x000fc600078e0a09 */
[----:B------:R-:W-:Y:S01]  /*9010*/  @!P0 IMAD.IADD R2, R2, 0x1, -R9 ;  /* 0x0000000102028824 */ /* 0x000fe200078e0a09 */
[----:B------:R0:W-:Y:S01]  /*9020*/  @!P3 STL [R1+0xe0], R3 ;  /* 0x0000e0030100b387 */ /* 0x0001e20000100800 */
[----:B------:R-:W-:Y:S01]  /*9030*/  IMAD.HI.U32 R124, R10, R123, RZ ;  /* 0x0000007b0a7c7227 */ /* 0x000fe200078e00ff */
[----:B------:R-:W-:-:S03]  /*9040*/  ISETP.GT.U32.AND P5, PT, R9, R13, PT ;  /* 0x0000000d0900720c */ /* 0x000fc60003fa4070 */
[----:B------:R-:W-:Y:S01]  /*9050*/  IMAD.MOV R124, RZ, RZ, -R124 ;  /* 0x000000ffff7c7224 */ /* 0x000fe200078e0a7c */
[----:B0-----:R-:W2:Y:S04]  /*9060*/  LDL.LU R3, [R1+0xf48] ;  /* 0x000f480001037983 */ /* 0x001ea80000300800 */
[----:B------:R0:W-:Y:S01]  /*9070*/  @!P2 STL [R1+0xdc], R8 ;  /* 0x0000dc080100a387 */ /* 0x0001e20000100800 */
[C---:B------:R-:W-:Y:S01]  /*9080*/  IMAD R123, R9.reuse, R124, R123 ;  /* 0x0000007c097b7224 */ /* 0x040fe200078e027b */
[----:B------:R-:W-:Y:S02]  /*9090*/  IABS R124, R125 ;  /* 0x0000007d007c7213 */ /* 0x000fe40000000000 */
[----:B0-----:R-:W2:Y:S04]  /*90a0*/  LDL.LU R8, [R1+0xf44] ;  /* 0x000f440001087983 */ /* 0x001ea80000300800 */
[----:B------:R0:W-:Y:S01]  /*90b0*/  @!P0 STL [R1+0xd8], R2 ;  /* 0x0000d80201008387 */ /* 0x0001e20000100800 */
[----:B------:R-:W-:-:S03]  /*90c0*/  ISETP.GT.U32.AND P3, PT, R9, R7, PT ;  /* 0x000000070900720c */ /* 0x000fc60003f64070 */
[----:B0-----:R-:W2:Y:S01]  /*90d0*/  LDL.LU R2, [R1+0xf40] ;  /* 0x000f400001027983 */ /* 0x001ea20000300800 */
[----:B------:R-:W-:Y:S01]  /*90e0*/  @!P5 IMAD.IADD R13, R13, 0x1, -R9 ;  /* 0x000000010d0dd824 */ /* 0x000fe200078e0a09 */
[----:B------:R-:W-:Y:S01]  /*90f0*/  ISETP.GT.U32.AND P5, PT, R9, R18, PT ;  /* 0x000000120900720c */ /* 0x000fe20003fa4070 */
[----:B------:R-:W-:-:S04]  /*9100*/  IMAD.HI.U32 R125, R10, R124, RZ ;  /* 0x0000007c0a7d7227 */ /* 0x000fc800078e00ff */
[----:B------:R-:W-:-:S03]  /*9110*/  IMAD.MOV R125, RZ, RZ, -R125 ;  /* 0x000000ffff7d7224 */ /* 0x000fc600078e0a7d */
[--C-:B------:R-:W-:Y:S02]  /*9120*/  @!P3 IMAD.IADD R7, R7, 0x1, -R9.reuse ;  /* 0x000000010707b824 */ /* 0x100fe400078e0a09 */
[C---:B------:R-:W-:Y:S01]  /*9130*/  IMAD R124, R9.reuse, R125, R124 ;  /* 0x0000007d097c7224 */ /* 0x040fe200078e027c */
[----:B------:R-:W-:Y:S02]  /*9140*/  LOP3.LUT R125, R0, 0x1f2, RZ, 0xfc, !PT ;  /* 0x000001f2007d7812 */ /* 0x000fe400078efcff */
[----:B------:R-:W-:Y:S01]  /*9150*/  @!P5 IMAD.IADD R18, R18, 0x1, -R9 ;  /* 0x000000011212d824 */ /* 0x000fe200078e0a09 */
[C---:B------:R-:W-:Y:S02]  /*9160*/  ISETP.GT.U32.AND P5, PT, R9.reuse, R22, PT ;  /* 0x000000160900720c */ /* 0x040fe40003fa4070 */
[----:B------:R-:W-:Y:S04]  /*9170*/  STL [R1+0xca0], R125 ;  /* 0x000ca07d01007387 */ /* 0x000fe80000100800 */
[----:B------:R0:W-:Y:S01]  /*9180*/  STL [R1+0x14], R7 ;  /* 0x0000140701007387 */ /* 0x0001e20000100800 */
[----:B------:R-:W-:-:S03]  /*9190*/  ISETP.GT.U32.AND P4, PT, R9, R11, PT ;  /* 0x0000000b0900720c */ /* 0x000fc60003f84070 */
[----:B0-----:R-:W2:Y:S03]  /*91a0*/  LDL.LU R7, [R1+0xf3c] ;  /* 0x000f3c0001077983 */ /* 0x001ea60000300800 */
[----:B------:R-:W-:Y:S01]  /*91b0*/  @!P5 IMAD.IADD R22, R22, 0x1, -R9 ;  /* 0x000000011616d824 */ /* 0x000fe200078e0a09 */
[----:B------:R-:W-:-:S06]  /*91c0*/  ISETP.GT.U32.AND P5, PT, R9, R28, PT ;  /* 0x0000001c0900720c */ /* 0x000fcc0003fa4070 */
[----:B------:R-:W-:Y:S01]  /*91d0*/  @!P4 IMAD.IADD R11, R11, 0x1, -R9 ;  /* 0x000000010b0bc824 */ /* 0x000fe200078e0a09 */
[C---:B------:R-:W-:Y:S02]  /*91e0*/  ISETP.GT.U32.AND P4, PT, R9.reuse, R17, PT ;  /* 0x000000110900720c */ /* 0x040fe40003f84070 */
[----:B------:R-:W-:-:S04]  /*91f0*/  ISETP.GT.U32.AND P1, PT, R9, R24, PT ;  /* 0x000000180900720c */ /* 0x000fc80003f24070 */
[----:B------:R-:W-:Y:S01]  /*9200*/  @!P5 IMAD.IADD R28, R28, 0x1, -R9 ;  /* 0x000000011c1cd824 */ /* 0x000fe200078e0a09 */
[----:B------:R-:W-:-:S06]  /*9210*/  ISETP.GT.U32.AND P5, PT, R9, R34, PT ;  /* 0x000000220900720c */ /* 0x000fcc0003fa4070 */
[--C-:B------:R-:W-:Y:S01]  /*9220*/  @!P4 IMAD.IADD R17, R17, 0x1, -R9.reuse ;  /* 0x000000011111c824 */ /* 0x100fe200078e0a09 */
[C---:B------:R-:W-:Y:S01]  /*9230*/  ISETP.GT.U32.AND P4, PT, R9.reuse, R21, PT ;  /* 0x000000150900720c */ /* 0x040fe20003f84070 */
[----:B------:R-:W-:Y:S01]  /*9240*/  @!P1 IMAD.IADD R24, R24, 0x1, -R9 ;  /* 0x0000000118189824 */ /* 0x000fe200078e0a09 */
        /* <DEDUP_REMOVED lines=83> */
[--C-:B------:R-:W-:Y:S01]  /*9780*/  @!P1 IMAD.IADD R108, R108, 0x1, -R9.reuse ;  /* 0x000000016c6c9824 */ /* 0x100fe200078e0a09 */
[C---:B------:R-:W-:Y:S02]  /*9790*/  ISETP.GT.U32.AND P1, PT, R9.reuse, R114, PT ;  /* 0x000000720900720c */ /* 0x040fe40003f24070 */
[C---:B------:R-:W-:Y:S02]  /*97a0*/  ISETP.GT.U32.AND P0, PT, R9.reuse, R124, PT ;  /* 0x0000007c0900720c */ /* 0x040fe40003f04070 */
[----:B------:R-:W-:Y:S01]  /*97b0*/  @!P5 IMAD.IADD R116, R116, 0x1, -R9 ;  /* 0x000000017474d824 */ /* 0x000fe200078e0a09 */
[----:B---3--:R-:W-:-:S06]  /*97c0*/  ISETP.GT.U32.AND P5, PT, R9, R119, PT ;  /* 0x000000770900720c */ /* 0x008fcc0003fa4070 */
[--C-:B------:R-:W-:Y:S01]  /*97d0*/  @!P4 IMAD.IADD R104, R104, 0x1, -R9.reuse ;  /* 0x000000016868c824 */ /* 0x100fe200078e0a09 */
[C---:B------:R-:W-:Y:S01]  /*97e0*/  ISETP.GT.U32.AND P4, PT, R9.reuse, R110, PT ;  /* 0x0000006e0900720c */ /* 0x040fe20003f84070 */
[--C-:B------:R-:W-:Y:S01]  /*97f0*/  @!P1 IMAD.IADD R114, R114, 0x1, -R9.reuse ;  /* 0x0000000172729824 */ /* 0x100fe200078e0a09 */
[C---:B------:R-:W-:Y:S01]  /*9800*/  ISETP.GT.U32.AND P1, PT, R9.reuse, R117, PT ;  /* 0x000000750900720c */ /* 0x040fe20003f24070 */
[--C-:B------:R-:W-:Y:S01]  /*9810*/  @!P0 IMAD.IADD R124, R124, 0x1, -R9.reuse ;  /* 0x000000017c7c8824 */ /* 0x100fe200078e0a09 */
[----:B------:R-:W-:Y:S02]  /*9820*/  ISETP.GT.U32.AND P0, PT, R9, R5, PT ;  /* 0x000000050900720c */ /* 0x000fe40003f04070 */
[----:B------:R-:W-:Y:S01]  /*9830*/  @!P5 IMAD.IADD R119, R119, 0x1, -R9 ;  /* 0x000000017777d824 */ /* 0x000fe200078e0a09 */
[----:B------:R-:W-:-:S06]  /*9840*/  ISETP.GT.U32.AND P5, PT, R9, R123, PT ;  /* 0x0000007b0900720c */ /* 0x000fcc0003fa4070 */
[--C-:B------:R-:W-:Y:S01]  /*9850*/  @!P4 IMAD.IADD R110, R110, 0x1, -R9.reuse ;  /* 0x000000016e6ec824 */ /* 0x100fe200078e0a09 */
[----:B------:R-:W-:Y:S01]  /*9860*/  ISETP.GT.U32.AND P4, PT, R9, R115, PT ;  /* 0x000000730900720c */ /* 0x000fe20003f84070 */
[--C-:B------:R-:W-:Y:S01]  /*9870*/  @!P1 IMAD.IADD R117, R117, 0x1, -R9.reuse ;  /* 0x0000000175759824 */ /* 0x100fe200078e0a09 */
[----:B----4-:R-:W-:Y:S01]  /*9880*/  ISETP.GT.U32.AND P1, PT, R9, R120, PT ;  /* 0x000000780900720c */ /* 0x010fe20003f24070 */
[--C-:B------:R-:W-:Y:S01]  /*9890*/  @!P0 IMAD.IADD R5, R5, 0x1, -R9.reuse ;  /* 0x0000000105058824 */ /* 0x100fe200078e0a09 */
[----:B------:R-:W-:Y:S02]  /*98a0*/  ISETP.GT.U32.AND P0, PT, R9, R15, PT ;  /* 0x0000000f0900720c */ /* 0x000fe40003f04070 */
[----:B------:R-:W-:Y:S01]  /*98b0*/  @!P5 IMAD.IADD R123, R123, 0x1, -R9 ;  /* 0x000000017b7bd824 */ /* 0x000fe200078e0a09 */
[----:B------:R-:W-:-:S06]  /*98c0*/  ISETP.GT.U32.AND P5, PT, R9, R4, PT ;  /* 0x000000040900720c */ /* 0x000fcc0003fa4070 */
[--C-:B------:R-:W-:Y:S01]  /*98d0*/  @!P4 IMAD.IADD R115, R115, 0x1, -R9.reuse ;  /* 0x000000017373c824 */ /* 0x100fe200078e0a09 */
[----:B--2---:R-:W-:Y:S01]  /*98e0*/  ISETP.GT.U32.AND P4, PT, R9, R118, PT ;  /* 0x000000760900720c */ /* 0x004fe20003f84070 */
[--C-:B------:R-:W-:Y:S02]  /*98f0*/  @!P1 IMAD.IADD R120, R120, 0x1, -R9.reuse ;  /* 0x0000000178789824 */ /* 0x100fe400078e0a09 */
[--C-:B------:R-:W-:Y:S01]  /*9900*/  @!P0 IMAD.IADD R15, R15, 0x1, -R9.reuse ;  /* 0x000000010f0f8824 */ /* 0x100fe200078e0a09 */
[C---:B------:R-:W-:Y:S02]  /*9910*/  ISETP.GT.U32.AND P0, PT, R9.reuse, R21, PT ;  /* 0x000000150900720c */ /* 0x040fe40003f04070 */
[C---:B------:R-:W-:Y:S01]  /*9920*/  ISETP.GT.U32.AND P1, PT, R9.reuse, R2, PT ;  /* 0x000000020900720c */ /* 0x040fe20003f24070 */
[----:B------:R-:W-:Y:S01]  /*9930*/  @!P5 IMAD.IADD R4, R4, 0x1, -R9 ;  /* 0x000000010404d824 */ /* 0x000fe200078e0a09 */
[----:B------:R-:W-:-:S05]  /*9940*/  ISETP.GT.U32.AND P5, PT, R9, R14, PT ;  /* 0x0000000e0900720c */ /* 0x000fca0003fa4070 */
[--C-:B------:R-:W-:Y:S01]  /*9950*/  @!P4 IMAD.IADD R118, R118, 0x1, -R9.reuse ;  /* 0x000000017676c824 */ /* 0x100fe200078e0a09 */
[C---:B------:R-:W-:Y:S02]  /*9960*/  ISETP.GT.U32.AND P4, PT, R9.reuse, R121, PT ;  /* 0x000000790900720c */ /* 0x040fe40003f84070 */
[----:B------:R-:W-:Y:S02]  /*9970*/  IABS R125, R125 ;  /* 0x0000007d007d7213 */ /* 0x000fe40000000000 */
[C---:B------:R-:W-:Y:S01]  /*9980*/  ISETP.GT.U32.AND P2, PT, R9.reuse, R122, PT ;  /* 0x0000007a0900720c */ /* 0x040fe20003f44070 */
[--C-:B------:R-:W-:Y:S02]  /*9990*/  @!P1 IMAD.IADD R2, R2, 0x1, -R9.reuse ;  /* 0x0000000102029824 */ /* 0x100fe400078e0a09 */
[--C-:B------:R-:W-:Y:S01]  /*99a0*/  @!P5 IMAD.IADD R14, R14, 0x1, -R9.reuse ;  /* 0x000000010e0ed824 */ /* 0x100fe200078e0a09 */
[----:B------:R-:W-:Y:S01]  /*99b0*/  ISETP.GT.U32.AND P5, PT, R9, R20, PT ;  /* 0x000000140900720c */ /* 0x000fe20003fa4070 */
[----:B------:R-:W-:Y:S01]  /*99c0*/  @!P0 IMAD.IADD R21, R21, 0x1, -R9 ;  /* 0x0000000115158824 */ /* 0x000fe200078e0a09 */
[----:B------:R0:W-:Y:S01]  /*99d0*/  STL [R1+0xc], R2 ;  /* 0x00000c0201007387 */ /* 0x0001e20000100800 */
[----:B------:R-:W-:-:S02]  /*99e0*/  ISETP.GT.U32.AND P0, PT, R9, R27, PT ;  /* 0x0000001b0900720c */ /* 0x000fc40003f04070 */
[----:B------:R-:W-:Y:S02]  /*99f0*/  @!P4 IMAD.IADD R121, R121, 0x1, -R9 ;  /* 0x000000017979c824 */ /* 0x000fe400078e0a09 */
[----:B0-----:R-:W-:-:S04]  /*9a00*/  IMAD.HI.U32 R2, R10, R125, RZ ;  /* 0x0000007d0a027227 */ /* 0x001fc800078e00ff */
[----:B------:R-:W-:Y:S01]  /*9a10*/  IMAD.MOV R2, RZ, RZ, -R2 ;  /* 0x000000ffff027224 */ /* 0x000fe200078e0a02 */
[C---:B------:R-:W-:Y:S01]  /*9a20*/  ISETP.GT.U32.AND P3, PT, R9.reuse, R7, PT ;  /* 0x000000070900720c */ /* 0x040fe20003f64070 */
[----:B------:R-:W-:Y:S01]  /*9a30*/  @!P2 IMAD.IADD R122, R122, 0x1, -R9 ;  /* 0x000000017a7aa824 */ /* 0x000fe200078e0a09 */
[C---:B------:R-:W-:Y:S01]  /*9a40*/  ISETP.GT.U32.AND P4, PT, R9.reuse, R8, PT ;  /* 0x000000080900720c */ /* 0x040fe20003f84070 */
[C---:B------:R-:W-:Y:S01]  /*9a50*/  IMAD R2, R9.reuse, R2, R125 ;  /* 0x0000000209027224 */ /* 0x040fe200078e027d */
[C---:B------:R-:W-:Y:S01]  /*9a60*/  ISETP.GT.U32.AND P2, PT, R9.reuse, R3, PT ;  /* 0x000000030900720c */ /* 0x040fe20003f44070 */
[----:B------:R-:W0:Y:S01]  /*9a70*/  LDC R125, c[0x0][0x3a0] ;  /* 0x0000e800ff7d7b82 */ /* 0x000e220000000800 */
[--C-:B------:R-:W-:Y:S01]  /*9a80*/  @!P5 IMAD.IADD R20, R20, 0x1, -R9.reuse ;  /* 0x000000011414d824 */ /* 0x100fe200078e0a09 */
[----:B------:R-:W-:Y:S01]  /*9a90*/  ISETP.GT.U32.AND P5, PT, R9, R26, PT ;  /* 0x0000001a0900720c */ /* 0x000fe20003fa4070 */
[----:B------:R-:W-:Y:S01]  /*9aa0*/  @!P0 IMAD.IADD R27, R27, 0x1, -R9 ;  /* 0x000000011b1b8824 */ /* 0x000fe200078e0a09 */
[----:B------:R-:W-:-:S02]  /*9ab0*/  ISETP.GT.U32.AND P0, PT, R9, R33, PT ;  /* 0x000000210900720c */ /* 0x000fc40003f04070 */
[----:B------:R-:W-:Y:S02]  /*9ac0*/  ISETP.GT.U32.AND P1, PT, R9, R6, PT ;  /* 0x000000060900720c */ /* 0x000fe40003f24070 */
[--C-:B------:R-:W-:Y:S02]  /*9ad0*/  @!P3 IMAD.IADD R7, R7, 0x1, -R9.reuse ;  /* 0x000000010707b824 */ /* 0x100fe400078e0a09 */
[--C-:B------:R-:W-:Y:S02]  /*9ae0*/  @!P4 IMAD.IADD R8, R8, 0x1, -R9.reuse ;  /* 0x000000010808c824 */ /* 0x100fe400078e0a09 */
[--C-:B------:R-:W-:Y:S01]  /*9af0*/  @!P2 IMAD.IADD R3, R3, 0x1, -R9.reuse ;  /* 0x000000010303a824 */ /* 0x100fe200078e0a09 */
[----:B------:R1:W-:Y:S02]  /*9b00*/  STL [R1+0x8], R7 ;  /* 0x0000080701007387 */ /* 0x0003e40000100800 */
[--C-:B------:R-:W-:Y:S01]  /*9b10*/  @!P5 IMAD.IADD R26, R26, 0x1, -R9.reuse ;  /* 0x000000011a1ad824 */ /* 0x100fe200078e0a09 */
[----:B------:R-:W-:Y:S01]  /*9b20*/  ISETP.GT.U32.AND P5, PT, R9, R32, PT ;  /* 0x000000200900720c */ /* 0x000fe20003fa4070 */
[--C-:B------:R-:W-:Y:S01]  /*9b30*/  @!P0 IMAD.IADD R33, R33, 0x1, -R9.reuse ;  /* 0x0000000121218824 */ /* 0x100fe200078e0a09 */
[C---:B------:R-:W-:Y:S01]  /*9b40*/  ISETP.GT.U32.AND P0, PT, R9.reuse, R39, PT ;  /* 0x000000270900720c */ /* 0x040fe20003f04070 */
[----:B-1----:R1:W5:Y:S04]  /*9b50*/  LDL.LU R7, [R1+0xf38] ;  /* 0x000f380001077983 */ /* 0x0023680000300800 */
[----:B------:R0:W-:Y:S04]  /*9b60*/  STL [R1+0x4], R8 ;  /* 0x0000040801007387 */ /* 0x0001e80000100800 */
[----:B------:R-:W-:Y:S04]  /*9b70*/  STL [R1], R3 ;  /* 0x0000000301007387 */ /* 0x000fe80000100800 */
[----:B------:R2:W-:Y:S01]  /*9b80*/  STL [R1+0x1c], R2 ;  /* 0x00001c0201007387 */ /* 0x0005e20000100800 */
[--C-:B------:R-:W-:Y:S01]  /*9b90*/  @!P1 IMAD.IADD R6, R6, 0x1, -R9.reuse ;  /* 0x0000000106069824 */ /* 0x100fe200078e0a09 */
[----:B------:R-:W-:Y:S01]  /*9ba0*/  ISETP.GT.U32.AND P1, PT, R9, R16, PT ;  /* 0x000000100900720c */ /* 0x000fe20003f24070 */
[----:B0-----:R-:W-:Y:S01]  /*9bb0*/  VIADD R8, R125, 0x7f ;  /* 0x0000007f7d087836 */ /* 0x001fe20000000000 */
[----:B------:R-:W-:Y:S01]  /*9bc0*/  LOP3.LUT R125, R0, 0x1fa, RZ, 0xfc, !PT ;  /* 0x000001fa007d7812 */ /* 0x000fe200078efcff */
[----:B--2---:R-:W0:Y:S01]  /*9bd0*/  S2R R2, SR_TID.X ;  /* 0x0000000000027919 */ /* 0x004e220000002100 */
[----:B------:R-:W-:-:S03]  /*9be0*/  @!P5 IMAD.IADD R32, R32, 0x1, -R9 ;  /* 0x000000012020d824 */ /* 0x000fc600078e0a09 */
[----:B------:R2:W-:Y:S01]  /*9bf0*/  STL [R1+0xc9c], R125 ;  /* 0x000c9c7d01007387 */ /* 0x0005e20000100800 */
[----:B------:R-:W-:Y:S01]  /*9c00*/  ISETP.GT.U32.AND P5, PT, R9, R38, PT ;  /* 0x000000260900720c */ /* 0x000fe20003fa4070 */
[--C-:B------:R-:W-:Y:S01]  /*9c10*/  @!P0 IMAD.IADD R39, R39, 0x1, -R9.reuse ;  /* 0x0000000127278824 */ /* 0x100fe200078e0a09 */
[----:B------:R-:W-:Y:S02]  /*9c20*/  ISETP.GT.AND P0, PT, R8, 0x7f, PT ;  /* 0x0000007f0800780c */ /* 0x000fe40003f04270 */
[----:B------:R1:W5:Y:S01]  /*9c30*/  LDL.LU R8, [R1+0xf34] ;  /* 0x000f340001087983 */ /* 0x0003620000300800 */
[----:B--2---:R-:W-:Y:S01]  /*9c40*/  IABS R125, R125 ;  /* 0x0000007d007d7213 */ /* 0x004fe20000000000 */
[----:B------:R-:W-:Y:S01]  /*9c50*/  @!P1 IMAD.IADD R16, R16, 0x1, -R9 ;  /* 0x0000000110109824 */ /* 0x000fe200078e0a09 */
[----:B------:R-:W-:-:S03]  /*9c60*/  ISETP.GT.U32.AND P1, PT, R9, R22, PT ;  /* 0x000000160900720c */ /* 0x000fc60003f24070 */
[----:B------:R2:W-:Y:S03]  /*9c70*/  STL [R1+0x20], R125 ;  /* 0x0000207d01007387 */ /* 0x0005e60000100800 */
[----:B------:R-:W-:Y:S01]  /*9c80*/  @!P5 IMAD.IADD R38, R38, 0x1, -R9 ;  /* 0x000000012626d824 */ /* 0x000fe200078e0a09 */
[----:B--2---:R-:W2:Y:S01]  /*9c90*/  LDC R125, c[0x0][0x3a0] ;  /* 0x0000e800ff7d7b82 */ /* 0x004ea20000000800 */
[----:B------:R-:W-:-:S05]  /*9ca0*/  ISETP.GT.U32.AND P5, PT, R9, R44, PT ;  /* 0x0000002c0900720c */ /* 0x000fca0003fa4070 */
[----:B------:R-:W-:Y:S01]  /*9cb0*/  @!P1 IMAD.IADD R22, R22, 0x1, -R9 ;  /* 0x0000000116169824 */ /* 0x000fe200078e0a09 */
[----:B0-----:R-:W-:Y:S02]  /*9cc0*/  SHF.R.U32.HI R3, RZ, 0x7, R2 ;  /* 0x00000007ff037819 */ /* 0x001fe40000011602 */
[----:B------:R-:W-:Y:S02]  /*9cd0*/  ISETP.GT.U32.AND P1, PT, R9, R28, PT ;  /* 0x0000001c0900720c */ /* 0x000fe40003f24070 */
[----:B------:R-:W-:-:S03]  /*9ce0*/  SGXT.U32 R3, R3, 0x1 ;  /* 0x000000010303781a */ /* 0x000fc60000000000 */
[----:B------:R-:W-:-:S08]  /*9cf0*/  @!P5 IMAD.IADD R44, R44, 0x1, -R9 ;  /* 0x000000012c2cd824 */ /* 0x000fd000078e0a09 */
[----:B------:R-:W-:Y:S01]  /*9d00*/  @!P1 IMAD.IADD R28, R28, 0x1, -R9 ;  /* 0x000000011c1c9824 */ /* 0x000fe200078e0a09 */
[----:B--2---:R-:W-:Y:S02]  /*9d10*/  ISETP.LT.AND P5, PT, R3, R125, P0 ;  /* 0x0000007d0300720c */ /* 0x004fe400007a1270 */
[----:B------:R-:W2:Y:S01]  /*9d20*/  LDL.LU R125, [R1+0x20] ;  /* 0x00002000017d7983 */ /* 0x000ea20000300800 */
[----:B------:R-:W-:-:S13]  /*9d30*/  ISETP.GT.U32.AND P1, PT, R9, R34, PT ;  /* 0x000000220900720c */ /* 0x000fda0003f24070 */
[----:B------:R-:W-:Y:S01]  /*9d40*/  @!P1 IMAD.IADD R34, R34, 0x1, -R9 ;  /* 0x0000000122229824 */ /* 0x000fe200078e0a09 */
[----:B------:R-:W-:-:S13]  /*9d50*/  ISETP.GT.U32.AND P1, PT, R9, R40, PT ;  /* 0x000000280900720c */ /* 0x000fda0003f24070 */
[----:B------:R-:W-:Y:S01]  /*9d60*/  @!P1 IMAD.IADD R40, R40, 0x1, -R9 ;  /* 0x0000000128289824 */ /* 0x000fe200078e0a09 */
[----:B------:R-:W-:-:S13]  /*9d70*/  ISETP.GT.U32.AND P1, PT, R9, R45, PT ;  /* 0x0000002d0900720c */ /* 0x000fda0003f24070 */
[----:B------:R-:W-:Y:S01]  /*9d80*/  @!P1 IMAD.IADD R45, R45, 0x1, -R9 ;  /* 0x000000012d2d9824 */ /* 0x000fe200078e0a09 */
[----:B------:R-:W-:Y:S02]  /*9d90*/  LOP3.LUT P1, RZ, R2, 0xff, RZ, 0xc0, !PT ;  /* 0x000000ff02ff7812 */ /* 0x000fe4000782c0ff */
[----:B------:R-:W3:Y:S01]  /*9da0*/  LDL.LU R2, [R1+0xf30] ;  /* 0x000f300001027983 */ /* 0x000ee20000300800 */
[C---:B------:R-:W-:Y:S02]  /*9db0*/  ISETP.GT.U32.AND P3, PT, R9.reuse, R11, PT ;  /* 0x0000000b0900720c */ /* 0x040fe40003f64070 */
[C---:B------:R-:W-:Y:S02]  /*9dc0*/  ISETP.GT.U32.AND P4, PT, R9.reuse, R12, PT ;  /* 0x0000000c0900720c */ /* 0x040fe40003f84070 */
[----:B------:R-:W-:-:S09]  /*9dd0*/  ISETP.GT.U32.AND P2, PT, R9, R13, PT ;  /* 0x0000000d0900720c */ /* 0x000fd20003f44070 */
[--C-:B------:R-:W-:Y:S01]  /*9de0*/  @!P3 IMAD.IADD R11, R11, 0x1, -R9.reuse ;  /* 0x000000010b0bb824 */ /* 0x100fe200078e0a09 */
[C---:B------:R-:W-:Y:S01]  /*9df0*/  ISETP.GT.U32.AND P3, PT, R9.reuse, R17, PT ;  /* 0x000000110900720c */ /* 0x040fe20003f64070 */
[--C-:B------:R-:W-:Y:S01]  /*9e00*/  @!P4 IMAD.IADD R12, R12, 0x1, -R9.reuse ;  /* 0x000000010c0cc824 */ /* 0x100fe200078e0a09 */
[----:B------:R-:W-:Y:S01]  /*9e10*/  ISETP.GT.U32.AND P4, PT, R9, R18, PT ;  /* 0x000000120900720c */ /* 0x000fe20003f84070 */
[----:B------:R-:W-:Y:S01]  /*9e20*/  @!P2 IMAD.IADD R13, R13, 0x1, -R9 ;  /* 0x000000010d0da824 */ /* 0x000fe200078e0a09 */
        /* <DEDUP_REMOVED lines=24> */
[----:B------:R-:W-:Y:S01]  /*9fb0*/  ISETP.GT.U32.AND P2, PT, R9, R43, PT ;  /* 0x0000002b0900720c */ /* 0x000fe20003f44070 */
[----:B------:R-:W-:-:S08]  /*9fc0*/  USHF.L.U32 UR5, UR7, 0x6, URZ ;  /* 0x0000000607057899 */ /* 0x000fd000080006ff */
[--C-:B------:R-:W-:Y:S01]  /*9fd0*/  @!P3 IMAD.IADD R41, R41, 0x1, -R9.reuse ;  /* 0x000000012929b824 */ /* 0x100fe200078e0a09 */
[C---:B------:R-:W-:Y:S01]  /*9fe0*/  ISETP.GT.U32.AND P3, PT, R9.reuse, R46, PT ;  /* 0x0000002e0900720c */ /* 0x040fe20003f64070 */
[--C-:B------:R-:W-:Y:S01]  /*9ff0*/  @!P4 IMAD.IADD R42, R42, 0x1, -R9.reuse ;  /* 0x000000012a2ac824 */ /* 0x100fe200078e0a09 */
[----:B------:R-:W-:Y:S01]  /*a000*/  ISETP.GT.U32.AND P4, PT, R9, R47, PT ;  /* 0x0000002f0900720c */ /* 0x000fe20003f84070 */
[----:B------:R-:W-:Y:S01]  /*a010*/  @!P2 IMAD.IADD R43, R43, 0x1, -R9 ;  /* 0x000000012b2ba824 */ /* 0x000fe200078e0a09 */
[----:B------:R-:W-:Y:S01]  /*a020*/  ISETP.GT.U32.AND P2, PT, R9, R48, PT ;  /* 0x000000300900720c */ /* 0x000fe20003f44070 */
[----:B------:R-:W-:Y:S02]  /*a030*/  USHF.L.U32 UR4, UR7, 0x15, URZ ;  /* 0x0000001507047899 */ /* 0x000fe400080006ff */
[----:B------:R-:W-:Y:S02]  /*a040*/  ULOP3.LUT UR5, UR5, 0x100, URZ, 0xc0, !UPT ;  /* 0x0000010005057892 */ /* 0x000fe4000f8ec0ff */
[----:B------:R-:W-:-:S04]  /*a050*/  ULOP3.LUT UR4, UR4, 0x600000, URZ, 0xc0, !UPT ;  /* 0x0060000004047892 */ /* 0x000fc8000f8ec0ff */
[--C-:B------:R-:W-:Y:S01]  /*a060*/  @!P3 IMAD.IADD R46, R46, 0x1, -R9.reuse ;  /* 0x000000012e2eb824 */ /* 0x100fe200078e0a09 */
[----:B------:R-:W-:Y:S01]  /*a070*/  ISETP.GT.U32.AND P3, PT, R9, R49, PT ;  /* 0x000000310900720c */ /* 0x000fe20003f64070 */
[--C-:B------:R-:W-:Y:S01]  /*a080*/  @!P4 IMAD.IADD R47, R47, 0x1, -R9.reuse ;  /* 0x000000012f2fc824 */ /* 0x100fe200078e0a09 */
[C---:B------:R-:W-:Y:S01]  /*a090*/  ISETP.GT.U32.AND P4, PT, R9.reuse, R50, PT ;  /* 0x000000320900720c */ /* 0x040fe20003f84070 */
[----:B------:R-:W-:Y:S01]  /*a0a0*/  @!P2 IMAD.IADD R48, R48, 0x1, -R9 ;  /* 0x000000013030a824 */ /* 0x000fe200078e0a09 */
[----:B------:R-:W-:Y:S01]  /*a0b0*/  ISETP.GT.U32.AND P2, PT, R9, R51, PT ;  /* 0x000000330900720c */ /* 0x000fe20003f44070 */
[----:B------:R-:W-:Y:S01]  /*a0c0*/  UIADD3 UR10, UPT, UPT, UR5, UR4, UR8 ;  /* 0x00000004050a7290 */ /* 0x000fe2000fffe008 */
[----:B------:R-:W0:Y:S01]  /*a0d0*/  LDCU.64 UR22, c[0x0][0x358] ;  /* 0x00006b00ff1677ac */ /* 0x000e220008000a00 */
[----:B------:R-:W-:Y:S01]  /*a0e0*/  UIADD3 UR11, UPT, UPT, UR9, 0x28000, URZ ;  /* 0x00028000090b7890 */ /* 0x000fe2000fffe0ff */
[----:B------:R-:W-:Y:S01]  /*a0f0*/  UMOV UR5, 0x1 ;  /* 0x0000000100057882 */ /* 0x000fe20000000000 */
[----:B--2---:R-:W-:-:S04]  /*a100*/  IMAD.HI.U32 R3, R10, R125, RZ ;  /* 0x0000007d0a037227 */ /* 0x004fc800078e00ff */
[----:B------:R-:W-:-:S04]  /*a110*/  IMAD.MOV R3, RZ, RZ, -R3 ;  /* 0x000000ffff037224 */ /* 0x000fc800078e0a03 */
[----:B------:R-:W-:Y:S02]  /*a120*/  IMAD R3, R9, R3, R125 ;  /* 0x0000000309037224 */ /* 0x000fe400078e027d */
[----:B------:R-:W2:Y:S03]  /*a130*/  LDC R125, c[0x0][0x3a0] ;  /* 0x0000e800ff7d7b82 */ /* 0x000ea60000000800 */
[----:B------:R4:W-:Y:S02]  /*a140*/  STL [R1+0x20], R3 ;  /* 0x0000200301007387 */ /* 0x0009e40000100800 */
[----:B----4-:R-:W4:Y:S01]  /*a150*/  S2R R3, SR_TID.X ;  /* 0x0000000000037919 */ /* 0x010f220000002100 */
[----:B---3--:R-:W-:Y:S02]  /*a160*/  PRMT R2, RZ, 0x7610, R2 ;  /* 0x00007610ff027816 */ /* 0x008fe40000000002 */
[----:B----4-:R-:W-:-:S03]  /*a170*/  SHF.R.U32.HI R3, RZ, 0x7, R3 ;  /* 0x00000007ff037819 */ /* 0x010fc60000011603 */
[----:B------:R3:W-:Y:S01]  /*a180*/  STL.S16 [R1+0x390], R2 ;  /* 0x0003900201007387 */ /* 0x0007e20000100600 */
[----:B------:R-:W-:-:S04]  /*a190*/  SGXT.U32 R3, R3, 0x1 ;  /* 0x000000010303781a */ /* 0x000fc80000000000 */
[C---:B---3--:R-:W-:Y:S02]  /*a1a0*/  LOP3.LUT R2, R3.reuse, 0x8, RZ, 0xfc, !PT ;  /* 0x0000000803027812 */ /* 0x048fe400078efcff */
[----:B------:R-:W-:-:S06]  /*a1b0*/  LOP3.LUT R2, R3, 0x10, RZ, 0xfc, !PT ;  /* 0x0000001003027812 */ /* 0x000fcc00078efcff */
[----:B------:R-:W3:Y:S02]  /*a1c0*/  S2R R2, SR_TID.X ;  /* 0x0000000000027919 */ /* 0x000ee40000002100 */
[----:B---3--:R-:W-:Y:S01]  /*a1d0*/  LOP3.LUT R2, R2, 0x7f, RZ, 0xc0, !PT ;  /* 0x0000007f02027812 */ /* 0x008fe200078ec0ff */
[----:B012---:R-:W-:Y:S06]  /*a1e0*/  BRA.U UP0, `(.L_x_5) ;  /* 0x0000000100307547 */ /* 0x007fec000b800000 */
[----:B------:R-:W-:Y:S01]  /*a1f0*/  ELECT P6, URZ, PT ;  /* 0x0000000000ff782f */ /* 0x000fe200038c0000 */
[----:B------:R-:W-:Y:S01]  /*a200*/  IMAD.MOV.U32 R3, RZ, RZ, 0x1 ;  /* 0x00000001ff037424 */ /* 0x000fe200078e00ff */
[----:B------:R-:W-:Y:S01]  /*a210*/  UMOV UR4, 0x40 ;  /* 0x0000004000047882 */ /* 0x000fe20000000000 */
[----:B------:R-:W-:Y:S01]  /*a220*/  UVIRTCOUNT.DEALLOC.SMPOOL 0x80 ;  /* 0x000000800000784c */ /* 0x000fe20000000000 */
[----:B------:R-:W-:-:S09]  /*a230*/  ULEA UR4, UR6, UR4, 0x18 ;  /* 0x0000000406047291 */ /* 0x000fd2000f8ec0ff */
[----:B------:R-:W-:Y:S02]  /*a240*/  @P6 PRMT R2, R3, 0x7610, R2 ;  /* 0x0000761003026816 */ /* 0x000fe40000000002 */
[----:B------:R-:W0:Y:S03]  /*a250*/  S2R R3, SR_TID.X ;  /* 0x0000000000037919 */ /* 0x000e260000002100 */
[----:B------:R1:W-:Y:S02]  /*a260*/  @P6 STS.U8 [UR4], R2 ;  /* 0x00000002ff006988 */ /* 0x0003e40008000004 */
[----:B-1----:R-:W1:Y:S01]  /*a270*/  S2R R2, SR_TID.X ;  /* 0x0000000000027919 */ /* 0x002e620000002100 */
[----:B0-----:R-:W-:-:S04]  /*a280*/  SHF.R.U32.HI R3, RZ, 0x7, R3 ;  /* 0x00000007ff037819 */ /* 0x001fc80000011603 */
[----:B------:R-:W-:Y:S02]  /*a290*/  SGXT.U32 R3, R3, 0x1 ;  /* 0x000000010303781a */ /* 0x000fe40000000000 */
[----:B-1----:R-:W-:-:S07]  /*a2a0*/  LOP3.LUT R2, R2, 0x7f, RZ, 0xc0, !PT ;  /* 0x0000007f02027812 */ /* 0x002fce00078ec0ff */
.L_x_5:
[----:B------:R-:W-:Y:S01]  /*a2b0*/  STL.64 [R1+0x12b0], R104 ;  /* 0x0012b06801007387 */ /* 0x000fe20000100a00 */
[----:B------:R-:W-:Y:S03]  /*a2c0*/  STTM.x64 tmem[UR10], RZ ;  /* 0x000000ff000079ed */ /* 0x000fe6000834000a */
[----:B------:R0:W-:Y:S01]  /*a2d0*/  STL.64 [R1+0x12a8], R106 ;  /* 0x0012a86a01007387 */ /* 0x0001e20000100a00 */
[----:B------:R-:W-:Y:S01]  /*a2e0*/  VOTEU.ALL UP1, P1 ;  /* 0x0000000000ff7886 */ /* 0x000fe20000820000 */
[----:B------:R-:W-:Y:S01]  /*a2f0*/  VOTEU.ALL UP2, P1 ;  /* 0x0000000000ff7886 */ /* 0x000fe20000840000 */
[--C-:B------:R-:W-:Y:S02]  /*a300*/  @!P3 IMAD.IADD R49, R49, 0x1, -R9.reuse ;  /* 0x000000013131b824 */ /* 0x100fe400078e0a09 */
[--C-:B------:R-:W-:Y:S02]  /*a310*/  @!P4 IMAD.IADD R50, R50, 0x1, -R9.reuse ;  /* 0x000000013232c824 */ /* 0x100fe400078e0a09 */
[----:B------:R-:W-:Y:S01]  /*a320*/  @!P2 IMAD.IADD R51, R51, 0x1, -R9 ;  /* 0x000000013333a824 */ /* 0x000fe200078e0a09 */
[----:B------:R-:W-:Y:S01]  /*a330*/  ISETP.GT.U32.AND P6, PT, R9, R52, PT ;  /* 0x000000340900720c */ /* 0x000fe20003fc4070 */
[----:B------:R-:W1:Y:S01]  /*a340*/  LDCU UR4, c[0x0][0x39c] ;  /* 0x00007380ff0477ac */ /* 0x000e620008000800 */
[----:B0-----:R-:W2:Y:S01]  /*a350*/  LDL R106, [R1+0x390] ;  /* 0x00039000016a7983 */ /* 0x001ea20000100800 */
[----:B------:R-:W-:Y:S01]  /*a360*/  PRMT R2, RZ, 0x7610, R2 ;  /* 0x00007610ff027816 */ /* 0x000fe20000000002 */
[----:B------:R-:W0:Y:S02]  /*a370*/  LDCU UR6, c[0x0][0x3b0] ;  /* 0x00007600ff0677ac */ /* 0x000e240008000800 */
[----:B------:R-:W-:Y:S01]  /*a380*/  STL.64 [R1+0x12a0], R108 ;  /* 0x0012a06c01007387 */ /* 0x000fe20000100a00 */
[----:B------:R-:W3:Y:S03]  /*a390*/  LDCU UR16, c[0x0][0x3b0] ;  /* 0x00007600ff1077ac */ /* 0x000ee60008000800 */
[----:B------:R-:W-:Y:S01]  /*a3a0*/  STL.64 [R1+0x1298], R110 ;  /* 0x0012986e01007387 */ /* 0x000fe20000100a00 */
[----:B------:R-:W4:Y:S03]  /*a3b0*/  LDCU UR18, c[0x0][0x3b0] ;  /* 0x00007600ff1277ac */ /* 0x000f260008000800 */
[----:B------:R-:W-:Y:S01]  /*a3c0*/  STL.64 [R1+0x1290], R112 ;  /* 0x0012907001007387 */ /* 0x000fe20000100a00 */
[----:B------:R-:W0:Y:S03]  /*a3d0*/  LDCU UR20, c[0x0][0x3b0] ;  /* 0x00007600ff1477ac */ /* 0x000e260008000800 */
[----:B------:R-:W-:Y:S01]  /*a3e0*/  STL.64 [R1+0x1288], R114 ;  /* 0x0012887201007387 */ /* 0x000fe20000100a00 */
[----:B------:R-:W0:Y:S03]  /*a3f0*/  LDCU UR24, c[0x0][0x3b0] ;  /* 0x00007600ff1877ac */ /* 0x000e260008000800 */
[----:B------:R-:W-:Y:S01]  /*a400*/  STL.64 [R1+0x1280], R116 ;  /* 0x0012807401007387 */ /* 0x000fe20000100a00 */
[----:B------:R-:W0:Y:S03]  /*a410*/  LDCU UR26, c[0x0][0x3b0] ;  /* 0x00007600ff1a77ac */ /* 0x000e260008000800 */
[----:B------:R1:W-:Y:S01]  /*a420*/  STL.64 [R1+0x1278], R118 ;  /* 0x0012787601007387 */ /* 0x0003e20000100a00 */
[----:B------:R-:W0:Y:S01]  /*a430*/  LDCU UR28, c[0x0][0x3b0] ;  /* 0x00007600ff1c77ac */ /* 0x000e220008000800 */
[----:B------:R-:W0:Y:S01]  /*a440*/  LDCU UR30, c[0x0][0x3b0] ;  /* 0x00007600ff1e77ac */ /* 0x000e220008000800 */
[----:B------:R-:W0:Y:S01]  /*a450*/  LDCU UR32, c[0x0][0x3b0] ;  /* 0x00007600ff2077ac */ /* 0x000e220008000800 */
[----:B-1----:R-:W2:Y:S01]  /*a460*/  LDL R119, [R1+0xa20] ;  /* 0x000a200001777983 */ /* 0x002ea20000100800 */
[----:B------:R-:W1:Y:S03]  /*a470*/  LDCU UR34, c[0x0][0x3b0] ;  /* 0x00007600ff2277ac */ /* 0x000e660008000800 */
[----:B------:R-:W-:Y:S01]  /*a480*/  STL.64 [R1+0x1270], R120 ;  /* 0x0012707801007387 */ /* 0x000fe20000100a00 */
[----:B------:R-:W0:Y:S03]  /*a490*/  LDCU UR36, c[0x0][0x3b0] ;  /* 0x00007600ff2477ac */ /* 0x000e260008000800 */
[----:B------:R1:W-:Y:S01]  /*a4a0*/  STL.64 [R1+0x1268], R122 ;  /* 0x0012687a01007387 */ /* 0x0003e20000100a00 */
[----:B------:R-:W0:Y:S01]  /*a4b0*/  LDCU UR37, c[0x0][0x3b0] ;  /* 0x00007600ff2577ac */ /* 0x000e220008000800 */
[----:B------:R-:W0:Y:S01]  /*a4c0*/  LDCU UR38, c[0x0][0x3b0] ;  /* 0x00007600ff2677ac */ /* 0x000e220008000800 */
[----:B------:R-:W0:Y:S01]  /*a4d0*/  LDCU UR39, c[0x0][0x3b0] ;  /* 0x00007600ff2777ac */ /* 0x000e220008000800 */
[----:B-1----:R-:W3:Y:S01]  /*a4e0*/  LDL R123, [R1+0xa1c] ;  /* 0x000a1c00017b7983 */ /* 0x002ee20000100800 */
[----:B------:R-:W-:Y:S01]  /*a4f0*/  LOP3.LUT R105, R3, 0x8, RZ, 0xfc, !PT ;  /* 0x0000000803697812 */ /* 0x000fe200078efcff */
[----:B------:R-:W1:Y:S01]  /*a500*/  LDCU UR40, c[0x0][0x3b0] ;  /* 0x00007600ff2877ac */ /* 0x000e620008000800 */
[----:B------:R-:W-:Y:S01]  /*a510*/  STTM.x64 tmem[UR10+0x40], RZ ;  /* 0x000040ff000079ed */ /* 0x000fe2000834000a */
[----:B------:R-:W-:Y:S01]  /*a520*/  STTM.x64 tmem[UR10+0x80], RZ ;  /* 0x000080ff000079ed */ /* 0x000fe2000834000a */
[----:B------:R-:W-:Y:S01]  /*a530*/  STTM.x64 tmem[UR10+0xc0], RZ ;  /* 0x0000c0ff000079ed */ /* 0x000fe2000834000a */
[----:B------:R-:W0:Y:S01]  /*a540*/  FENCE.VIEW.ASYNC.T ;  /* 0x00000000000073c6 */ /* 0x000e220000000200 */
[----:B------:R-:W-:-:S04]  /*a550*/  @!UP1 UIADD3 UR14, UPT, UPT, -UR5, 0x100000, URZ ;  /* 0x00100000050e9890 */ /* 0x000fc8000fffe1ff */
[----:B------:R-:W-:Y:S02]  /*a560*/  @!UP1 USHF.L.U32 UR15, UR14, 0xb, URZ ;  /* 0x0000000b0e0f9899 */ /* 0x000fe400080006ff */
[----:B------:R-:W-:Y:S01]  /*a570*/  @!UP1 USHF.L.U32 UR14, UR14, 0x1, URZ ;  /* 0x000000010e0e9899 */ /* 0x000fe200080006ff */
[----:B0-----:R-:W-:Y:S01]  /*a580*/  BAR.SYNC.DEFER_BLOCKING 0x0 ;  /* 0x0000000000007b1d */ /* 0x001fe20000010000 */
[----:B------:R-:W-:-:S05]  /*a590*/  ISETP.LT.AND P3, PT, R105, R125, P0 ;  /* 0x0000007d6900720c */ /* 0x000fca0000761270 */
[----:B------:R-:W0:Y:S01]  /*a5a0*/  LDCU UR41, c[0x0][0x3b0] ;  /* 0x00007600ff2977ac */ /* 0x000e220008000800 */
[----:B------:R-:W-:Y:S01]  /*a5b0*/  STL.64 [R1+0x1260], R4 ;  /* 0x0012600401007387 */ /* 0x000fe20000100a00 */
[----:B------:R-:W0:Y:S03]  /*a5c0*/  LDCU UR42, c[0x0][0x3b0] ;  /* 0x00007600ff2a77ac */ /* 0x000e260008000800 */
[----:B------:R-:W-:Y:S01]  /*a5d0*/  STL.64 [R1+0x1258], R12 ;  /* 0x0012580c01007387 */ /* 0x000fe20000100a00 */
[----:B------:R-:W0:Y:S03]  /*a5e0*/  LDCU UR43, c[0x0][0x3b0] ;  /* 0x00007600ff2b77ac */ /* 0x000e260008000800 */
[----:B------:R-:W-:Y:S01]  /*a5f0*/  STL.64 [R1+0x1250], R14 ;  /* 0x0012500e01007387 */ /* 0x000fe20000100a00 */
[----:B------:R-:W0:Y:S03]  /*a600*/  LDCU UR44, c[0x0][0x3b0] ;  /* 0x00007600ff2c77ac */ /* 0x000e260008000800 */
[----:B------:R-:W-:Y:S01]  /*a610*/  STL.64 [R1+0x1248], R16 ;  /* 0x0012481001007387 */ /* 0x000fe20000100a00 */
[----:B------:R-:W0:Y:S03]  /*a620*/  LDCU UR45, c[0x0][0x3b0] ;  /* 0x00007600ff2d77ac */ /* 0x000e260008000800 */
[----:B------:R-:W0:Y:S02]  /*a630*/  FENCE.VIEW.ASYNC.S ;  /* 0x00000000000073c6 */ /* 0x000e240000000000 */
[----:B0-----:R0:W0:Y:S02]  /*a640*/  @!UP2 SYNCS.EXCH.64 URZ, [UR11], UR14 ;  /* 0x0000000e0bffa5b2 */ /* 0x0010240008000100 */
        /* <DEDUP_REMOVED lines=28> */
[----:B------:R-:W-:Y:S01]  /*a810*/  STL [R1+0x11d0], R48 ;  /* 0x0011d03001007387 */ /* 0x000fe20000100800 */
[----:B------:R-:W0:Y:S03]  /*a820*/  LDCU UR21, c[0x0][0x3b0] ;  /* 0x00007600ff1577ac */ /* 0x000e260008000800 */
[----:B------:R-:W-:Y:S01]  /*a830*/  STL.64 [R1+0x11c8], R46 ;  /* 0x0011c82e01007387 */ /* 0x000fe20000100a00 */
[----:B------:R-:W0:Y:S03]  /*a840*/  LDCU UR29, c[0x0][0x3b0] ;  /* 0x00007600ff1d77ac */ /* 0x000e260008000800 */
[----:B-----5:R-:W-:Y:S01]  /*a850*/  STL [R1+0x11b4], R8 ;  /* 0x0011b40801007387 */ /* 0x020fe20000100800 */
[----:B------:R-:W0:Y:S03]  /*a860*/  LDCU UR35, c[0x0][0x3b0] ;  /* 0x00007600ff2377ac */ /* 0x000e260008000800 */
[----:B------:R-:W-:Y:S01]  /*a870*/  STL [R1+0x11b0], R7 ;  /* 0x0011b00701007387 */ /* 0x000fe20000100800 */
[----:B--2---:R-:W-:Y:S01]  /*a880*/  @P5 IMAD.MOV.U32 R122, RZ, RZ, R119 ;  /* 0x000000ffff7a5224 */ /* 0x004fe200078e0077 */
[----:B0-----:R-:W-:Y:S01]  /*a890*/  BAR.SYNC.DEFER_BLOCKING 0x0 ;  /* 0x0000000000007b1d */ /* 0x001fe20000010000 */
[----:B------:R-:W-:-:S02]  /*a8a0*/  LOP3.LUT R107, R3, 0x10, RZ, 0xfc, !PT ;  /* 0x00000010036b7812 */ /* 0x000fc400078efcff */
[----:B------:R-:W-:Y:S02]  /*a8b0*/  PRMT R108, RZ, 0x7610, R108 ;  /* 0x00007610ff6c7816 */ /* 0x000fe4000000006c */
[----:B------:R-:W-:Y:S02]  /*a8c0*/  PRMT R109, RZ, 0x7610, R109 ;  /* 0x00007610ff6d7816 */ /* 0x000fe4000000006d */
[C---:B------:R-:W-:Y:S01]  /*a8d0*/  ISETP.GT.U32.AND P4, PT, R9.reuse, R53, PT ;  /* 0x000000350900720c */ /* 0x040fe20003f84070 */
[----:B------:R-:W-:Y:S01]  /*a8e0*/  STL [R1+0xfc8], R10 ;  /* 0x000fc80a01007387 */ /* 0x000fe20000100800 */
[----:B------:R-:W-:Y:S02]  /*a8f0*/  PRMT R110, RZ, 0x7610, R110 ;  /* 0x00007610ff6e7816 */ /* 0x000fe4000000006e */
[----:B------:R-:W-:Y:S01]  /*a900*/  ISETP.GT.U32.AND P2, PT, R9, R54, PT ;  /* 0x000000360900720c */ /* 0x000fe20003f44070 */
[----:B------:R-:W2:Y:S01]  /*a910*/  LDL R104, [R1+0x848] ;  /* 0x0008480001687983 */ /* 0x000ea20000100800 */
[----:B------:R-:W-:Y:S01]  /*a920*/  PRMT R111, RZ, 0x7610, R111 ;  /* 0x00007610ff6f7816 */ /* 0x000fe2000000006f */
[----:B------:R-:W-:Y:S01]  /*a930*/  @!P6 IMAD.IADD R52, R52, 0x1, -R9 ;  /* 0x000000013434e824 */ /* 0x000fe200078e0a09 */
[----:B------:R-:W-:Y:S01]  /*a940*/  PRMT R112, RZ, 0x7610, R112 ;  /* 0x00007610ff707816 */ /* 0x000fe20000000070 */
[----:B------:R-:W2:Y:S01]  /*a950*/  LDL R105, [R1+0x84c] ;  /* 0x00084c0001697983 */ /* 0x000ea20000100800 */
[----:B------:R-:W-:Y:S01]  /*a960*/  PRMT R113, RZ, 0x7610, R113 ;  /* 0x00007610ff717816 */ /* 0x000fe20000000071 */
[----:B------:R-:W0:Y:S02]  /*a970*/  LDCU UR14, c[0x0][0x3b0] ;  /* 0x00007600ff0e77ac */ /* 0x000e240008000800 */
[----:B------:R-:W4:Y:S01]  /*a980*/  LDL R120, [R1+0x868] ;  /* 0x0008680001787983 */ /* 0x000f220000100800 */
[----:B------:R-:W-:Y:S01]  /*a990*/  PRMT R114, RZ, 0x7610, R114 ;  /* 0x00007610ff727816 */ /* 0x000fe20000000072 */
[----:B------:R-:W0:Y:S02]  /*a9a0*/  LDCU UR15, c[0x0][0x3b0] ;  /* 0x00007600ff0f77ac */ /* 0x000e240008000800 */
[----:B---3--:R3:W4:Y:S04]  /*a9b0*/  @P5 LDG.E.U8 R106, desc[UR22][R122.64] ;  /* 0x000000167a6a5981 */ /* 0x008728000c1e1100 */
[----:B------:R-:W4:Y:S01]  /*a9c0*/  LDL R121, [R1+0x86c] ;  /* 0x00086c0001797983 */ /* 0x000f220000100800 */
[----:B---3--:R-:W-:-:S02]  /*a9d0*/  LOP3.LUT R122, R3, 0x18, RZ, 0xfc, !PT ;  /* 0x00000018037a7812 */ /* 0x008fc400078efcff */
[----:B--2---:R-:W-:Y:S01]  /*a9e0*/  @P3 LOP3.LUT R105, R105, R104, RZ, 0x3c, !PT ;  /* 0x0000006869693212 */ /* 0x004fe200078e3cff */
[----:B----4-:R2:W-:Y:S01]  /*a9f0*/  @P5 STL [R1+0x390], R106 ;  /* 0x0003906a01005387 */ /* 0x0105e20000100800 */
[----:B------:R-:W-:-:S03]  /*aa00*/  ISETP.LT.AND P5, PT, R107, R125, P0 ;  /* 0x0000007d6b00720c */ /* 0x000fc600007a1270 */
[----:B------:R-:W3:Y:S01]  /*aa10*/  LDL R107, [R1+0x88c] ;  /* 0x00088c00016b7983 */ /* 0x000ee20000100800 */
[----:B------:R-:W-:-:S03]  /*aa20*/  @P3 LOP3.LUT R104, R105, R104, RZ, 0x3c, !PT ;  /* 0x0000006869683212 */ /* 0x000fc600078e3cff */
[----:B------:R-:W4:Y:S04]  /*aa30*/  LDL R119, [R1+0x8ac] ;  /* 0x0008ac0001777983 */ /* 0x000f280000100800 */
[----:B--2---:R-:W3:Y:S01]  /*aa40*/  LDL R106, [R1+0x888] ;  /* 0x00088800016a7983 */ /* 0x004ee20000100800 */
[----:B------:R-:W-:Y:S02]  /*aa50*/  @P3 LOP3.LUT R105, R105, R104, RZ, 0x3c, !PT ;  /* 0x0000006869693212 */ /* 0x000fe400078e3cff */
[-C--:B------:R-:W-:Y:S01]  /*aa60*/  @P5 LOP3.LUT R121, R121, R120.reuse, RZ, 0x3c, !PT ;  /* 0x0000007879795212 */ /* 0x080fe200078e3cff */
[----:B------:R-:W2:Y:S03]  /*aa70*/  LDL R123, [R1+0x8a8] ;  /* 0x0008a800017b7983 */ /* 0x000ea60000100800 */
[C---:B------:R-:W-:Y:S01]  /*aa80*/  @P5 LOP3.LUT R120, R121.reuse, R120, RZ, 0x3c, !PT ;  /* 0x0000007879785212 */ /* 0x040fe200078e3cff */
[----:B------:R-:W2:Y:S03]  /*aa90*/  @P3 LDG.E.U8 R108, desc[UR22][R104.64] ;  /* 0x00000016686c3981 */ /* 0x000ea6000c1e1100 */
[----:B------:R-:W-:-:S05]  /*aaa0*/  @P5 LOP3.LUT R121, R121, R120, RZ, 0x3c, !PT ;  /* 0x0000007879795212 */ /* 0x000fca00078e3cff */
[----:B------:R-:W4:Y:S01]  /*aab0*/  @P5 LDG.E.U8 R109, desc[UR22][R120.64] ;  /* 0x00000016786d5981 */ /* 0x000f22000c1e1100 */
[----:B------:R-:W-:-:S03]  /*aac0*/  ISETP.LT.AND P3, PT, R122, R125, P0 ;  /* 0x0000007d7a00720c */ /* 0x000fc60000761270 */
[----:B------:R-:W4:Y:S01]  /*aad0*/  LDL.LU.64 R104, [R1+0x12b0] ;  /* 0x0012b00001687983 */ /* 0x000f220000300a00 */
[----:B------:R-:W-:-:S09]  /*aae0*/  LOP3.LUT R122, R3, 0x28, RZ, 0xfc, !PT ;  /* 0x00000028037a7812 */ /* 0x000fd200078efcff */
[----:B---3--:R-:W-:-:S04]  /*aaf0*/  @P3 LOP3.LUT R107, R107, R106, RZ, 0x3c, !PT ;  /* 0x0000006a6b6b3212 */ /* 0x008fc800078e3cff */
[----:B------:R-:W-:-:S04]  /*ab00*/  @P3 LOP3.LUT R106, R107, R106, RZ, 0x3c, !PT ;  /* 0x0000006a6b6a3212 */ /* 0x000fc800078e3cff */
[----:B------:R-:W-:Y:S01]  /*ab10*/  @P3 LOP3.LUT R107, R107, R106, RZ, 0x3c, !PT ;  /* 0x0000006a6b6b3212 */ /* 0x000fe200078e3cff */
[----:B--2---:R2:W-:Y:S04]  /*ab20*/  STL [R1+0x384], R108 ;  /* 0x0003846c01007387 */ /* 0x0045e80000100800 */
[----:B------:R-:W3:Y:S01]  /*ab30*/  @P3 LDG.E.U8 R110, desc[UR22][R106.64] ;  /* 0x000000166a6e3981 */ /* 0x000ee2000c1e1100 */
[----:B--2---:R-:W-:-:S04]  /*ab40*/  LOP3.LUT R108, R3, 0x20, RZ, 0xfc, !PT ;  /* 0x00000020036c7812 */ /* 0x004fc800078efcff */
[-C--:B------:R-:W-:Y:S02]  /*ab50*/  ISETP.LT.AND P5, PT, R108, R125.reuse, P0 ;  /* 0x0000007d6c00720c */ /* 0x080fe400007a1270 */
[----:B------:R-:W2:Y:S04]  /*ab60*/  LDL R108, [R1+0x8c8] ;  /* 0x0008c800016c7983 */ /* 0x000ea80000100800 */
[----:B----4-:R4:W-:Y:S01]  /*ab70*/  STL [R1+0x37c], R109 ;  /* 0x00037c6d01007387 */ /* 0x0109e20000100800 */
[----:B------:R-:W-:-:S03]  /*ab80*/  ISETP.LT.AND P3, PT, R122, R125, P0 ;  /* 0x0000007d7a00720c */ /* 0x000fc60000761270 */
[----:B------:R-:W2:Y:S04]  /*ab90*/  LDL R120, [R1+0x8e8] ;  /* 0x0008e80001787983 */ /* 0x000ea80000100800 */
[----:B------:R-:W2:Y:S04]  /*aba0*/  LDL R121, [R1+0x8ec] ;  /* 0x0008ec0001797983 */ /* 0x000ea80000100800 */
[----:B----4-:R-:W2:Y:S01]  /*abb0*/  LDL R109, [R1+0x8cc] ;  /* 0x0008cc00016d7983 */ /* 0x010ea20000100800 */
[----:B------:R-:W-:-:S03]  /*abc0*/  @P5 IMAD.MOV.U32 R122, RZ, RZ, R119 ;  /* 0x000000ffff7a5224 */ /* 0x000fc600078e0077 */
[----:B------:R-:W4:Y:S04]  /*abd0*/  LDL.LU.64 R106, [R1+0x12a8] ;  /* 0x0012a800016a7983 */ /* 0x000f280000300a00 */
[----:B------:R-:W4:Y:S04]  /*abe0*/  @P5 LDG.E.U8 R111, desc[UR22][R122.64] ;  /* 0x000000167a6f5981 */ /* 0x000f28000c1e1100 */
[----:B---3--:R3:W-:Y:S02]  /*abf0*/  STL [R1+0x364], R110 ;  /* 0x0003646e01007387 */ /* 0x0087e40000100800 */
[----:B---3--:R-:W-:-:S04]  /*ac00*/  LOP3.LUT R110, R3, 0x30, RZ, 0xfc, !PT ;  /* 0x00000030036e7812 */ /* 0x008fc800078efcff */
[----:B------:R-:W-:Y:S02]  /*ac10*/  ISETP.LT.AND P5, PT, R110, R125, P0 ;  /* 0x0000007d6e00720c */ /* 0x000fe400007a1270 */
[----:B------:R-:W3:Y:S01]  /*ac20*/  LDL R110, [R1+0x908] ;  /* 0x00090800016e7983 */ /* 0x000ee20000100800 */
[----:B--2---:R-:W-:-:S04]  /*ac30*/  @P3 LOP3.LUT R109, R109, R108, RZ, 0x3c, !PT ;  /* 0x0000006c6d6d3212 */ /* 0x004fc800078e3cff */
[----:B------:R-:W-:-:S06]  /*ac40*/  @P3 LOP3.LUT R108, R109, R108, RZ, 0x3c, !PT ;  /* 0x0000006c6d6c3212 */ /* 0x000fcc00078e3cff */
[----:B------:R-:W-:Y:S02]  /*ac50*/  @P5 LOP3.LUT R121, R121, R120, RZ, 0x3c, !PT ;  /* 0x0000007879795212 */ /* 0x000fe400078e3cff */
[----:B------:R-:W-:Y:S02]  /*ac60*/  @P3 LOP3.LUT R109, R109, R108, RZ, 0x3c, !PT ;  /* 0x0000006c6d6d3212 */ /* 0x000fe400078e3cff */
[C---:B------:R-:W-:Y:S01]  /*ac70*/  @P5 LOP3.LUT R120, R121.reuse, R120, RZ, 0x3c, !PT ;  /* 0x0000007879785212 */ /* 0x040fe200078e3cff */
[----:B----4-:R2:W-:Y:S04]  /*ac80*/  STL [R1+0x360], R111 ;  /* 0x0003606f01007387 */ /* 0x0105e80000100800 */
[----:B------:R-:W4:Y:S01]  /*ac90*/  @P3 LDG.E.U8 R112, desc[UR22][R108.64] ;  /* 0x000000166c703981 */ /* 0x000f22000c1e1100 */
[----:B------:R-:W-:-:S03]  /*aca0*/  @P5 LOP3.LUT R121, R121, R120, RZ, 0x3c, !PT ;  /* 0x0000007879795212 */ /* 0x000fc600078e3cff */
[----:B------:R-:W3:Y:S04]  /*acb0*/  LDL R119, [R1+0x92c] ;  /* 0x00092c0001777983 */ /* 0x000ee80000100800 */
[----:B--2---:R-:W3:Y:S04]  /*acc0*/  LDL R111, [R1+0x90c] ;  /* 0x00090c00016f7983 */ /* 0x004ee80000100800 */
[----:B------:R-:W2:Y:S04]  /*acd0*/  @P5 LDG.E.U8 R113, desc[UR22][R120.64] ;  /* 0x0000001678715981 */ /* 0x000ea8000c1e1100 */
[----:B------:R-:W2:Y:S01]  /*ace0*/  LDL R123, [R1+0x928] ;  /* 0x00092800017b7983 */ /* 0x000ea20000100800 */
[----:B------:R-:W-:-:S03]  /*acf0*/  LOP3.LUT R122, R3, 0x38, RZ, 0xfc, !PT ;  /* 0x00000038037a7812 */ /* 0x000fc600078efcff */
[----:B------:R-:W2:Y:S01]  /*ad00*/  LDL.LU.64 R108, [R1+0x12a0] ;  /* 0x0012a000016c7983 */ /* 0x000ea20000300a00 */
[----:B------:R-:W-:Y:S02]  /*ad10*/  ISETP.LT.AND P3, PT, R122, R125, P0 ;  /* 0x0000007d7a00720c */ /* 0x000fe40000761270 */
[----:B------:R-:W-:Y:S02]  /*ad20*/  LOP3.LUT R122, R3, 0x48, RZ, 0xfc, !PT ;  /* 0x00000048037a7812 */ /* 0x000fe400078efcff */
[----:B------:R-:W-:Y:S01]  /*ad30*/  PRMT R115, RZ, 0x7610, R115 ;  /* 0x00007610ff737816 */ /* 0x000fe20000000073 */
[----:B----4-:R4:W-:Y:S08]  /*ad40*/  STL [R1+0x354], R112 ;  /* 0x0003547001007387 */ /* 0x0109f00000100800 */
[----:B---3--:R-:W-:-:S02]  /*ad50*/  @P3 LOP3.LUT R111, R111, R110, RZ, 0x3c, !PT ;  /* 0x0000006e6f6f3212 */ /* 0x008fc400078e3cff */
[----:B----4-:R-:W-:Y:S02]  /*ad60*/  LOP3.LUT R112, R3, 0x40, RZ, 0xfc, !PT ;  /* 0x0000004003707812 */ /* 0x010fe400078efcff */
[C---:B------:R-:W-:Y:S02]  /*ad70*/  @P3 LOP3.LUT R110, R111.reuse, R110, RZ, 0x3c, !PT ;  /* 0x0000006e6f6e3212 */ /* 0x040fe400078e3cff */
[----:B------:R-:W-:Y:S02]  /*ad80*/  ISETP.LT.AND P5, PT, R112, R125, P0 ;  /* 0x0000007d7000720c */ /* 0x000fe400007a1270 */
[----:B------:R-:W3:Y:S01]  /*ad90*/  LDL R112, [R1+0x948] ;  /* 0x0009480001707983 */ /* 0x000ee20000100800 */
[----:B------:R-:W-:-:S03]  /*ada0*/  @P3 LOP3.LUT R111, R111, R110, RZ, 0x3c, !PT ;  /* 0x0000006e6f6f3212 */ /* 0x000fc600078e3cff */
[----:B--2---:R2:W-:Y:S04]  /*adb0*/  STL [R1+0x350], R113 ;  /* 0x0003507101007387 */ /* 0x0045e80000100800 */
[----:B------:R-:W4:Y:S04]  /*adc0*/  @P3 LDG.E.U8 R114, desc[UR22][R110.64] ;  /* 0x000000166e723981 */ /* 0x000f28000c1e1100 */
[----:B------:R-:W3:Y:S04]  /*add0*/  LDL R120, [R1+0x968] ;  /* 0x0009680001787983 */ /* 0x000ee80000100800 */
[----:B--2---:R-:W3:Y:S01]  /*ade0*/  LDL R113, [R1+0x94c] ;  /* 0x00094c0001717983 */ /* 0x004ee20000100800 */
[----:B------:R-:W-:Y:S01]  /*adf0*/  ISETP.LT.AND P3, PT, R122, R125, P0 ;  /* 0x0000007d7a00720c */ /* 0x000fe20000761270 */
[----:B------:R-:W-:-:S02]  /*ae00*/  @P5 IMAD.MOV.U32 R122, RZ, RZ, R119 ;  /* 0x000000ffff7a5224 */ /* 0x000fc400078e0077 */
[----:B------:R-:W2:Y:S04]  /*ae10*/  LDL R121, [R1+0x96c] ;  /* 0x00096c0001797983 */ /* 0x000ea80000100800 */
[----:B------:R-:W2:Y:S01]  /*ae20*/  @P5 LDG.E.U8 R115, desc[UR22][R122.64] ;  /* 0x000000167a735981 */ /* 0x000ea2000c1e1100 */
[----:B------:R-:W-:-:S03]  /*ae30*/  PRMT R116, RZ, 0x7610, R116 ;  /* 0x00007610ff747816 */ /* 0x000fc60000000074 */
[----:B------:R-:W2:Y:S01]  /*ae40*/  LDL.LU.64 R110, [R1+0x1298] ;  /* 0x00129800016e7983 */ /* 0x000ea20000300a00 */
[----:B------:R-:W-:-:S03]  /*ae50*/  PRMT R117, RZ, 0x7610, R117 ;  /* 0x00007610ff757816 */ /* 0x000fc60000000075 */
[----:B----4-:R4:W-:Y:S01]  /*ae60*/  STL [R1+0x33c], R114 ;  /* 0x00033c7201007387 */ /* 0x0109e20000100800 */
[----:B---3--:R-:W-:-:S04]  /*ae70*/  @P3 LOP3.LUT R113, R113, R112, RZ, 0x3c, !PT ;  /* 0x0000007071713212 */ /* 0x008fc800078e3cff */
[----:B------:R-:W-:Y:S02]  /*ae80*/  @P3 LOP3.LUT R112, R113, R112, RZ, 0x3c, !PT ;  /* 0x0000007071703212 */ /* 0x000fe400078e3cff */
[----:B----4-:R-:W-:Y:S02]  /*ae90*/  LOP3.LUT R114, R3, 0x50, RZ, 0xfc, !PT ;  /* 0x0000005003727812 */ /* 0x010fe400078efcff */
[----:B------:R-:W-:Y:S02]  /*aea0*/  @P3 LOP3.LUT R113, R113, R112, RZ, 0x3c, !PT ;  /* 0x0000007071713212 */ /* 0x000fe400078e3cff */
[----:B------:R-:W-:Y:S02]  /*aeb0*/  ISETP.LT.AND P5, PT, R114, R125, P0 ;  /* 0x0000007d7200720c */ /* 0x000fe400007a1270 */
[----:B------:R-:W3:Y:S04]  /*aec0*/  LDL R114, [R1+0x988] ;  /* 0x0009880001727983 */ /* 0x000ee80000100800 */
[----:B------:R-:W4:Y:S04]  /*aed0*/  @P3 LDG.E.U8 R116, desc[UR22][R112.64] ;  /* 0x0000001670743981 */ /* 0x000f28000c1e1100 */
[----:B--2---:R2:W-:Y:S03]  /*aee0*/  STL [R1+0x334], R115 ;  /* 0x0003347301007387 */ /* 0x0045e60000100800 */
[-C--:B------:R-:W-:Y:S01]  /*aef0*/  @P5 LOP3.LUT R121, R121, R120.reuse, RZ, 0x3c, !PT ;  /* 0x0000007879795212 */ /* 0x080fe200078e3cff */
[----:B------:R-:W3:Y:S04]  /*af00*/  LDL R119, [R1+0x9ac] ;  /* 0x0009ac0001777983 */ /* 0x000ee80000100800 */
[----:B------:R-:W3:Y:S04]  /*af10*/  LDL R123, [R1+0x9a8] ;  /* 0x0009a800017b7983 */ /* 0x000ee80000100800 */
[----:B--2---:R-:W3:Y:S01]  /*af20*/  LDL R115, [R1+0x98c] ;  /* 0x00098c0001737983 */ /* 0x004ee20000100800 */
[----:B------:R-:W-:-:S02]  /*af30*/  @P5 LOP3.LUT R120, R121, R120, RZ, 0x3c, !PT ;  /* 0x0000007879785212 */ /* 0x000fc400078e3cff */
[----:B------:R-:W-:Y:S01]  /*af40*/  LOP3.LUT R122, R3, 0x58, RZ, 0xfc, !PT ;  /* 0x00000058037a7812 */ /* 0x000fe200078efcff */
[----:B------:R-:W2:Y:S01]  /*af50*/  LDL.LU.64 R112, [R1+0x1290] ;  /* 0x0012900001707983 */ /* 0x000ea20000300a00 */
[----:B------:R-:W-:-:S05]  /*af60*/  @P5 LOP3.LUT R121, R121, R120, RZ, 0x3c, !PT ;  /* 0x0000007879795212 */ /* 0x000fca00078e3cff */
[----:B------:R-:W2:Y:S01]  /*af70*/  @P5 LDG.E.U8 R117, desc[UR22][R120.64] ;  /* 0x0000001678755981 */ /* 0x000ea2000c1e1100 */
[----:B------:R-:W-:Y:S02]  /*af80*/  ISETP.LT.AND P3, PT, R122, R125, P0 ;  /* 0x0000007d7a00720c */ /* 0x000fe40000761270 */
[----:B------:R-:W-:Y:S02]  /*af90*/  PRMT R47, RZ, 0x7610, R47 ;  /* 0x00007610ff2f7816 */ /* 0x000fe4000000002f */
[C---:B------:R-:W-:Y:S02]  /*afa0*/  LOP3.LUT R122, R3.reuse, 0x68, RZ, 0xfc, !PT ;  /* 0x00000068037a7812 */ /* 0x040fe400078efcff */
[----:B------:R-:W-:Y:S01]  /*afb0*/  PRMT R118, RZ, 0x7610, R118 ;  /* 0x00007610ff767816 */ /* 0x000fe20000000076 */
[----:B----4-:R4:W-:Y:S02]  /*afc0*/  STL [R1+0x330], R116 ;  /* 0x0003307401007387 */ /* 0x0109e40000100800 */
[----:B----4-:R-:W-:-:S04]  /*afd0*/  LOP3.LUT R116, R3, 0x60, RZ, 0xfc, !PT ;  /* 0x0000006003747812 */ /* 0x010fc800078efcff */
[----:B------:R-:W-:Y:S02]  /*afe0*/  ISETP.LT.AND P5, PT, R116, R125, P0 ;  /* 0x0000007d7400720c */ /* 0x000fe400007a1270 */
[-C--:B---3--:R-:W-:Y:S01]  /*aff0*/  @P3 LOP3.LUT R115, R115, R114.reuse, RZ, 0x3c, !PT ;  /* 0x0000007273733212 */ /* 0x088fe200078e3cff */
[----:B------:R-:W3:Y:S03]  /*b000*/  LDL R116, [R1+0x9c8] ;  /* 0x0009c80001747983 */ /* 0x000ee60000100800 */
[----:B------:R-:W-:-:S04]  /*b010*/  @P3 LOP3.LUT R114, R115, R114, RZ, 0x3c, !PT ;  /* 0x0000007273723212 */ /* 0x000fc800078e3cff */
[----:B------:R-:W-:-:S05]  /*b020*/  @P3 LOP3.LUT R115, R115, R114, RZ, 0x3c, !PT ;  /* 0x0000007273733212 */ /* 0x000fca00078e3cff */
[----:B------:R-:W4:Y:S01]  /*b030*/  @P3 LDG.E.U8 R47, desc[UR22][R114.64] ;  /* 0x00000016722f3981 */ /* 0x000f22000c1e1100 */
[----:B------:R-:W-:Y:S01]  /*b040*/  ISETP.LT.AND P3, PT, R122, R125, P0 ;  /* 0x0000007d7a00720c */ /* 0x000fe20000761270 */
[----:B------:R-:W-:-:S05]  /*b050*/  @P5 IMAD.MOV.U32 R122, RZ, RZ, R119 ;  /* 0x000000ffff7a5224 */ /* 0x000fca00078e0077 */
[----:B------:R-:W3:Y:S04]  /*b060*/  @P5 LDG.E.U8 R118, desc[UR22][R122.64] ;  /* 0x000000167a765981 */ /* 0x000ee8000c1e1100 */
[----:B--2---:R2:W-:Y:S04]  /*b070*/  STL [R1+0x31c], R117 ;  /* 0x00031c7501007387 */ /* 0x0045e80000100800 */
[----:B------:R-:W3:Y:S04]  /*b080*/  LDL R120, [R1+0x9e8] ;  /* 0x0009e80001787983 */ /* 0x000ee80000100800 */
[----:B------:R-:W3:Y:S04]  /*b090*/  LDL R121, [R1+0x9ec] ;  /* 0x0009ec0001797983 */ /* 0x000ee80000100800 */
[----:B--2---:R-:W2:Y:S04]  /*b0a0*/  LDL R117, [R1+0x9cc] ;  /* 0x0009cc0001757983 */ /* 0x004ea80000100800 */
[----:B------:R-:W2:Y:S01]  /*b0b0*/  LDL.LU.64 R114, [R1+0x1288] ;  /* 0x0012880001727983 */ /* 0x000ea20000300a00 */
[----:B------:R-:W-:-:S02]  /*b0c0*/  PRMT R32, RZ, 0x7610, R32 ;  /* 0x00007610ff207816 */ /* 0x000fc40000000020 */
[----:B------:R-:W-:Y:S01]  /*b0d0*/  PRMT R33, RZ, 0x7610, R33 ;  /* 0x00007610ff217816 */ /* 0x000fe20000000021 */
[----:B----4-:R4:W-:Y:S04]  /*b0e0*/  STL [R1+0x2fc], R47 ;  /* 0x0002fc2f01007387 */ /* 0x0109e80000100800 */
[----:B---3--:R3:W-:Y:S01]  /*b0f0*/  STL [R1+0x30c], R118 ;  /* 0x00030c7601007387 */ /* 0x0087e20000100800 */
[----:B----4-:R-:W-:-:S03]  /*b100*/  LOP3.LUT R47, R3, 0x70, RZ, 0xfc, !PT ;  /* 0x00000070032f7812 */ /* 0x010fc600078efcff */
[----:B------:R-:W4:Y:S04]  /*b110*/  LDL R119, [R1+0xa0c] ;  /* 0x000a0c0001777983 */ /* 0x000f280000100800 */
[----:B------:R-:W4:Y:S04]  /*b120*/  LDL R122, [R1+0x83c] ;  /* 0x00083c00017a7983 */ /* 0x000f280000100800 */
[----:B---3--:R-:W4:Y:S01]  /*b130*/  LDL R118, [R1+0xa08] ;  /* 0x000a080001767983 */ /* 0x008f220000100800 */
[----:B------:R-:W-:Y:S02]  /*b140*/  ISETP.LT.AND P5, PT, R47, R125, P0 ;  /* 0x0000007d2f00720c */ /* 0x000fe400007a1270 */
[-C--:B--2---:R-:W-:Y:S01]  /*b150*/  @P3 LOP3.LUT R117, R117, R116.reuse, RZ, 0x3c, !PT ;  /* 0x0000007475753212 */ /* 0x084fe200078e3cff */
[----:B------:R-:W2:Y:S03]  /*b160*/  LDL R123, [R1+0xa24] ;  /* 0x000a2400017b7983 */ /* 0x000ea60000100800 */
[----:B------:R-:W-:-:S04]  /*b170*/  @P3 LOP3.LUT R116, R117, R116, RZ, 0x3c, !PT ;  /* 0x0000007475743212 */ /* 0x000fc800078e3cff */
[----:B------:R-:W-:-:S03]  /*b180*/  @P3 LOP3.LUT R117, R117, R116, RZ, 0x3c, !PT ;  /* 0x0000007475753212 */ /* 0x000fc600078e3cff */
[-C--:B------:R-:W-:Y:S02]  /*b190*/  @P5 LOP3.LUT R121, R121, R120.reuse, RZ, 0x3c, !PT ;  /* 0x0000007879795212 */ /* 0x080fe400078e3cff */
[----:B------:R-:W3:Y:S02]  /*b1a0*/  @P3 LDG.E.U8 R32, desc[UR22][R116.64] ;  /* 0x0000001674203981 */ /* 0x000ee4000c1e1100 */
[----:B------:R-:W-:-:S04]  /*b1b0*/  @P5 LOP3.LUT R120, R121, R120, RZ, 0x3c, !PT ;  /* 0x0000007879785212 */ /* 0x000fc800078e3cff */
[----:B------:R-:W-:-:S05]  /*b1c0*/  @P5 LOP3.LUT R121, R121, R120, RZ, 0x3c, !PT ;  /* 0x0000007879795212 */ /* 0x000fca00078e3cff */
[----:B------:R-:W2:Y:S01]  /*b1d0*/  @P5 LDG.E.U8 R33, desc[UR22][R120.64] ;  /* 0x0000001678215981 */ /* 0x000ea2000c1e1100 */
[----:B------:R-:W-:Y:S02]  /*b1e0*/  LOP3.LUT R47, R3, 0x78, RZ, 0xfc, !PT ;  /* 0x00000078032f7812 */ /* 0x000fe400078efcff */
[----:B------:R-:W-:Y:S01]  /*b1f0*/  PRMT R44, RZ, 0x7610, R44 ;  /* 0x00007610ff2c7816 */ /* 0x000fe2000000002c */
[----:B------:R-:W2:Y:S01]  /*b200*/  LDL.LU.64 R116, [R1+0x1280] ;  /* 0x0012800001747983 */ /* 0x000ea20000300a00 */
[----:B------:R-:W-:Y:S01]  /*b210*/  ISETP.LT.AND P3, PT, R47, R125, P0 ;  /* 0x0000007d2f00720c */ /* 0x000fe20000761270 */
[----:B------:R-:W-:Y:S01]  /*b220*/  @!P4 IMAD.IADD R53, R53, 0x1, -R9 ;  /* 0x000000013535c824 */ /* 0x000fe200078e0a09 */
[----:B------:R-:W-:-:S13]  /*b230*/  ISETP.GT.U32.AND P4, PT, R9, R56, PT ;  /* 0x000000380900720c */ /* 0x000fda0003f84070 */
[----:B------:R-:W-:Y:S01]  /*b240*/  @!P4 IMAD.IADD R56, R56, 0x1, -R9 ;  /* 0x000000013838c824 */ /* 0x000fe200078e0a09 */
[----:B------:R-:W-:-:S13]  /*b250*/  ISETP.GT.U32.AND P4, PT, R9, R59, PT ;  /* 0x0000003b0900720c */ /* 0x000fda0003f84070 */
[----:B------:R-:W-:Y:S01]  /*b260*/  @!P4 IMAD.IADD R59, R59, 0x1, -R9 ;  /* 0x000000013b3bc824 */ /* 0x000fe200078e0a09 */
[----:B------:R-:W-:Y:S02]  /*b270*/  ISETP.GT.U32.AND P4, PT, R9, R62, PT ;  /* 0x0000003e0900720c */ /* 0x000fe40003f84070 */
[----:B----4-:R-:W-:-:S04]  /*b280*/  @P3 LOP3.LUT R119, R119, R118, RZ, 0x3c, !PT ;  /* 0x0000007677773212 */ /* 0x010fc800078e3cff */
[----:B------:R-:W-:-:S04]  /*b290*/  @P3 LOP3.LUT R118, R119, R118, RZ, 0x3c, !PT ;  /* 0x0000007677763212 */ /* 0x000fc800078e3cff */
[----:B------:R-:W-:-:S05]  /*b2a0*/  @P3 LOP3.LUT R119, R119, R118, RZ, 0x3c, !PT ;  /* 0x0000007677773212 */ /* 0x000fca00078e3cff */
[----:B------:R-:W4:Y:S04]  /*b2b0*/  @P3 LDG.E.U8 R44, desc[UR22][R118.64] ;  /* 0x00000016762c3981 */ /* 0x000f28000c1e1100 */
[----:B---3--:R3:W-:Y:S04]  /*b2c0*/  STL [R1+0x2f8], R32 ;  /* 0x0002f82001007387 */ /* 0x0087e80000100800 */
[----:B------:R-:W4:Y:S04]  /*b2d0*/  LDL R120, [R1+0x850] ;  /* 0x0008500001787983 */ /* 0x000f280000100800 */
[----:B------:R-:W4:Y:S01]  /*b2e0*/  LDL R121, [R1+0x854] ;  /* 0x0008540001797983 */ /* 0x000f220000100800 */
[----:B---3--:R-:W-:-:S04]  /*b2f0*/  LOP3.LUT R32, R3, 0x2, RZ, 0xfc, !PT ;  /* 0x0000000203207812 */ /* 0x008fc800078efcff */
[----:B------:R-:W-:Y:S02]  /*b300*/  ISETP.LT.AND P5, PT, R32, R125, P0 ;  /* 0x0000007d2000720c */ /* 0x000fe400007a1270 */
[----:B------:R-:W3:Y:S04]  /*b310*/  LDL R32, [R1+0x870] ;  /* 0x0008700001207983 */ /* 0x000ee80000100800 */
[----:B--2---:R2:W-:Y:S04]  /*b320*/  STL [R1+0x2f4], R33 ;  /* 0x0002f42101007387 */ /* 0x0045e80000100800 */
[----:B--2---:R-:W3:Y:S01]  /*b330*/  LDL R33, [R1+0x874] ;  /* 0x0008740001217983 */ /* 0x004ee20000100800 */
[----:B------:R-:W-:Y:S01]  /*b340*/  @!P4 IMAD.IADD R62, R62, 0x1, -R9 ;  /* 0x000000013e3ec824 */ /* 0x000fe200078e0a09 */
[----:B------:R-:W-:-:S02]  /*b350*/  ISETP.GT.U32.AND P4, PT, R9, R65, PT ;  /* 0x000000410900720c */ /* 0x000fc40003f84070 */
[----:B------:R-:W-:Y:S01]  /*b360*/  @P5 LOP3.LUT R123, R123, R122, RZ, 0x3c, !PT ;  /* 0x0000007a7b7b5212 */ /* 0x000fe200078e3cff */
[----:B------:R-:W2:Y:S10]  /*b370*/  LDL.LU.64 R118, [R1+0x1278] ;  /* 0x0012780001767983 */ /* 0x000eb40000300a00 */
[----:B------:R-:W-:Y:S01]  /*b380*/  @!P4 IMAD.IADD R65, R65, 0x1, -R9 ;  /* 0x000000014141c824 */ /* 0x000fe200078e0a09 */
[----:B------:R-:W-:-:S13]  /*b390*/  ISETP.GT.U32.AND P4, PT, R9, R68, PT ;  /* 0x000000440900720c */ /* 0x000fda0003f84070 */
[----:B------:R-:W-:Y:S01]  /*b3a0*/  @!P4 IMAD.IADD R68, R68, 0x1, -R9 ;  /* 0x000000014444c824 */ /* 0x000fe200078e0a09 */
[----:B------:R-:W-:-:S13]  /*b3b0*/  ISETP.GT.U32.AND P4, PT, R9, R71, PT ;  /* 0x000000470900720c */ /* 0x000fda0003f84070 */
[----:B------:R-:W-:Y:S01]  /*b3c0*/  @!P4 IMAD.IADD R71, R71, 0x1, -R9 ;  /* 0x000000014747c824 */ /* 0x000fe200078e0a09 */
[----:B------:R-:W-:Y:S02]  /*b3d0*/  ISETP.GT.U32.AND P4, PT, R9, R74, PT ;  /* 0x0000004a0900720c */ /* 0x000fe40003f84070 */
[----:B------:R-:W-:Y:S02]  /*b3e0*/  @P5 LOP3.LUT R122, R123, R122, RZ, 0x3c, !PT ;  /* 0x0000007a7b7a5212 */ /* 0x000fe400078e3cff */
[----:B------:R-:W-:Y:S02]  /*b3f0*/  LOP3.LUT R47, R3, 0xa, RZ, 0xfc, !PT ;  /* 0x0000000a032f7812 */ /* 0x000fe400078efcff */
[----:B------:R-:W-:Y:S02]  /*b400*/  PRMT R46, RZ, 0x7610, R46 ;  /* 0x00007610ff2e7816 */ /* 0x000fe4000000002e */
[----:B------:R-:W-:-:S05]  /*b410*/  @P5 LOP3.LUT R123, R123, R122, RZ, 0x3c, !PT ;  /* 0x0000007a7b7b5212 */ /* 0x000fca00078e3cff */
[----:B------:R-:W-:Y:S01]  /*b420*/  @!P4 IMAD.IADD R74, R74, 0x1, -R9 ;  /* 0x000000014a4ac824 */ /* 0x000fe200078e0a09 */
[----:B------:R-:W-:Y:S01]  /*b430*/  ISETP.GT.U32.AND P4, PT, R9, R76, PT ;  /* 0x0000004c0900720c */ /* 0x000fe20003f84070 */
[----:B------:R-:W2:Y:S01]  /*b440*/  @P5 LDG.E.U8 R46, desc[UR22][R122.64] ;  /* 0x000000167a2e5981 */ /* 0x000ea2000c1e1100 */
[----:B------:R-:W-:-:S11]  /*b450*/  ISETP.LT.AND P3, PT, R47, R125, P0 ;  /* 0x0000007d2f00720c */ /* 0x000fd60000761270 */
[----:B------:R-:W-:Y:S01]  /*b460*/  @!P4 IMAD.IADD R76, R76, 0x1, -R9 ;  /* 0x000000014c4cc824 */ /* 0x000fe200078e0a09 */
[----:B------:R-:W-:Y:S02]  /*b470*/  PRMT R4, RZ, 0x7610, R4 ;  /* 0x00007610ff047816 */ /* 0x000fe40000000004 */
[----:B------:R-:W-:Y:S01]  /*b480*/  PRMT R5, RZ, 0x7610, R5 ;  /* 0x00007610ff057816 */ /* 0x000fe20000000005 */
[----:B----4-:R4:W-:Y:S04]  /*b490*/  STL [R1+0x2e4], R44 ;  /* 0x0002e42c01007387 */ /* 0x0109e80000100800 */
[----:B------:R-:W2:Y:S04]  /*b4a0*/  LDL R122, [R1+0x890] ;  /* 0x00089000017a7983 */ /* 0x000ea80000100800 */
[----:B------:R-:W2:Y:S01]  /*b4b0*/  LDL R123, [R1+0x894] ;  /* 0x00089400017b7983 */ /* 0x000ea20000100800 */
[----:B----4-:R-:W-:-:S02]  /*b4c0*/  LOP3.LUT R44, R3, 0x12, RZ, 0xfc, !PT ;  /* 0x00000012032c7812 */ /* 0x010fc400078efcff */
[-C--:B------:R-:W-:Y:S01]  /*b4d0*/  @P3 LOP3.LUT R121, R121, R120.reuse, RZ, 0x3c, !PT ;  /* 0x0000007879793212 */ /* 0x080fe200078e3cff */
[----:B------:R-:W4:Y:S01]  /*b4e0*/  LDL R47, [R1+0x8b0] ;  /* 0x0008b000012f7983 */ /* 0x000f220000100800 */
[----:B------:R-:W-:Y:S02]  /*b4f0*/  ISETP.LT.AND P4, PT, R44, R125, P0 ;  /* 0x0000007d2c00720c */ /* 0x000fe40000781270 */
[C---:B------:R-:W-:Y:S01]  /*b500*/  @P3 LOP3.LUT R120, R121.reuse, R120, RZ, 0x3c, !PT ;  /* 0x0000007879783212 */ /* 0x040fe200078e3cff */
[----:B------:R-:W4:Y:S03]  /*b510*/  LDL R44, [R1+0x8b4] ;  /* 0x0008b400012c7983 */ /* 0x000f260000100800 */
[----:B------:R-:W-:-:S05]  /*b520*/  @P3 LOP3.LUT R121, R121, R120, RZ, 0x3c, !PT ;  /* 0x0000007879793212 */ /* 0x000fca00078e3cff */
[----:B------:R-:W4:Y:S02]  /*b530*/  @P3 LDG.E.U8 R4, desc[UR22][R120.64] ;  /* 0x0000001678043981 */ /* 0x000f24000c1e1100 */
[----:B---3--:R-:W-:-:S04]  /*b540*/  @P4 LOP3.LUT R33, R33, R32, RZ, 0x3c, !PT ;  /* 0x0000002021214212 */ /* 0x008fc800078e3cff */
[----:B------:R-:W-:-:S04]  /*b550*/  @P4 LOP3.LUT R32, R33, R32, RZ, 0x3c, !PT ;  /* 0x0000002021204212 */ /* 0x000fc800078e3cff */
[----:B------:R-:W-:-:S05]  /*b560*/  @P4 LOP3.LUT R33, R33, R32, RZ, 0x3c, !PT ;  /* 0x0000002021214212 */ /* 0x000fca00078e3cff */
[----:B------:R-:W3:Y:S01]  /*b570*/  @P4 LDG.E.U8 R5, desc[UR22][R32.64] ;  /* 0x0000001620054981 */ /* 0x000ee2000c1e1100 */
[----:B------:R-:W-:Y:S01]  /*b580*/  @!P2 IMAD.IADD R54, R54, 0x1, -R9 ;  /* 0x000000013636a824 */ /* 0x000fe200078e0a09 */
[----:B------:R-:W-:-:S13]  /*b590*/  ISETP.GT.U32.AND P2, PT, R9, R57, PT ;  /* 0x000000390900720c */ /* 0x000fda0003f44070 */
        /* <DEDUP_REMOVED lines=11> */
[----:B------:R-:W-:Y:S01]  /*b650*/  ISETP.GT.U32.AND P2, PT, R9, R75, PT ;  /* 0x0000004b0900720c */ /* 0x000fe20003f44070 */
[----:B--2---:R2:W-:Y:S01]  /*b660*/  STL [R1+0x2f0], R46 ;  /* 0x0002f02e01007387 */ /* 0x0045e20000100800 */
[----:B------:R-:W-:-:S03]  /*b670*/  PRMT R12, RZ, 0x7610, R12 ;  /* 0x00007610ff0c7816 */ /* 0x000fc6000000000c */
[----:B------:R-:W3:Y:S01]  /*b680*/  LDL.LU.64 R120, [R1+0x1270] ;  /* 0x0012700001787983 */ /* 0x000ee20000300a00 */
[----:B--2---:R-:W-:-:S07]  /*b690*/  LOP3.LUT R46, R3, 0x1a, RZ, 0xfc, !PT ;  /* 0x0000001a032e7812 */ /* 0x004fce00078efcff */
[----:B------:R-:W-:Y:S01]  /*b6a0*/  @!P2 IMAD.IADD R75, R75, 0x1, -R9 ;  /* 0x000000014b4ba824 */ /* 0x000fe200078e0a09 */
[----:B------:R-:W-:Y:S02]  /*b6b0*/  ISETP.GT.U32.AND P2, PT, R9, R77, PT ;  /* 0x0000004d0900720c */ /* 0x000fe40003f44070 */
[----:B------:R-:W-:-:S11]  /*b6c0*/  ISETP.LT.AND P3, PT, R46, R125, P0 ;  /* 0x0000007d2e00720c */ /* 0x000fd60000761270 */
[----:B------:R-:W-:Y:S01]  /*b6d0*/  @!P2 IMAD.IADD R77, R77, 0x1, -R9 ;  /* 0x000000014d4da824 */ /* 0x000fe200078e0a09 */
[----:B------:R-:W-:Y:S02]  /*b6e0*/  ISETP.GT.U32.AND P2, PT, R9, R79, PT ;  /* 0x0000004f0900720c */ /* 0x000fe40003f44070 */
[----:B------:R-:W-:-:S11]  /*b6f0*/  LOP3.LUT R46, R3, 0x2a, RZ, 0xfc, !PT ;  /* 0x0000002a032e7812 */ /* 0x000fd600078efcff */
[----:B------:R-:W-:Y:S01]  /*b700*/  @!P2 IMAD.IADD R79, R79, 0x1, -R9 ;  /* 0x000000014f4fa824 */ /* 0x000fe200078e0a09 */
[----:B------:R-:W-:Y:S02]  /*b710*/  PRMT R13, RZ, 0x7610, R13 ;  /* 0x00007610ff0d7816 */ /* 0x000fe4000000000d */
[----:B------:R-:W-:-:S04]  /*b720*/  @P3 LOP3.LUT R123, R123, R122, RZ, 0x3c, !PT ;  /* 0x0000007a7b7b3212 */ /* 0x000fc800078e3cff */
[----:B------:R-:W-:-:S04]  /*b730*/  @P3 LOP3.LUT R122, R123, R122, RZ, 0x3c, !PT ;  /* 0x0000007a7b7a3212 */ /* 0x000fc800078e3cff */
[----:B------:R-:W-:-:S05]  /*b740*/  @P3 LOP3.LUT R123, R123, R122, RZ, 0x3c, !PT ;  /* 0x0000007a7b7b3212 */ /* 0x000fca00078e3cff */
[----:B------:R-:W2:Y:S04]  /*b750*/  @P3 LDG.E.U8 R12, desc[UR22][R122.64] ;  /* 0x000000167a0c3981 */ /* 0x000ea8000c1e1100 */
[----:B----4-:R4:W-:Y:S02]  /*b760*/  STL [R1+0x2dc], R4 ;  /* 0x0002dc0401007387 */ /* 0x0109e40000100800 */
[----:B----4-:R-:W-:-:S04]  /*b770*/  LOP3.LUT R4, R3, 0x22, RZ, 0xfc, !PT ;  /* 0x0000002203047812 */ /* 0x010fc800078efcff */
[-C--:B------:R-:W-:Y:S02]  /*b780*/  ISETP.LT.AND P2, PT, R4, R125.reuse, P0 ;  /* 0x0000007d0400720c */ /* 0x080fe40000741270 */
[----:B------:R-:W4:Y:S04]  /*b790*/  LDL R4, [R1+0x8d0] ;  /* 0x0008d00001047983 */ /* 0x000f280000100800 */
[----:B---3--:R3:W-:Y:S01]  /*b7a0*/  STL [R1+0x2d8], R5 ;  /* 0x0002d80501007387 */ /* 0x0087e20000100800 */
[----:B------:R-:W-:-:S03]  /*b7b0*/  ISETP.LT.AND P3, PT, R46, R125, P0 ;  /* 0x0000007d2e00720c */ /* 0x000fc60000761270 */
[----:B------:R-:W4:Y:S04]  /*b7c0*/  LDL R32, [R1+0x8f0] ;  /* 0x0008f00001207983 */ /* 0x000f280000100800 */
[----:B------:R-:W4:Y:S04]  /*b7d0*/  LDL R33, [R1+0x8f4] ;  /* 0x0008f40001217983 */ /* 0x000f280000100800 */
[----:B---3--:R-:W4:Y:S01]  /*b7e0*/  LDL R5, [R1+0x8d4] ;  /* 0x0008d40001057983 */ /* 0x008f220000100800 */
[----:B------:R-:W-:-:S03]  /*b7f0*/  @P2 IMAD.MOV.U32 R46, RZ, RZ, R44 ;  /* 0x000000ffff2e2224 */ /* 0x000fc600078e002c */
[----:B------:R-:W3:Y:S04]  /*b800*/  LDL.LU.64 R122, [R1+0x1268] ;  /* 0x00126800017a7983 */ /* 0x000ee80000300a00 */
[----:B------:R-:W3:Y:S01]  /*b810*/  @P2 LDG.E.U8 R13, desc[UR22][R46.64] ;  /* 0x000000162e0d2981 */ /* 0x000ee2000c1e1100 */
[----:B------:R-:W-:Y:S02]  /*b820*/  PRMT R14, RZ, 0x7610, R14 ;  /* 0x00007610ff0e7816 */ /* 0x000fe4000000000e */
[----:B------:R-:W-:Y:S01]  /*b830*/  PRMT R15, RZ, 0x7610, R15 ;  /* 0x00007610ff0f7816 */ /* 0x000fe2000000000f */
[----:B--2---:R2:W-:Y:S02]  /*b840*/  STL [R1+0x2cc], R12 ;  /* 0x0002cc0c01007387 */ /* 0x0045e40000100800 */
[----:B--2---:R-:W-:-:S04]  /*b850*/  LOP3.LUT R12, R3, 0x32, RZ, 0xfc, !PT ;  /* 0x00000032030c7812 */ /* 0x004fc800078efcff */
[----:B------:R-:W-:Y:S02]  /*b860*/  ISETP.LT.AND P2, PT, R12, R125, P0 ;  /* 0x0000007d0c00720c */ /* 0x000fe40000741270 */
[----:B------:R-:W2:Y:S01]  /*b870*/  LDL R12, [R1+0x910] ;  /* 0x00091000010c7983 */ /* 0x000ea20000100800 */
[----:B----4-:R-:W-:-:S04]  /*b880*/  @P3 LOP3.LUT R5, R5, R4, RZ, 0x3c, !PT ;  /* 0x0000000405053212 */ /* 0x010fc800078e3cff */
[----:B------:R-:W-:-:S04]  /*b890*/  @P3 LOP3.LUT R4, R5, R4, RZ, 0x3c, !PT ;  /* 0x0000000405043212 */ /* 0x000fc800078e3cff */
[----:B------:R-:W-:Y:S01]  /*b8a0*/  @P3 LOP3.LUT R5, R5, R4, RZ, 0x3c, !PT ;  /* 0x0000000405053212 */ /* 0x000fe200078e3cff */
[----:B---3--:R3:W-:Y:S04]  /*b8b0*/  STL [R1+0x2c4], R13 ;  /* 0x0002c40d01007387 */ /* 0x0087e80000100800 */
[----:B------:R-:W4:Y:S01]  /*b8c0*/  @P3 LDG.E.U8 R14, desc[UR22][R4.64] ;  /* 0x00000016040e3981 */ /* 0x000f22000c1e1100 */
[----:B------:R-:W-:-:S03]  /*b8d0*/  @P2 LOP3.LUT R33, R33, R32, RZ, 0x3c, !PT ;  /* 0x0000002021212212 */ /* 0x000fc600078e3cff */
[----:B------:R-:W2:Y:S04]  /*b8e0*/  LDL R44, [R1+0x934] ;  /* 0x00093400012c7983 */ /* 0x000ea80000100800 */
[----:B---3--:R-:W2:Y:S01]  /*b8f0*/  LDL R13, [R1+0x914] ;  /* 0x00091400010d7983 */ /* 0x008ea20000100800 */
[----:B------:R-:W-:-:S03]  /*b900*/  @P2 LOP3.LUT R32, R33, R32, RZ, 0x3c, !PT ;  /* 0x0000002021202212 */ /* 0x000fc600078e3cff */
[----:B------:R-:W3:Y:S01]  /*b910*/  LDL R47, [R1+0x930] ;  /* 0x00093000012f7983 */ /* 0x000ee20000100800 */
[----:B------:R-:W-:Y:S02]  /*b920*/  @P2 LOP3.LUT R33, R33, R32, RZ, 0x3c, !PT ;  /* 0x0000002021212212 */ /* 0x000fe400078e3cff */
[----:B------:R-:W-:Y:S01]  /*b930*/  LOP3.LUT R46, R3, 0x3a, RZ, 0xfc, !PT ;  /* 0x0000003a032e7812 */ /* 0x000fe200078efcff */
[----:B------:R-:W3:Y:S04]  /*b940*/  LDL.LU.64 R4, [R1+0x1260] ;  /* 0x0012600001047983 */ /* 0x000ee80000300a00 */
[----:B------:R-:W3:Y:S01]  /*b950*/  @P2 LDG.E.U8 R15, desc[UR22][R32.64] ;  /* 0x00000016200f2981 */ /* 0x000ee2000c1e1100 */
[----:B------:R-:W-:Y:S02]  /*b960*/  ISETP.LT.AND P3, PT, R46, R125, P0 ;  /* 0x0000007d2e00720c */ /* 0x000fe40000761270 */
[----:B------:R-:W-:-:S02]  /*b970*/  PRMT R16, RZ, 0x7610, R16 ;  /* 0x00007610ff107816 */ /* 0x000fc40000000010 */
[----:B------:R-:W-:Y:S02]  /*b980*/  LOP3.LUT R46, R3, 0x4a, RZ, 0xfc, !PT ;  /* 0x0000004a032e7812 */ /* 0x000fe400078efcff */
[----:B------:R-:W-:Y:S01]  /*b990*/  PRMT R17, RZ, 0x7610, R17 ;  /* 0x00007610ff117816 */ /* 0x000fe20000000011 */
[----:B----4-:R4:W-:Y:S06]  /*b9a0*/  STL [R1+0x2b4], R14 ;  /* 0x0002b40e01007387 */ /* 0x0109ec0000100800 */
[----:B--2---:R-:W-:Y:S02]  /*b9b0*/  @P3 LOP3.LUT R13, R13, R12, RZ, 0x3c, !PT ;  /* 0x0000000c0d0d3212 */ /* 0x004fe400078e3cff */
[----:B----4-:R-:W-:-:S02]  /*b9c0*/  LOP3.LUT R14, R3, 0x42, RZ, 0xfc, !PT ;  /* 0x00000042030e7812 */ /* 0x010fc400078efcff */
[C---:B------:R-:W-:Y:S02]  /*b9d0*/  @P3 LOP3.LUT R12, R13.reuse, R12, RZ, 0x3c, !PT ;  /* 0x0000000c0d0c3212 */ /* 0x040fe400078e3cff */
[-C--:B------:R-:W-:Y:S02]  /*b9e0*/  ISETP.LT.AND P2, PT, R14, R125.reuse, P0 ;  /* 0x0000007d0e00720c */ /* 0x080fe40000741270 */
[----:B------:R-:W-:Y:S01]  /*b9f0*/  @P3 LOP3.LUT R13, R13, R12, RZ, 0x3c, !PT ;  /* 0x0000000c0d0d3212 */ /* 0x000fe200078e3cff */
[----:B------:R-:W2:Y:S04]  /*ba00*/  LDL R14, [R1+0x950] ;  /* 0x00095000010e7983 */ /* 0x000ea80000100800 */
[----:B------:R-:W4:Y:S01]  /*ba10*/  @P3 LDG.E.U8 R16, desc[UR22][R12.64] ;  /* 0x000000160c103981 */ /* 0x000f22000c1e1100 */
[----:B------:R-:W-:-:S03]  /*ba20*/  ISETP.LT.AND P3, PT, R46, R125, P0 ;  /* 0x0000007d2e00720c */ /* 0x000fc60000761270 */
[----:B---3--:R3:W-:Y:S02]  /*ba30*/  STL [R1+0x2b0], R15 ;  /* 0x0002b00f01007387 */ /* 0x0087e40000100800 */
[----:B------:R-:W-:Y:S02]  /*ba40*/  @P2 IMAD.MOV.U32 R46, RZ, RZ, R44 ;  /* 0x000000ffff2e2224 */ /* 0x000fe400078e002c */
[----:B------:R-:W2:Y:S04]  /*ba50*/  LDL R32, [R1+0x970] ;  /* 0x0009700001207983 */ /* 0x000ea80000100800 */
[----:B------:R-:W2:Y:S04]  /*ba60*/  @P2 LDG.E.U8 R17, desc[UR22][R46.64] ;  /* 0x000000162e112981 */ /* 0x000ea8000c1e1100 */
[----:B---3--:R-:W2:Y:S04]  /*ba70*/  LDL R15, [R1+0x954] ;  /* 0x00095400010f7983 */ /* 0x008ea80000100800 */
[----:B------:R-:W3:Y:S04]  /*ba80*/  LDL R33, [R1+0x974] ;  /* 0x0009740001217983 */ /* 0x000ee80000100800 */
[----:B------:R-:W3:Y:S01]  /*ba90*/  LDL.LU.64 R12, [R1+0x1258] ;  /* 0x00125800010c7983 */ /* 0x000ee20000300a00 */
[----:B------:R-:W-:-:S02]  /*baa0*/  PRMT R18, RZ, 0x7610, R18 ;  /* 0x00007610ff127816 */ /* 0x000fc40000000012 */
[----:B------:R-:W-:Y:S01]  /*bab0*/  PRMT R19, RZ, 0x7610, R19 ;  /* 0x00007610ff137816 */ /* 0x000fe20000000013 */
[----:B----4-:R4:W-:Y:S02]  /*bac0*/  STL [R1+0x2ac], R16 ;  /* 0x0002ac1001007387 */ /* 0x0109e40000100800 */
[----:B----4-:R-:W-:-:S04]  /*bad0*/  LOP3.LUT R16, R3, 0x52, RZ, 0xfc, !PT ;  /* 0x0000005203107812 */ /* 0x010fc800078efcff */
[----:B------:R-:W-:Y:S02]  /*bae0*/  ISETP.LT.AND P2, PT, R16, R125, P0 ;  /* 0x0000007d1000720c */ /* 0x000fe40000741270 */
[-C--:B--2---:R-:W-:Y:S01]  /*baf0*/  @P3 LOP3.LUT R15, R15, R14.reuse, RZ, 0x3c, !PT ;  /* 0x0000000e0f0f3212 */ /* 0x084fe200078e3cff */
[----:B------:R-:W2:Y:S03]  /*bb00*/  LDL R16, [R1+0x990] ;  /* 0x0009900001107983 */ /* 0x000ea60000100800 */
[C---:B------:R-:W-:Y:S01]  /*bb10*/  @P3 LOP3.LUT R14, R15.reuse, R14, RZ, 0x3c, !PT ;  /* 0x0000000e0f0e3212 */ /* 0x040fe200078e3cff */
[----:B------:R4:W-:Y:S03]  /*bb20*/  STL [R1+0x2a8], R17 ;  /* 0x0002a81101007387 */ /* 0x0009e60000100800 */
[----:B------:R-:W-:Y:S01]  /*bb30*/  @P3 LOP3.LUT R15, R15, R14, RZ, 0x3c, !PT ;  /* 0x0000000e0f0f3212 */ /* 0x000fe200078e3cff */
[----:B------:R-:W2:Y:S02]  /*bb40*/  LDL R44, [R1+0x9b4] ;  /* 0x0009b400012c7983 */ /* 0x000ea40000100800 */
[----:B---3--:R-:W-:-:S02]  /*bb50*/  @P2 LOP3.LUT R33, R33, R32, RZ, 0x3c, !PT ;  /* 0x0000002021212212 */ /* 0x008fc400078e3cff */
[----:B------:R-:W3:Y:S04]  /*bb60*/  @P3 LDG.E.U8 R18, desc[UR22][R14.64] ;  /* 0x000000160e123981 */ /* 0x000ee8000c1e1100 */
[----:B----4-:R-:W2:Y:S01]  /*bb70*/  LDL R17, [R1+0x994] ;  /* 0x0009940001117983 */ /* 0x010ea20000100800 */
[----:B------:R-:W-:-:S03]  /*bb80*/  @P2 LOP3.LUT R32, R33, R32, RZ, 0x3c, !PT ;  /* 0x0000002021202212 */ /* 0x000fc600078e3cff */
[----:B------:R-:W4:Y:S01]  /*bb90*/  LDL R47, [R1+0x9b0] ;  /* 0x0009b000012f7983 */ /* 0x000f220000100800 */
[----:B------:R-:W-:Y:S02]  /*bba0*/  @P2 LOP3.LUT R33, R33, R32, RZ, 0x3c, !PT ;  /* 0x0000002021212212 */ /* 0x000fe400078e3cff */
[----:B------:R-:W-:Y:S01]  /*bbb0*/  LOP3.LUT R46, R3, 0x5a, RZ, 0xfc, !PT ;  /* 0x0000005a032e7812 */ /* 0x000fe200078efcff */
[----:B------:R-:W4:Y:S04]  /*bbc0*/  LDL.LU.64 R14, [R1+0x1250] ;  /* 0x00125000010e7983 */ /* 0x000f280000300a00 */
[----:B------:R-:W4:Y:S01]  /*bbd0*/  @P2 LDG.E.U8 R19, desc[UR22][R32.64] ;  /* 0x0000001620132981 */ /* 0x000f22000c1e1100 */
[----:B------:R-:W-:Y:S02]  /*bbe0*/  ISETP.LT.AND P3, PT, R46, R125, P0 ;  /* 0x0000007d2e00720c */ /* 0x000fe40000761270 */
[----:B------:R-:W-:-:S02]  /*bbf0*/  PRMT R20, RZ, 0x7610, R20 ;  /* 0x00007610ff147816 */ /* 0x000fc40000000014 */
[----:B------:R-:W-:Y:S02]  /*bc00*/  LOP3.LUT R46, R3, 0x6a, RZ, 0xfc, !PT ;  /* 0x0000006a032e7812 */ /* 0x000fe400078efcff */
[----:B------:R-:W-:-:S07]  /*bc10*/  PRMT R21, RZ, 0x7610, R21 ;  /* 0x00007610ff157816 */ /* 0x000fce0000000015 */
[-C--:B--2---:R-:W-:Y:S01]  /*bc20*/  @P3 LOP3.LUT R17, R17, R16.reuse, RZ, 0x3c, !PT ;  /* 0x0000001011113212 */ /* 0x084fe200078e3cff */
[----:B---3--:R2:W-:Y:S03]  /*bc30*/  STL [R1+0x29c], R18 ;  /* 0x00029c1201007387 */ /* 0x0085e60000100800 */
[----:B------:R-:W-:-:S04]  /*bc40*/  @P3 LOP3.LUT R16, R17, R16, RZ, 0x3c, !PT ;  /* 0x0000001011103212 */ /* 0x000fc800078e3cff */
[----:B------:R-:W-:Y:S02]  /*bc50*/  @P3 LOP3.LUT R17, R17, R16, RZ, 0x3c, !PT ;  /* 0x0000001011113212 */ /* 0x000fe400078e3cff */
[----:B--2---:R-:W-:-:S03]  /*bc60*/  LOP3.LUT R18, R3, 0x62, RZ, 0xfc, !PT ;  /* 0x0000006203127812 */ /* 0x004fc600078efcff */
[----:B------:R-:W2:Y:S01]  /*bc70*/  @P3 LDG.E.U8 R20, desc[UR22][R16.64] ;  /* 0x0000001610143981 */ /* 0x000ea2000c1e1100 */
[----:B------:R-:W-:-:S03]  /*bc80*/  ISETP.LT.AND P2, PT, R18, R125, P0 ;  /* 0x0000007d1200720c */ /* 0x000fc60000741270 */
[----:B------:R-:W3:Y:S01]  /*bc90*/  LDL R18, [R1+0x9d0] ;  /* 0x0009d00001127983 */ /* 0x000ee20000100800 */
[----:B------:R-:W-:-:S03]  /*bca0*/  ISETP.LT.AND P3, PT, R46, R125, P0 ;  /* 0x0000007d2e00720c */ /* 0x000fc60000761270 */
[----:B----4-:R4:W-:Y:S04]  /*bcb0*/  STL [R1+0x294], R19 ;  /* 0x0002941301007387 */ /* 0x0109e80000100800 */
[----:B------:R-:W3:Y:S02]  /*bcc0*/  LDL R32, [R1+0x9f0] ;  /* 0x0009f00001207983 */ /* 0x000ee40000100800 */
[----:B------:R-:W-:Y:S02]  /*bcd0*/  @P2 IMAD.MOV.U32 R46, RZ, RZ, R44 ;  /* 0x000000ffff2e2224 */ /* 0x000fe400078e002c */
[----:B------:R-:W3:Y:S04]  /*bce0*/  LDL R33, [R1+0x9f4] ;  /* 0x0009f40001217983 */ /* 0x000ee80000100800 */
[----:B----4-:R-:W3:Y:S04]  /*bcf0*/  LDL R19, [R1+0x9d4] ;  /* 0x0009d40001137983 */ /* 0x010ee80000100800 */
[----:B------:R-:W4:Y:S04]  /*bd00*/  @P2 LDG.E.U8 R21, desc[UR22][R46.64] ;  /* 0x000000162e152981 */ /* 0x000f28000c1e1100 */
[----:B------:R-:W4:Y:S01]  /*bd10*/  LDL.LU.64 R16, [R1+0x1248] ;  /* 0x0012480001107983 */ /* 0x000f220000300a00 */
[----:B------:R-:W-:-:S02]  /*bd20*/  PRMT R22, RZ, 0x7610, R22 ;  /* 0x00007610ff167816 */ /* 0x000fc40000000016 */
[----:B------:R-:W-:Y:S02]  /*bd30*/  PRMT R23, RZ, 0x7610, R23 ;  /* 0x00007610ff177816 */ /* 0x000fe40000000017 */
[----:B------:R-:W-:-:S13]  /*bd40*/  ISETP.GT.U32.AND P5, PT, R9, R80, PT ;  /* 0x000000500900720c */ /* 0x000fda0003fa4070 */
[----:B------:R-:W-:Y:S01]  /*bd50*/  @!P5 IMAD.IADD R80, R80, 0x1, -R9 ;  /* 0x000000015050d824 */ /* 0x000fe200078e0a09 */
[----:B------:R-:W-:Y:S01]  /*bd60*/  ISETP.GT.U32.AND P5, PT, R9, R84, PT ;  /* 0x000000540900720c */ /* 0x000fe20003fa4070 */
[----:B--2---:R2:W-:Y:S02]  /*bd70*/  STL [R1+0x284], R20 ;  /* 0x0002841401007387 */ /* 0x0045e40000100800 */
[----:B--2---:R-:W-:-:S04]  /*bd80*/  LOP3.LUT R20, R3, 0x72, RZ, 0xfc, !PT ;  /* 0x0000007203147812 */ /* 0x004fc800078efcff */
[----:B------:R-:W-:Y:S02]  /*bd90*/  ISETP.LT.AND P2, PT, R20, R125, P0 ;  /* 0x0000007d1400720c */ /* 0x000fe40000741270 */
[----:B------:R-:W2:Y:S01]  /*bda0*/  LDL R20, [R1+0xa10] ;  /* 0x000a100001147983 */ /* 0x000ea20000100800 */
[----:B---3--:R-:W-:-:S04]  /*bdb0*/  @P3 LOP3.LUT R19, R19, R18, RZ, 0x3c, !PT ;  /* 0x0000001213133212 */ /* 0x008fc800078e3cff */
[----:B------:R-:W-:Y:S01]  /*bdc0*/  @P3 LOP3.LUT R18, R19, R18, RZ, 0x3c, !PT ;  /* 0x0000001213123212 */ /* 0x000fe200078e3cff */
[----:B----4-:R3:W-:Y:S05]  /*bdd0*/  STL [R1+0x290], R21 ;  /* 0x0002901501007387 */ /* 0x0107ea0000100800 */
[----:B------:R-:W-:Y:S02]  /*bde0*/  @P2 LOP3.LUT R33, R33, R32, RZ, 0x3c, !PT ;  /* 0x0000002021212212 */ /* 0x000fe400078e3cff */
[----:B------:R-:W-:Y:S01]  /*bdf0*/  @P3 LOP3.LUT R19, R19, R18, RZ, 0x3c, !PT ;  /* 0x0000001213133212 */ /* 0x000fe200078e3cff */
[----:B------:R-:W4:Y:S01]  /*be00*/  LDL R44, [R1+0xa28] ;  /* 0x000a2800012c7983 */ /* 0x000f220000100800 */
[----:B------:R-:W-:-:S03]  /*be10*/  @P2 LOP3.LUT R32, R33, R32, RZ, 0x3c, !PT ;  /* 0x0000002021202212 */ /* 0x000fc600078e3cff */
[----:B------:R-:W2:Y:S04]  /*be20*/  @P3 LDG.E.U8 R22, desc[UR22][R18.64] ;  /* 0x0000001612163981 */ /* 0x000ea8000c1e1100 */
[----:B---3--:R-:W2:Y:S01]  /*be30*/  LDL R21, [R1+0xa14] ;  /* 0x000a140001157983 */ /* 0x008ea20000100800 */
[----:B------:R-:W-:-:S03]  /*be40*/  @P2 LOP3.LUT R33, R33, R32, RZ, 0x3c, !PT ;  /* 0x0000002021212212 */ /* 0x000fc600078e3cff */
[----:B------:R-:W3:Y:S04]  /*be50*/  LDL R47, [R1+0x840] ;  /* 0x00084000012f7983 */ /* 0x000ee80000100800 */
[----:B------:R-:W3:Y:S01]  /*be60*/  @P2 LDG.E.U8 R23, desc[UR22][R32.64] ;  /* 0x0000001620172981 */ /* 0x000ee2000c1e1100 */
[----:B------:R-:W-:Y:S01]  /*be70*/  @!P5 IMAD.IADD R84, R84, 0x1, -R9 ;  /* 0x000000015454d824 */ /* 0x000fe200078e0a09 */
[----:B------:R-:W-:-:S13]  /*be80*/  ISETP.GT.U32.AND P5, PT, R9, R86, PT ;  /* 0x000000560900720c */ /* 0x000fda0003fa4070 */
[----:B------:R-:W-:Y:S01]  /*be90*/  @!P5 IMAD.IADD R86, R86, 0x1, -R9 ;  /* 0x000000015656d824 */ /* 0x000fe200078e0a09 */
[----:B------:R-:W-:-:S13]  /*bea0*/  ISETP.GT.U32.AND P5, PT, R9, R89, PT ;  /* 0x000000590900720c */ /* 0x000fda0003fa4070 */
[----:B------:R-:W-:Y:S01]  /*beb0*/  @!P5 IMAD.IADD R89, R89, 0x1, -R9 ;  /* 0x000000015959d824 */ /* 0x000fe200078e0a09 */
[----:B------:R-:W-:Y:S02]  /*bec0*/  ISETP.GT.U32.AND P5, PT, R9, R93, PT ;  /* 0x0000005d0900720c */ /* 0x000fe40003fa4070 */
[----:B------:R-:W-:-:S04]  /*bed0*/  LOP3.LUT R46, R3, 0x7a, RZ, 0xfc, !PT ;  /* 0x0000007a032e7812 */ /* 0x000fc800078efcff */
[----:B------:R-:W-:-:S07]  /*bee0*/  ISETP.LT.AND P3, PT, R46, R125, P0 ;  /* 0x0000007d2e00720c */ /* 0x000fce0000761270 */
[----:B------:R-:W-:Y:S01]  /*bef0*/  @!P5 IMAD.IADD R93, R93, 0x1, -R9 ;  /* 0x000000015d5dd824 */ /* 0x000fe200078e0a09 */
[----:B------:R-:W-:Y:S02]  /*bf00*/  ISETP.GT.U32.AND P5, PT, R9, R95, PT ;  /* 0x0000005f0900720c */ /* 0x000fe40003fa4070 */
[----:B------:R-:W-:-:S11]  /*bf10*/  PRMT R27, RZ, 0x7610, R27 ;  /* 0x00007610ff1b7816 */ /* 0x000fd6000000001b */
[----:B------:R-:W-:-:S05]  /*bf20*/  @!P5 IMAD.IADD R95, R95, 0x1, -R9 ;  /* 0x000000015f5fd824 */ /* 0x000fca00078e0a09 */
[----:B------:R-:W-:Y:S04]  /*bf30*/  STL [R1+0x11c4], R95 ;  /* 0x0011c45f01007387 */ /* 0x000fe80000100800 */
[----:B------:R-:W4:Y:S01]  /*bf40*/  LDL.LU.64 R18, [R1+0x1240] ;  /* 0x0012400001127983 */ /* 0x000f220000300a00 */
[----:B------:R-:W-:Y:S02]  /*bf50*/  LOP3.LUT R46, R3, 0xc, RZ, 0xfc, !PT ;  /* 0x0000000c032e7812 */ /* 0x000fe400078efcff */
[----:B------:R-:W-:Y:S02]  /*bf60*/  PRMT R40, RZ, 0x7610, R40 ;  /* 0x00007610ff287816 */ /* 0x000fe40000000028 */
        /* <DEDUP_REMOVED lines=8> */
[----:B------:R-:W-:Y:S02]  /*bff0*/  ISETP.GT.U32.AND P6, PT, R9, R67, PT ;  /* 0x000000430900720c */ /* 0x000fe40003fc4070 */
[-C--:B--2---:R-:W-:Y:S01]  /*c000*/  @P3 LOP3.LUT R21, R21, R20.reuse, RZ, 0x3c, !PT ;  /* 0x0000001415153212 */ /* 0x084fe200078e3cff */
[----:B------:R2:W-:Y:S03]  /*c010*/  STL [R1+0x27c], R22 ;  /* 0x00027c1601007387 */ /* 0x0005e60000100800 */
[----:B------:R-:W-:-:S04]  /*c020*/  @P3 LOP3.LUT R20, R21, R20, RZ, 0x3c, !PT ;  /* 0x0000001415143212 */ /* 0x000fc800078e3cff */
[----:B------:R-:W-:Y:S02]  /*c030*/  @P3 LOP3.LUT R21, R21, R20, RZ, 0x3c, !PT ;  /* 0x0000001415153212 */ /* 0x000fe400078e3cff */
[----:B--2---:R-:W-:-:S03]  /*c040*/  LOP3.LUT R22, R3, 0x4, RZ, 0xfc, !PT ;  /* 0x0000000403167812 */ /* 0x004fc600078efcff */
[----:B------:R-:W2:Y:S01]  /*c050*/  @P3 LDG.E.U8 R27, desc[UR22][R20.64] ;  /* 0x00000016141b3981 */ /* 0x000ea2000c1e1100 */
[----:B------:R-:W-:-:S03]  /*c060*/  ISETP.LT.AND P2, PT, R22, R125, P0 ;  /* 0x0000007d1600720c */ /* 0x000fc60000741270 */
[----:B------:R-:W2:Y:S04]  /*c070*/  LDL R22, [R1+0x858] ;  /* 0x0008580001167983 */ /* 0x000ea80000100800 */
[----:B---3--:R3:W-:Y:S04]  /*c080*/  STL [R1+0x26c], R23 ;  /* 0x00026c1701007387 */ /* 0x0087e80000100800 */
[----:B------:R-:W2:Y:S04]  /*c090*/  LDL R32, [R1+0x878] ;  /* 0x0008780001207983 */ /* 0x000ea80000100800 */
[----:B------:R-:W2:Y:S04]  /*c0a0*/  LDL R33, [R1+0x87c] ;  /* 0x00087c0001217983 */ /* 0x000ea80000100800 */
[----:B---3--:R-:W3:Y:S01]  /*c0b0*/  LDL R23, [R1+0x85c] ;  /* 0x00085c0001177983 */ /* 0x008ee20000100800 */
[----:B------:R-:W-:Y:S01]  /*c0c0*/  ISETP.LT.AND P3, PT, R46, R125, P0 ;  /* 0x0000007d2e00720c */ /* 0x000fe20000761270 */
[----:B----4-:R-:W-:-:S05]  /*c0d0*/  @P2 IMAD.MOV.U32 R46, RZ, RZ, R44 ;  /* 0x000000ffff2e2224 */ /* 0x010fca00078e002c */
[----:B------:R-:W4:Y:S01]  /*c0e0*/  @P2 LDG.E.U8 R40, desc[UR22][R46.64] ;  /* 0x000000162e282981 */ /* 0x000f22000c1e1100 */
        /* <DEDUP_REMOVED lines=20> */
[----:B------:R-:W-:-:S05]  /*c230*/  @!P6 IMAD.IADD R99, R99, 0x1, -R9 ;  /* 0x000000016363e824 */ /* 0x000fca00078e0a09 */
[----:B------:R-:W-:Y:S04]  /*c240*/  STL [R1+0x11c0], R99 ;  /* 0x0011c06301007387 */ /* 0x000fe80000100800 */
[----:B------:R-:W4:Y:S01]  /*c250*/  LDL.LU.64 R20, [R1+0x1238] ;  /* 0x0012380001147983 */ /* 0x000f220000300a00 */
[----:B------:R-:W-:Y:S02]  /*c260*/  PRMT R24, RZ, 0x7610, R24 ;  /* 0x00007610ff187816 */ /* 0x000fe40000000018 */
[----:B------:R-:W-:Y:S01]  /*c270*/  PRMT R25, RZ, 0x7610, R25 ;  /* 0x00007610ff197816 */ /* 0x000fe20000000019 */
[----:B--2---:R2:W-:Y:S04]  /*c280*/  STL [R1+0x264], R27 ;  /* 0x0002641b01007387 */ /* 0x0045e80000100800 */
[----:B------:R-:W4:Y:S04]  /*c290*/  LDL R46, [R1+0x898] ;  /* 0x00089800012e7983 */ /* 0x000f280000100800 */
[----:B------:R-:W4:Y:S01]  /*c2a0*/  LDL R47, [R1+0x89c] ;  /* 0x00089c00012f7983 */ /* 0x000f220000100800 */
[----:B--2---:R-:W-:-:S04]  /*c2b0*/  LOP3.LUT R27, R3, 0x14, RZ, 0xfc, !PT ;  /* 0x00000014031b7812 */ /* 0x004fc800078efcff */
[----:B------:R-:W-:Y:S02]  /*c2c0*/  ISETP.LT.AND P2, PT, R27, R125, P0 ;  /* 0x0000007d1b00720c */ /* 0x000fe40000741270 */
[----:B---3--:R-:W-:-:S04]  /*c2d0*/  @P3 LOP3.LUT R23, R23, R22, RZ, 0x3c, !PT ;  /* 0x0000001617173212 */ /* 0x008fc800078e3cff */
[----:B------:R-:W-:-:S04]  /*c2e0*/  @P3 LOP3.LUT R22, R23, R22, RZ, 0x3c, !PT ;  /* 0x0000001617163212 */ /* 0x000fc800078e3cff */
[----:B------:R-:W-:-:S05]  /*c2f0*/  @P3 LOP3.LUT R23, R23, R22, RZ, 0x3c, !PT ;  /* 0x0000001617173212 */ /* 0x000fca00078e3cff */
[----:B------:R-:W2:Y:S01]  /*c300*/  @P3 LDG.E.U8 R24, desc[UR22][R22.64] ;  /* 0x0000001616183981 */ /* 0x000ea2000c1e1100 */
[----:B------:R-:W-:-:S04]  /*c310*/  @P2 LOP3.LUT R33, R33, R32, RZ, 0x3c, !PT ;  /* 0x0000002021212212 */ /* 0x000fc800078e3cff */
[----:B------:R-:W-:-:S04]  /*c320*/  @P2 LOP3.LUT R32, R33, R32, RZ, 0x3c, !PT ;  /* 0x0000002021202212 */ /* 0x000fc800078e3cff */
[----:B------:R-:W-:Y:S01]  /*c330*/  @P2 LOP3.LUT R33, R33, R32, RZ, 0x3c, !PT ;  /* 0x0000002021212212 */ /* 0x000fe200078e3cff */
[----:B----4-:R3:W-:Y:S04]  /*c340*/  STL [R1+0x268], R40 ;  /* 0x0002682801007387 */ /* 0x0107e80000100800 */
[----:B------:R-:W4:Y:S04]  /*c350*/  @P2 LDG.E.U8 R25, desc[UR22][R32.64] ;  /* 0x0000001620192981 */ /* 0x000f28000c1e1100 */
[----:B------:R-:W4:Y:S04]  /*c360*/  LDL R27, [R1+0x8bc] ;  /* 0x0008bc00011b7983 */ /* 0x000f280000100800 */
[----:B---3--:R-:W3:Y:S01]  /*c370*/  LDL R40, [R1+0x8b8] ;  /* 0x0008b80001287983 */ /* 0x008ee20000100800 */
[----:B------:R-:W-:-:S03]  /*c380*/  LOP3.LUT R44, R3, 0x1c, RZ, 0xfc, !PT ;  /* 0x0000001c032c7812 */ /* 0x000fc600078efcff */
[----:B------:R-:W3:Y:S01]  /*c390*/  LDL.LU.64 R22, [R1+0x1230] ;  /* 0x0012300001167983 */ /* 0x000ee20000300a00 */
[----:B------:R-:W-:Y:S02]  /*c3a0*/  ISETP.LT.AND P3, PT, R44, R125, P0 ;  /* 0x0000007d2c00720c */ /* 0x000fe40000761270 */
[----:B------:R-:W-:Y:S02]  /*c3b0*/  PRMT R10, RZ, 0x7610, R10 ;  /* 0x00007610ff0a7816 */ /* 0x000fe4000000000a */
[----:B------:R-:W-:-:S09]  /*c3c0*/  PRMT R26, RZ, 0x7610, R26 ;  /* 0x00007610ff1a7816 */ /* 0x000fd2000000001a */
[----:B------:R-:W-:-:S04]  /*c3d0*/  @P3 LOP3.LUT R47, R47, R46, RZ, 0x3c, !PT ;  /* 0x0000002e2f2f3212 */ /* 0x000fc800078e3cff */
[----:B------:R-:W-:-:S04]  /*c3e0*/  @P3 LOP3.LUT R46, R47, R46, RZ, 0x3c, !PT ;  /* 0x0000002e2f2e3212 */ /* 0x000fc800078e3cff */
[----:B------:R-:W-:-:S05]  /*c3f0*/  @P3 LOP3.LUT R47, R47, R46, RZ, 0x3c, !PT ;  /* 0x0000002e2f2f3212 */ /* 0x000fca00078e3cff */
[----:B------:R0:W3:Y:S04]  /*c400*/  @P3 LDG.E.U8 R10, desc[UR22][R46.64] ;  /* 0x000000162e0a3981 */ /* 0x0000e8000c1e1100 */
[----:B--2---:R2:W-:Y:S02]  /*c410*/  STL [R1+0x260], R24 ;  /* 0x0002601801007387 */ /* 0x0045e40000100800 */
[----:B--2---:R-:W-:-:S04]  /*c420*/  LOP3.LUT R24, R3, 0x24, RZ, 0xfc, !PT ;  /* 0x0000002403187812 */ /* 0x004fc800078efcff */
[----:B------:R-:W-:Y:S02]  /*c430*/  ISETP.LT.AND P2, PT, R24, R125, P0 ;  /* 0x0000007d1800720c */ /* 0x000fe40000741270 */
[----:B------:R-:W2:Y:S04]  /*c440*/  LDL R24, [R1+0x8d8] ;  /* 0x0008d80001187983 */ /* 0x000ea80000100800 */
[----:B----4-:R4:W-:Y:S04]  /*c450*/  STL [R1+0x254], R25 ;  /* 0x0002541901007387 */ /* 0x0109e80000100800 */
[----:B------:R-:W2:Y:S03]  /*c460*/  LDL R32, [R1+0x8f8] ;  /* 0x0008f80001207983 */ /* 0x000ea60000100800 */
[----:B0-----:R-:W-:Y:S01]  /*c470*/  @P2 IMAD.MOV.U32 R46, RZ, RZ, R27 ;  /* 0x000000ffff2e2224 */ /* 0x001fe200078e001b */
[----:B------:R-:W2:Y:S01]  /*c480*/  LDL R33, [R1+0x8fc] ;  /* 0x0008fc0001217983 */ /* 0x000ea20000100800 */
[----:B---3--:R-:W-:-:S03]  /*c490*/  @P2 IMAD.MOV.U32 R47, RZ, RZ, R40 ;  /* 0x000000ffff2f2224 */ /* 0x008fc600078e0028 */
[----:B----4-:R-:W2:Y:S04]  /*c4a0*/  LDL R25, [R1+0x8dc] ;  /* 0x0008dc0001197983 */ /* 0x010ea80000100800 */
[----:B------:R-:W3:Y:S01]  /*c4b0*/  @P2 LDG.E.U8 R26, desc[UR22][R46.64] ;  /* 0x000000162e1a2981 */ /* 0x000ee2000c1e1100 */
[----:B------:R-:W-:-:S04]  /*c4c0*/  LOP3.LUT R44, R3, 0x2c, RZ, 0xfc, !PT ;  /* 0x0000002c032c7812 */ /* 0x000fc800078efcff */
[----:B------:R-:W-:Y:S02]  /*c4d0*/  ISETP.LT.AND P3, PT, R44, R125, P0 ;  /* 0x0000007d2c00720c */ /* 0x000fe40000761270 */
[----:B------:R-:W-:Y:S02]  /*c4e0*/  PRMT R28, RZ, 0x7610, R28 ;  /* 0x00007610ff1c7816 */ /* 0x000fe4000000001c */
[----:B------:R-:W-:Y:S01]  /*c4f0*/  PRMT R29, RZ, 0x7610, R29 ;  /* 0x00007610ff1d7816 */ /* 0x000fe2000000001d */
[----:B------:R0:W-:Y:S02]  /*c500*/  STL [R1+0x24c], R10 ;  /* 0x00024c0a01007387 */ /* 0x0001e40000100800 */
[----:B0-----:R-:W-:-:S04]  /*c510*/  LOP3.LUT R10, R3, 0x34, RZ, 0xfc, !PT ;  /* 0x00000034030a7812 */ /* 0x001fc800078efcff */
[----:B------:R-:W-:Y:S02]  /*c520*/  ISETP.LT.AND P2, PT, R10, R125, P0 ;  /* 0x0000007d0a00720c */ /* 0x000fe40000741270 */
[----:B--2---:R-:W-:-:S04]  /*c530*/  @P3 LOP3.LUT R25, R25, R24, RZ, 0x3c, !PT ;  /* 0x0000001819193212 */ /* 0x004fc800078e3cff */
[----:B------:R-:W-:Y:S01]  /*c540*/  @P3 LOP3.LUT R24, R25, R24, RZ, 0x3c, !PT ;  /* 0x0000001819183212 */ /* 0x000fe200078e3cff */
[----:B---3--:R0:W-:Y:S06]  /*c550*/  STL [R1+0x23c], R26 ;  /* 0x00023c1a01007387 */ /* 0x0081ec0000100800 */
[----:B------:R-:W-:Y:S01]  /*c560*/  @P2 LOP3.LUT R33, R33, R32, RZ, 0x3c, !PT ;  /* 0x0000002021212212 */ /* 0x000fe200078e3cff */
[----:B------:R-:W2:Y:S01]  /*c570*/  LDL R27, [R1+0x91c] ;  /* 0x00091c00011b7983 */ /* 0x000ea20000100800 */
[----:B------:R-:W-:-:S03]  /*c580*/  @P3 LOP3.LUT R25, R25, R24, RZ, 0x3c, !PT ;  /* 0x0000001819193212 */ /* 0x000fc600078e3cff */
[----:B------:R-:W3:Y:S04]  /*c590*/  LDL R44, [R1+0x938] ;  /* 0x00093800012c7983 */ /* 0x000ee80000100800 */
[----:B0-----:R-:W2:Y:S01]  /*c5a0*/  LDL R26, [R1+0x918] ;  /* 0x00091800011a7983 */ /* 0x001ea20000100800 */
[----:B------:R-:W-:-:S03]  /*c5b0*/  @P2 LOP3.LUT R32, R33, R32, RZ, 0x3c, !PT ;  /* 0x0000002021202212 */ /* 0x000fc600078e3cff */
[----:B------:R-:W4:Y:S01]  /*c5c0*/  @P3 LDG.E.U8 R28, desc[UR22][R24.64] ;  /* 0x00000016181c3981 */ /* 0x000f22000c1e1100 */
[----:B------:R-:W-:-:S03]  /*c5d0*/  @P2 LOP3.LUT R33, R33, R32, RZ, 0x3c, !PT ;  /* 0x0000002021212212 */ /* 0x000fc600078e3cff */
[----:B------:R-:W3:Y:S04]  /*c5e0*/  LDL R40, [R1+0x93c] ;  /* 0x00093c0001287983 */ /* 0x000ee80000100800 */
[----:B------:R-:W3:Y:S01]  /*c5f0*/  @P2 LDG.E.U8 R29, desc[UR22][R32.64] ;  /* 0x00000016201d2981 */ /* 0x000ee2000c1e1100 */
[----:B------:R-:W-:-:S03]  /*c600*/  LOP3.LUT R46, R3, 0x3c, RZ, 0xfc, !PT ;  /* 0x0000003c032e7812 */ /* 0x000fc600078efcff */
[----:B------:R-:W3:Y:S01]  /*c610*/  LDL.LU R10, [R1+0xec] ;  /* 0x0000ec00010a7983 */ /* 0x000ee20000300800 */
[----:B------:R-:W-:Y:S02]  /*c620*/  ISETP.LT.AND P3, PT, R46, R125, P0 ;  /* 0x0000007d2e00720c */ /* 0x000fe40000761270 */
[----:B------:R-:W-:Y:S01]  /*c630*/  PRMT R36, RZ, 0x7610, R36 ;  /* 0x00007610ff247816 */ /* 0x000fe20000000024 */
[----:B------:R-:W3:Y:S01]  /*c640*/  LDL.LU.64 R24, [R1+0x1228] ;  /* 0x0012280001187983 */ /* 0x000ee20000300a00 */
[----:B------:R-:W-:Y:S02]  /*c650*/  LOP3.LUT R46, R3, 0x4c, RZ, 0xfc, !PT ;  /* 0x0000004c032e7812 */ /* 0x000fe400078efcff */
[----:B------:R-:W-:-:S07]  /*c660*/  PRMT R37, RZ, 0x7610, R37 ;  /* 0x00007610ff257816 */ /* 0x000fce0000000025 */
[----:B--2---:R-:W-:-:S04]  /*c670*/  @P3 LOP3.LUT R27, R27, R26, RZ, 0x3c, !PT ;  /* 0x0000001a1b1b3212 */ /* 0x004fc800078e3cff */
[C---:B------:R-:W-:Y:S01]  /*c680*/  @P3 LOP3.LUT R26, R27.reuse, R26, RZ, 0x3c, !PT ;  /* 0x0000001a1b1a3212 */ /* 0x040fe200078e3cff */
[----:B----4-:R0:W-:Y:S03]  /*c690*/  STL [R1+0x238], R28 ;  /* 0x0002381c01007387 */ /* 0x0101e60000100800 */
[----:B------:R-:W-:-:S05]  /*c6a0*/  @P3 LOP3.LUT R27, R27, R26, RZ, 0x3c, !PT ;  /* 0x0000001a1b1b3212 */ /* 0x000fca00078e3cff */
[----:B------:R-:W2:Y:S01]  /*c6b0*/  @P3 LDG.E.U8 R36, desc[UR22][R26.64] ;  /* 0x000000161a243981 */ /* 0x000ea2000c1e1100 */
[----:B0-----:R-:W-:-:S04]  /*c6c0*/  LOP3.LUT R28, R3, 0x44, RZ, 0xfc, !PT ;  /* 0x00000044031c7812 */ /* 0x001fc800078efcff */
[-C--:B------:R-:W-:Y:S02]  /*c6d0*/  ISETP.LT.AND P2, PT, R28, R125.reuse, P0 ;  /* 0x0000007d1c00720c */ /* 0x080fe40000741270 */
[----:B------:R-:W4:Y:S04]  /*c6e0*/  LDL R28, [R1+0x958] ;  /* 0x00095800011c7983 */ /* 0x000f280000100800 */
[----:B---3--:R0:W-:Y:S04]  /*c6f0*/  STL [R1+0x234], R29 ;  /* 0x0002341d01007387 */ /* 0x0081e80000100800 */
[----:B------:R-:W3:Y:S04]  /*c700*/  LDL R32, [R1+0x978] ;  /* 0x0009780001207983 */ /* 0x000ee80000100800 */
[----:B------:R-:W3:Y:S04]  /*c710*/  LDL R33, [R1+0x97c] ;  /* 0x00097c0001217983 */ /* 0x000ee80000100800 */
[----:B0-----:R-:W4:Y:S01]  /*c720*/  LDL R29, [R1+0x95c] ;  /* 0x00095c00011d7983 */ /* 0x001f220000100800 */
[----:B------:R-:W-:Y:S01]  /*c730*/  ISETP.LT.AND P3, PT, R46, R125, P0 ;  /* 0x0000007d2e00720c */ /* 0x000fe20000761270 */
[----:B------:R-:W-:-:S02]  /*c740*/  @P2 IMAD.MOV.U32 R46, RZ, RZ, R40 ;  /* 0x000000ffff2e2224 */ /* 0x000fc400078e0028 */
[----:B------:R-:W-:Y:S01]  /*c750*/  @P2 IMAD.MOV.U32 R47, RZ, RZ, R44 ;  /* 0x000000ffff2f2224 */ /* 0x000fe200078e002c */
[----:B------:R-:W3:Y:S04]  /*c760*/  LDL.LU.64 R26, [R1+0x1220] ;  /* 0x00122000011a7983 */ /* 0x000ee80000300a00 */
[----:B------:R-:W3:Y:S01]  /*c770*/  @P2 LDG.E.U8 R37, desc[UR22][R46.64] ;  /* 0x000000162e252981 */ /* 0x000ee2000c1e1100 */
[----:B------:R-:W-:Y:S02]  /*c780*/  PRMT R30, RZ, 0x7610, R30 ;  /* 0x00007610ff1e7816 */ /* 0x000fe4000000001e */
[----:B------:R-:W-:Y:S02]  /*c790*/  PRMT R31, RZ, 0x7610, R31 ;  /* 0x00007610ff1f7816 */ /* 0x000fe4000000001f */
[----:B------:R-:W-:-:S13]  /*c7a0*/  ISETP.GT.U32.AND P4, PT, R9, R82, PT ;  /* 0x000000520900720c */ /* 0x000fda0003f84070 */
[----:B------:R-:W-:Y:S01]  /*c7b0*/  @!P4 IMAD.IADD R82, R82, 0x1, -R9 ;  /* 0x000000015252c824 */ /* 0x000fe200078e0a09 */
[----:B------:R-:W-:-:S13]  /*c7c0*/  ISETP.GT.U32.AND P4, PT, R9, R85, PT ;  /* 0x000000550900720c */ /* 0x000fda0003f84070 */
[----:B------:R-:W-:Y:S01]  /*c7d0*/  @!P4 IMAD.IADD R85, R85, 0x1, -R9 ;  /* 0x000000015555c824 */ /* 0x000fe200078e0a09 */
[----:B------:R-:W-:-:S13]  /*c7e0*/  ISETP.GT.U32.AND P4, PT, R9, R88, PT ;  /* 0x000000580900720c */ /* 0x000fda0003f84070 */
[----:B------:R-:W-:Y:S01]  /*c7f0*/  @!P4 IMAD.IADD R88, R88, 0x1, -R9 ;  /* 0x000000015858c824 */ /* 0x000fe200078e0a09 */
[----:B------:R-:W-:Y:S01]  /*c800*/  ISETP.GT.U32.AND P4, PT, R9, R91, PT ;  /* 0x0000005b0900720c */ /* 0x000fe20003f84070 */
[----:B--2---:R0:W-:Y:S04]  /*c810*/  STL [R1+0x230], R36 ;  /* 0x0002302401007387 */ /* 0x0041e80000100800 */
[----:B------:R-:W2:Y:S04]  /*c820*/  LDL R44, [R1+0x99c] ;  /* 0x00099c00012c7983 */ /* 0x000ea80000100800 */
[----:B------:R-:W2:Y:S01]  /*c830*/  LDL R47, [R1+0x998] ;  /* 0x00099800012f7983 */ /* 0x000ea20000100800 */
[----:B0-----:R-:W-:-:S04]  /*c840*/  LOP3.LUT R36, R3, 0x54, RZ, 0xfc, !PT ;  /* 0x0000005403247812 */ /* 0x001fc800078efcff */
[----:B------:R-:W-:Y:S02]  /*c850*/  ISETP.LT.AND P2, PT, R36, R125, P0 ;  /* 0x0000007d2400720c */ /* 0x000fe40000741270 */
[----:B------:R-:W2:Y:S01]  /*c860*/  LDL R36, [R1+0x9b8] ;  /* 0x0009b80001247983 */ /* 0x000ea20000100800 */
[----:B----4-:R-:W-:-:S04]  /*c870*/  @P3 LOP3.LUT R29, R29, R28, RZ, 0x3c, !PT ;  /* 0x0000001c1d1d3212 */ /* 0x010fc800078e3cff */
[----:B------:R-:W-:-:S04]  /*c880*/  @P3 LOP3.LUT R28, R29, R28, RZ, 0x3c, !PT ;  /* 0x0000001c1d1c3212 */ /* 0x000fc800078e3cff */
[----:B------:R-:W-:Y:S02]  /*c890*/  @P3 LOP3.LUT R29, R29, R28, RZ, 0x3c, !PT ;  /* 0x0000001c1d1d3212 */ /* 0x000fe400078e3cff */
[----:B---3--:R-:W-:-:S03]  /*c8a0*/  @P2 LOP3.LUT R33, R33, R32, RZ, 0x3c, !PT ;  /* 0x0000002021212212 */ /* 0x008fc600078e3cff */
[----:B------:R-:W3:Y:S01]  /*c8b0*/  @P3 LDG.E.U8 R30, desc[UR22][R28.64] ;  /* 0x000000161c1e3981 */ /* 0x000ee2000c1e1100 */
[----:B------:R-:W-:-:S04]  /*c8c0*/  @P2 LOP3.LUT R32, R33, R32, RZ, 0x3c, !PT ;  /* 0x0000002021202212 */ /* 0x000fc800078e3cff */
[----:B------:R-:W-:Y:S01]  /*c8d0*/  @P2 LOP3.LUT R33, R33, R32, RZ, 0x3c, !PT ;  /* 0x0000002021212212 */ /* 0x000fe200078e3cff */
[----:B------:R0:W-:Y:S04]  /*c8e0*/  STL [R1+0x224], R37 ;  /* 0x0002242501007387 */ /* 0x0001e80000100800 */
[----:B------:R-:W4:Y:S04]  /*c8f0*/  @P2 LDG.E.U8 R31, desc[UR22][R32.64] ;  /* 0x00000016201f2981 */ /* 0x000f28000c1e1100 */
[----:B0-----:R-:W4:Y:S01]  /*c900*/  LDL R37, [R1+0x9bc] ;  /* 0x0009bc0001257983 */ /* 0x001f220000100800 */
[----:B------:R-:W-:Y:S01]  /*c910*/  @!P4 IMAD.IADD R91, R91, 0x1, -R9 ;  /* 0x000000015b5bc824 */ /* 0x000fe200078e0a09 */
[----:B------:R-:W-:-:S02]  /*c920*/  ISETP.GT.U32.AND P4, PT, R9, R94, PT ;  /* 0x0000005e0900720c */ /* 0x000fc40003f84070 */
[----:B------:R-:W-:Y:S01]  /*c930*/  LOP3.LUT R40, R3, 0x5c, RZ, 0xfc, !PT ;  /* 0x0000005c03287812 */ /* 0x000fe200078efcff */
[----:B------:R-:W4:Y:S10]  /*c940*/  LDL.LU.64 R28, [R1+0x1218] ;  /* 0x00121800011c7983 */ /* 0x000f340000300a00 */
        /* <DEDUP_REMOVED lines=10> */
[----:B------:R-:W-:-:S11]  /*c9f0*/  ISETP.LT.AND P3, PT, R40, R125, P0 ;  /* 0x0000007d2800720c */ /* 0x000fd60000761270 */
[----:B------:R-:W-:Y:S01]  /*ca00*/  @!P4 IMAD.IADD R109, R109, 0x1, -R9 ;  /* 0x000000016d6dc824 */ /* 0x000fe200078e0a09 */
[----:B------:R-:W-:Y:S02]  /*ca10*/  ISETP.GT.U32.AND P4, PT, R9, R112, PT ;  /* 0x000000700900720c */ /* 0x000fe40003f84070 */
[----:B------:R-:W-:-:S11]  /*ca20*/  PRMT R34, RZ, 0x7610, R34 ;  /* 0x00007610ff227816 */ /* 0x000fd60000000022 */
[----:B------:R-:W-:Y:S01]  /*ca30*/  @!P4 IMAD.IADD R112, R112, 0x1, -R9 ;  /* 0x000000017070c824 */ /* 0x000fe200078e0a09 */
[----:B------:R-:W-:-:S13]  /*ca40*/  ISETP.GT.U32.AND P4, PT, R9, R10, PT ;  /* 0x0000000a0900720c */ /* 0x000fda0003f84070 */
[----:B------:R-:W-:Y:S01]  /*ca50*/  @!P4 IMAD.IADD R10, R10, 0x1, -R9 ;  /* 0x000000010a0ac824 */ /* 0x000fe200078e0a09 */
[----:B------:R-:W-:Y:S01]  /*ca60*/  PRMT R35, RZ, 0x7610, R35 ;  /* 0x00007610ff237816 */ /* 0x000fe20000000023 */
[----:B--2---:R-:W-:-:S05]  /*ca70*/  @P3 IMAD.MOV.U32 R46, RZ, RZ, R44 ;  /* 0x000000ffff2e3224 */ /* 0x004fca00078e002c */
[----:B------:R-:W2:Y:S04]  /*ca80*/  @P3 LDG.E.U8 R34, desc[UR22][R46.64] ;  /* 0x000000162e223981 */ /* 0x000ea8000c1e1100 */
[----:B---3--:R0:W-:Y:S02]  /*ca90*/  STL [R1+0x214], R30 ;  /* 0x0002141e01007387 */ /* 0x0081e40000100800 */
[----:B0-----:R-:W-:-:S04]  /*caa0*/  LOP3.LUT R30, R3, 0x64, RZ, 0xfc, !PT ;  /* 0x00000064031e7812 */ /* 0x001fc800078efcff */
[----:B------:R-:W-:Y:S01]  /*cab0*/  ISETP.LT.AND P2, PT, R30, R125, P0 ;  /* 0x0000007d1e00720c */ /* 0x000fe20000741270 */
[----:B------:R-:W-:Y:S04]  /*cac0*/  STL [R1+0xfcc], R10 ;  /* 0x000fcc0a01007387 */ /* 0x000fe80000100800 */
[----:B------:R-:W3:Y:S04]  /*cad0*/  LDL R30, [R1+0x9d8] ;  /* 0x0009d800011e7983 */ /* 0x000ee80000100800 */
[----:B----4-:R0:W-:Y:S04]  /*cae0*/  STL [R1+0x210], R31 ;  /* 0x0002101f01007387 */ /* 0x0101e80000100800 */
[-C--:B------:R-:W-:Y:S01]  /*caf0*/  @P2 LOP3.LUT R37, R37, R36.reuse, RZ, 0x3c, !PT ;  /* 0x0000002425252212 */ /* 0x080fe200078e3cff */
[----:B------:R-:W4:Y:S04]  /*cb00*/  LDL R32, [R1+0x9f8] ;  /* 0x0009f80001207983 */ /* 0x000f280000100800 */
[----:B------:R-:W4:Y:S04]  /*cb10*/  LDL R33, [R1+0x9fc] ;  /* 0x0009fc0001217983 */ /* 0x000f280000100800 */
[----:B0-----:R-:W3:Y:S01]  /*cb20*/  LDL R31, [R1+0x9dc] ;  /* 0x0009dc00011f7983 */ /* 0x001ee20000100800 */
[----:B------:R-:W-:-:S04]  /*cb30*/  @P2 LOP3.LUT R36, R37, R36, RZ, 0x3c, !PT ;  /* 0x0000002425242212 */ /* 0x000fc800078e3cff */
[----:B------:R-:W-:-:S05]  /*cb40*/  @P2 LOP3.LUT R37, R37, R36, RZ, 0x3c, !PT ;  /* 0x0000002425252212 */ /* 0x000fca00078e3cff */
[----:B------:R-:W4:Y:S01]  /*cb50*/  @P2 LDG.E.U8 R35, desc[UR22][R36.64] ;  /* 0x0000001624232981 */ /* 0x000f22000c1e1100 */
[----:B------:R-:W-:-:S13]  /*cb60*/  ISETP.GT.U32.AND P5, PT, R9, R98, PT ;  /* 0x000000620900720c */ /* 0x000fda0003fa4070 */
[----:B------:R-:W-:Y:S01]  /*cb70*/  @!P5 IMAD.IADD R98, R98, 0x1, -R9 ;  /* 0x000000016262d824 */ /* 0x000fe200078e0a09 */
[C---:B------:R-:W-:Y:S02]  /*cb80*/  ISETP.GT.U32.AND P5, PT, R9.reuse, R102, PT ;  /* 0x000000660900720c */ /* 0x040fe40003fa4070 */
[----:B------:R-:W-:-:S11]  /*cb90*/  ISETP.GT.U32.AND P6, PT, R9, R101, PT ;  /* 0x000000650900720c */ /* 0x000fd60003fc4070 */
[--C-:B------:R-:W-:Y:S01]  /*cba0*/  @!P5 IMAD.IADD R102, R102, 0x1, -R9.reuse ;  /* 0x000000016666d824 */ /* 0x100fe200078e0a09 */
[----:B------:R-:W-:Y:S01]  /*cbb0*/  ISETP.GT.U32.AND P5, PT, R9, R104, PT ;  /* 0x000000680900720c */ /* 0x000fe20003fa4070 */
[----:B------:R-:W-:Y:S01]  /*cbc0*/  @!P6 IMAD.IADD R101, R101, 0x1, -R9 ;  /* 0x000000016565e824 */ /* 0x000fe200078e0a09 */
[----:B------:R-:W-:-:S11]  /*cbd0*/  ISETP.GT.U32.AND P6, PT, R9, R105, PT ;  /* 0x000000690900720c */ /* 0x000fd60003fc4070 */
[--C-:B------:R-:W-:Y:S01]  /*cbe0*/  @!P5 IMAD.IADD R104, R104, 0x1, -R9.reuse ;  /* 0x000000016868d824 */ /* 0x100fe200078e0a09 */
[----:B------:R-:W-:Y:S01]  /*cbf0*/  ISETP.GT.U32.AND P5, PT, R9, R107, PT ;  /* 0x0000006b0900720c */ /* 0x000fe20003fa4070 */
[----:B------:R-:W-:Y:S01]  /*cc00*/  @!P6 IMAD.IADD R105, R105, 0x1, -R9 ;  /* 0x000000016969e824 */ /* 0x000fe200078e0a09 */
        /* <DEDUP_REMOVED lines=8> */
[----:B------:R-:W-:-:S11]  /*cc90*/  ISETP.GT.U32.AND P6, PT, R9, R114, PT ;  /* 0x000000720900720c */ /* 0x000fd60003fc4070 */
[--C-:B------:R-:W-:Y:S01]  /*cca0*/  @!P5 IMAD.IADD R113, R113, 0x1, -R9.reuse ;  /* 0x000000017171d824 */ /* 0x100fe200078e0a09 */
[----:B------:R-:W-:Y:S01]  /*ccb0*/  ISETP.GT.U32.AND P5, PT, R9, R115, PT ;  /* 0x000000730900720c */ /* 0x000fe20003fa4070 */
[----:B------:R-:W-:Y:S01]  /*ccc0*/  @!P6 IMAD.IADD R114, R114, 0x1, -R9 ;  /* 0x000000017272e824 */ /* 0x000fe200078e0a09 */
[----:B------:R-:W-:-:S04]  /*ccd0*/  LOP3.LUT R40, R3, 0x6c, RZ, 0xfc, !PT ;  /* 0x0000006c03287812 */ /* 0x000fc800078efcff */
[----:B------:R-:W-:-:S07]  /*cce0*/  ISETP.LT.AND P3, PT, R40, R125, P0 ;  /* 0x0000007d2800720c */ /* 0x000fce0000761270 */
[----:B------:R-:W-:-:S05]  /*ccf0*/  @!P5 IMAD.IADD R115, R115, 0x1, -R9 ;  /* 0x000000017373d824 */ /* 0x000fca00078e0a09 */
[----:B------:R-:W-:Y:S01]  /*cd00*/  STL.64 [R1+0x11b8], R114 ;  /* 0x0011b87201007387 */ /* 0x000fe20000100a00 */
[----:B------:R-:W-:-:S03]  /*cd10*/  PRMT R38, RZ, 0x7610, R38 ;  /* 0x00007610ff267816 */ /* 0x000fc60000000026 */
[----:B--2---:R0:W-:Y:S02]  /*cd20*/  STL [R1+0x208], R34 ;  /* 0x0002082201007387 */ /* 0x0041e40000100800 */
[----:B0-----:R-:W-:-:S04]  /*cd30*/  LOP3.LUT R34, R3, 0x74, RZ, 0xfc, !PT ;  /* 0x0000007403227812 */ /* 0x001fc800078efcff */
[----:B------:R-:W-:Y:S02]  /*cd40*/  ISETP.LT.AND P2, PT, R34, R125, P0 ;  /* 0x0000007d2200720c */ /* 0x000fe40000741270 */
[----:B------:R-:W2:Y:S01]  /*cd50*/  LDL R34, [R1+0x834] ;  /* 0x0008340001227983 */ /* 0x000ea20000100800 */
[----:B---3--:R-:W-:-:S10]  /*cd60*/  @P3 LOP3.LUT R31, R31, R30, RZ, 0x3c, !PT ;  /* 0x0000001e1f1f3212 */ /* 0x008fd400078e3cff */
[----:B----4-:R-:W-:Y:S02]  /*cd70*/  @P2 LOP3.LUT R33, R33, R32, RZ, 0x3c, !PT ;  /* 0x0000002021212212 */ /* 0x010fe400078e3cff */
[----:B------:R-:W-:Y:S02]  /*cd80*/  @P3 LOP3.LUT R30, R31, R30, RZ, 0x3c, !PT ;  /* 0x0000001e1f1e3212 */ /* 0x000fe400078e3cff */
[----:B------:R-:W-:Y:S02]  /*cd90*/  @P2 LOP3.LUT R32, R33, R32, RZ, 0x3c, !PT ;  /* 0x0000002021202212 */ /* 0x000fe400078e3cff */
[----:B------:R-:W-:Y:S02]  /*cda0*/  @P3 LOP3.LUT R31, R31, R30, RZ, 0x3c, !PT ;  /* 0x0000001e1f1f3212 */ /* 0x000fe400078e3cff */
[----:B------:R-:W-:Y:S01]  /*cdb0*/  @P2 LOP3.LUT R33, R33, R32, RZ, 0x3c, !PT ;  /* 0x0000002021212212 */ /* 0x000fe200078e3cff */
[----:B------:R0:W-:Y:S04]  /*cdc0*/  STL [R1+0x20c], R35 ;  /* 0x00020c2301007387 */ /* 0x0001e80000100800 */
[----:B------:R-:W3:Y:S04]  /*cdd0*/  @P3 LDG.E.U8 R38, desc[UR22][R30.64] ;  /* 0x000000161e263981 */ /* 0x000ee8000c1e1100 */
[----:B------:R-:W4:Y:S04]  /*cde0*/  @P2 LDG.E.U8 R2, desc[UR22][R32.64] ;  /* 0x0000001620022981 */ /* 0x000f28000c1e1100 */
[----:B0-----:R-:W2:Y:S04]  /*cdf0*/  LDL R35, [R1+0xa18] ;  /* 0x000a180001237983 */ /* 0x001ea80000100800 */
[----:B------:R-:W4:Y:S04]  /*ce00*/  LDL R46, [R1+0xa2c] ;  /* 0x000a2c00012e7983 */ /* 0x000f280000100800 */
[----:B------:R-:W4:Y:S04]  /*ce10*/  LDL R115, [R1+0x844] ;  /* 0x0008440001737983 */ /* 0x000f280000100800 */
[----:B------:R-:W4:Y:S04]  /*ce20*/  LDL R40, [R1+0x860] ;  /* 0x0008600001287983 */ /* 0x000f280000100800 */
[----:B------:R-:W4:Y:S01]  /*ce30*/  LDL R36, [R1+0x864] ;  /* 0x0008640001247983 */ /* 0x000f220000100800 */
[----:B------:R-:W-:-:S02]  /*ce40*/  ISETP.GT.U32.AND P4, PT, R9, R117, PT ;  /* 0x000000750900720c */ /* 0x000fc40003f84070 */
[----:B------:R-:W-:Y:S01]  /*ce50*/  LOP3.LUT R37, R3, 0x7c, RZ, 0xfc, !PT ;  /* 0x0000007c03257812 */ /* 0x000fe200078efcff */
[----:B------:R-:W4:Y:S03]  /*ce60*/  LDL.LU.64 R30, [R1+0x1210] ;  /* 0x00121000011e7983 */ /* 0x000f260000300a00 */
[----:B------:R-:W-:-:S07]  /*ce70*/  ISETP.LT.AND P3, PT, R37, R125, P0 ;  /* 0x0000007d2500720c */ /* 0x000fce0000761270 */
[----:B------:R-:W-:Y:S01]  /*ce80*/  @!P4 IMAD.IADD R117, R117, 0x1, -R9 ;  /* 0x000000017575c824 */ /* 0x000fe200078e0a09 */
[----:B------:R-:W-:Y:S02]  /*ce90*/  ISETP.GT.U32.AND P4, PT, R9, R120, PT ;  /* 0x000000780900720c */ /* 0x000fe40003f84070 */
[----:B------:R-:W-:Y:S02]  /*cea0*/  PRMT R39, RZ, 0x7610, R39 ;  /* 0x00007610ff277816 */ /* 0x000fe40000000027 */
[----:B------:R-:W-:Y:S02]  /*ceb0*/  LOP3.LUT R114, R3, 0x16, RZ, 0xfc, !PT ;  /* 0x0000001603727812 */ /* 0x000fe400078efcff */
[----:B------:R-:W-:-:S07]  /*cec0*/  PRMT R7, RZ, 0x7610, R7 ;  /* 0x00007610ff077816 */ /* 0x000fce0000000007 */
[----:B------:R-:W-:Y:S01]  /*ced0*/  @!P4 IMAD.IADD R120, R120, 0x1, -R9 ;  /* 0x000000017878c824 */ /* 0x000fe200078e0a09 */
[----:B------:R-:W-:Y:S01]  /*cee0*/  PRMT R10, RZ, 0x7610, R10 ;  /* 0x00007610ff0a7816 */ /* 0x000fe2000000000a */
[----:B---3--:R0:W-:Y:S04]  /*cef0*/  STL [R1+0x1fc], R38 ;  /* 0x0001fc2601007387 */ /* 0x0081e80000100800 */
[----:B------:R-:W3:Y:S01]  /*cf00*/  LDL R37, [R1+0xbac] ;  /* 0x000bac0001257983 */ /* 0x000ee20000100800 */
[----:B--2---:R-:W-:-:S03]  /*cf10*/  @P3 LOP3.LUT R35, R35, R34, RZ, 0x3c, !PT ;  /* 0x0000002223233212 */ /* 0x004fc600078e3cff */
[----:B------:R-:W2:Y:S01]  /*cf20*/  LDL.LU.64 R32, [R1+0x1208] ;  /* 0x0012080001207983 */ /* 0x000ea20000300a00 */
[----:B0-----:R-:W-:Y:S02]  /*cf30*/  LOP3.LUT R38, R3, 0x6, RZ, 0xfc, !PT ;  /* 0x0000000603267812 */ /* 0x001fe400078efcff */
[C---:B------:R-:W-:Y:S01]  /*cf40*/  @P3 LOP3.LUT R34, R35.reuse, R34, RZ, 0x3c, !PT ;  /* 0x0000002223223212 */ /* 0x040fe200078e3cff */
[----:B----4-:R0:W-:Y:S01]  /*cf50*/  STL [R1+0x1f4], R2 ;  /* 0x0001f40201007387 */ /* 0x0101e20000100800 */
[----:B------:R-:W-:Y:S02]  /*cf60*/  ISETP.LT.AND P2, PT, R38, R125, P0 ;  /* 0x0000007d2600720c */ /* 0x000fe40000741270 */
[----:B------:R-:W-:Y:S01]  /*cf70*/  @P3 LOP3.LUT R35, R35, R34, RZ, 0x3c, !PT ;  /* 0x0000002223233212 */ /* 0x000fe200078e3cff */
[----:B------:R-:W4:Y:S04]  /*cf80*/  LDL R38, [R1+0x880] ;  /* 0x0008800001267983 */ /* 0x000f280000100800 */
[----:B------:R-:W2:Y:S01]  /*cf90*/  @P3 LDG.E.U8 R39, desc[UR22][R34.64] ;  /* 0x0000001622273981 */ /* 0x000ea2000c1e1100 */
[----:B0-----:R-:W-:-:S03]  /*cfa0*/  LOP3.LUT R2, R3, 0xe, RZ, 0xfc, !PT ;  /* 0x0000000e03027812 */ /* 0x001fc600078efcff */
[----:B------:R-:W4:Y:S01]  /*cfb0*/  LDL R47, [R1+0xbb0] ;  /* 0x000bb000012f7983 */ /* 0x000f220000100800 */
[-C--:B------:R-:W-:Y:S02]  /*cfc0*/  ISETP.LT.AND P4, PT, R2, R125.reuse, P0 ;  /* 0x0000007d0200720c */ /* 0x080fe40000781270 */
[----:B------:R-:W-:Y:S01]  /*cfd0*/  ISETP.LT.AND P3, PT, R114, R125, P0 ;  /* 0x0000007d7200720c */ /* 0x000fe20000761270 */
[----:B------:R-:W-:Y:S01]  /*cfe0*/  @P2 IMAD.MOV.U32 R114, RZ, RZ, R46 ;  /* 0x000000ffff722224 */ /* 0x000fe200078e002e */
[----:B------:R-:W4:Y:S04]  /*cff0*/  LDL R2, [R1+0x884] ;  /* 0x0008840001027983 */ /* 0x000f280000100800 */
[----:B------:R0:W4:Y:S04]  /*d000*/  @P2 LDG.E.U8 R7, desc[UR22][R114.64] ;  /* 0x0000001672072981 */ /* 0x000128000c1e1100 */
[----:B------:R-:W4:Y:S04]  /*d010*/  LDL R44, [R1+0xbb8] ;  /* 0x000bb800012c7983 */ /* 0x000f280000100800 */
[----:B------:R-:W4:Y:S01]  /*d020*/  LDL.LU.64 R34, [R1+0x1200] ;  /* 0x0012000001227983 */ /* 0x000f220000300a00 */
[----:B0-----:R-:W-:-:S02]  /*d030*/  @P4 IMAD.MOV.U32 R114, RZ, RZ, R36 ;  /* 0x000000ffff724224 */ /* 0x001fc400078e0024 */
[----:B------:R-:W-:-:S05]  /*d040*/  @P4 IMAD.MOV.U32 R115, RZ, RZ, R40 ;  /* 0x000000ffff734224 */ /* 0x000fca00078e0028 */
[----:B------:R4:W4:Y:S01]  /*d050*/  @P4 LDG.E.U8 R10, desc[UR22][R114.64] ;  /* 0x00000016720a4981 */ /* 0x000922000c1e1100 */
[----:B------:R-:W-:Y:S02]  /*d060*/  PRMT R8, RZ, 0x7610, R8 ;  /* 0x00007610ff087816 */ /* 0x000fe40000000008 */
[----:B---3--:R-:W-:Y:S01]  /*d070*/  ISETP.GE.AND P4, PT, R37, RZ, PT ;  /* 0x000000ff2500720c */ /* 0x008fe20003f86270 */
[----:B--2---:R0:W-:Y:S01]  /*d080*/  STL [R1+0x174], R39 ;  /* 0x0001742701007387 */ /* 0x0041e20000100800 */
[----:B----4-:R-:W-:-:S03]  /*d090*/  @P3 IMAD.MOV.U32 R115, RZ, RZ, R38 ;  /* 0x000000ffff733224 */ /* 0x010fc600078e0026 */
[----:B0-----:R-:W2:Y:S04]  /*d0a0*/  LDL R39, [R1+0xbbc] ;  /* 0x000bbc0001277983 */ /* 0x001ea80000100800 */
[----:B------:R-:W-:Y:S04]  /*d0b0*/  STL [R1+0xfd0], R0 ;  /* 0x000fd00001007387 */ /* 0x000fe80000100800 */
[----:B------:R0:W-:Y:S04]  /*d0c0*/  STL [R1+0x178], R7 ;  /* 0x0001780701007387 */ /* 0x0001e80000100800 */
[----:B------:R-:W3:Y:S04]  /*d0d0*/  LDL R46, [R1+0xbcc] ;  /* 0x000bcc00012e7983 */ /* 0x000ee80000100800 */
[----:B------:R-:W4:Y:S04]  /*d0e0*/  LDL R40, [R1+0xbc8] ;  /* 0x000bc80001287983 */ /* 0x000f280000100800 */
[----:B0-----:R-:W3:Y:S04]  /*d0f0*/  LDL R7, [R1+0xbb4] ;  /* 0x000bb40001077983 */ /* 0x001ee80000100800 */
[----:B------:R-:W3:Y:S04]  /*d100*/  LDL R36, [R1+0x8a0] ;  /* 0x0008a00001247983 */ /* 0x000ee80000100800 */
[----:B------:R-:W3:Y:S01]  /*d110*/  LDL R37, [R1+0x8a4] ;  /* 0x0008a40001257983 */ /* 0x000ee20000100800 */
[----:B------:R-:W-:-:S03]  /*d120*/  @P3 IMAD.MOV.U32 R114, RZ, RZ, R2 ;  /* 0x000000ffff723224 */ /* 0x000fc600078e0002 */
[----:B------:R-:W-:Y:S04]  /*d130*/  STL [R1+0xfd4], R9 ;  /* 0x000fd40901007387 */ /* 0x000fe80000100800 */
[----:B------:R0:W-:Y:S04]  /*d140*/  STL [R1+0x170], R10 ;  /* 0x0001700a01007387 */ /* 0x0001e80000100800 */
[----:B------:R-:W3:Y:S04]  /*d150*/  @P3 LDG.E.U8 R8, desc[UR22][R114.64] ;  /* 0x0000001672083981 */ /* 0x000ee8000c1e1100 */
[----:B0-----:R-:W4:Y:S01]  /*d160*/  LDL.LU R10, [R1+0xc] ;  /* 0x00000c00010a7983 */ /* 0x001f220000300800 */
[----:B------:R-:W-:-:S02]  /*d170*/  ISETP.GT.U32.AND P6, PT, R9, R116, PT ;  /* 0x000000740900720c */ /* 0x000fc40003fc4070 */
[C---:B------:R-:W-:Y:S01]  /*d180*/  ISETP.GT.U32.AND P5, PT, R9.reuse, R119, PT ;  /* 0x000000770900720c */ /* 0x040fe20003fa4070 */
[----:B------:R-:W4:Y:S10]  /*d190*/  LDL R2, [R1+0xbd0] ;  /* 0x000bd00001027983 */ /* 0x000f340000100800 */
[--C-:B------:R-:W-:Y:S01]  /*d1a0*/  @!P6 IMAD.IADD R116, R116, 0x1, -R9.reuse ;  /* 0x000000017474e824 */ /* 0x100fe200078e0a09 */
[----:B------:R-:W-:Y:S01]  /*d1b0*/  ISETP.GT.U32.AND P6, PT, R9, R118, PT ;  /* 0x000000760900720c */ /* 0x000fe20003fc4070 */
[----:B------:R-:W-:Y:S01]  /*d1c0*/  @!P5 IMAD.IADD R119, R119, 0x1, -R9 ;  /* 0x000000017777d824 */ /* 0x000fe200078e0a09 */
[----:B------:R-:W-:-:S11]  /*d1d0*/  ISETP.GT.U32.AND P5, PT, R9, R121, PT ;  /* 0x000000790900720c */ /* 0x000fd60003fa4070 */
[--C-:B------:R-:W-:Y:S01]  /*d1e0*/  @!P6 IMAD.IADD R118, R118, 0x1, -R9.reuse ;  /* 0x000000017676e824 */ /* 0x100fe200078e0a09 */
[----:B------:R-:W-:Y:S02]  /*d1f0*/  ISETP.GT.U32.AND P6, PT, R9, R122, PT ;  /* 0x0000007a0900720c */ /* 0x000fe40003fc4070 */
[----:B------:R-:W-:Y:S01]  /*d200*/  ISETP.GE.AND P2, PT, R0, RZ, PT ;  /* 0x000000ff0000720c */ /* 0x000fe20003f46270 */
[----:B------:R-:W-:Y:S01]  /*d210*/  @!P5 IMAD.IADD R121, R121, 0x1, -R9 ;  /* 0x000000017979d824 */ /* 0x000fe200078e0a09 */
[----:B------:R-:W-:-:S09]  /*d220*/  ISETP.GT.U32.AND P5, PT, R9, R124, PT ;  /* 0x0000007c0900720c */ /* 0x000fd20003fa4070 */
[--C-:B------:R-:W-:Y:S01]  /*d230*/  @!P6 IMAD.IADD R122, R122, 0x1, -R9.reuse ;  /* 0x000000017a7ae824 */ /* 0x100fe200078e0a09 */
[----:B------:R-:W-:Y:S02]  /*d240*/  ISETP.GT.U32.AND P6, PT, R9, R123, PT ;  /* 0x0000007b0900720c */ /* 0x000fe40003fc4070 */
[----:B------:R-:W-:Y:S01]  /*d250*/  LOP3.LUT R0, R3, 0x1e, RZ, 0xfc, !PT ;  /* 0x0000001e03007812 */ /* 0x000fe200078efcff */
[----:B------:R-:W-:-:S10]  /*d260*/  @!P5 IMAD.IADD R124, R124, 0x1, -R9 ;  /* 0x000000017c7cd824 */ /* 0x000fd400078e0a09 */
[----:B------:R-:W-:Y:S01]  /*d270*/  @!P6 IMAD.IADD R123, R123, 0x1, -R9 ;  /* 0x000000017b7be824 */ /* 0x000fe200078e0a09 */
[----:B------:R-:W-:Y:S01]  /*d280*/  ISETP.GE.AND P6, PT, R47, RZ, PT ;  /* 0x000000ff2f00720c */ /* 0x000fe20003fc6270 */
[----:B------:R-:W4:Y:S04]  /*d290*/  LDL.LU R9, [R1+0x8] ;  /* 0x0000080001097983 */ /* 0x000f280000300800 */
[----:B------:R-:W4:Y:S01]  /*d2a0*/  LDL R47, [R1+0xbd4] ;  /* 0x000bd400012f7983 */ /* 0x000f220000100800 */
[----:B------:R-:W-:Y:S02]  /*d2b0*/  PRMT R41, RZ, 0x7610, R41 ;  /* 0x00007610ff297816 */ /* 0x000fe40000000029 */
[----:B--2---:R-:W-:Y:S01]  /*d2c0*/  ISETP.GE.AND P3, PT, R39, RZ, PT ;  /* 0x000000ff2700720c */ /* 0x004fe20003f66270 */
[----:B---3--:R0:W-:Y:S01]  /*d2d0*/  STL [R1+0x16c], R8 ;  /* 0x00016c0801007387 */ /* 0x0081e20000100800 */
[----:B----4-:R-:W-:Y:S01]  /*d2e0*/  @!P2 IMAD.MOV R10, RZ, RZ, -R10 ;  /* 0x000000ffff0aa224 */ /* 0x010fe200078e0a0a */
[----:B------:R-:W-:-:S02]  /*d2f0*/  ISETP.LT.AND P2, PT, R0, R125, P0 ;  /* 0x0000007d0000720c */ /* 0x000fc40000741270 */
[----:B0-----:R-:W2:Y:S04]  /*d300*/  LDL.LU R8, [R1+0x4] ;  /* 0x0000040001087983 */ /* 0x001ea80000300800 */
[----:B------:R-:W3:Y:S04]  /*d310*/  LDL.LU R0, [R1] ;  /* 0x0000000001007983 */ /* 0x000ee80000300800 */
[----:B------:R-:W4:Y:S03]  /*d320*/  LDL R38, [R1+0x8c0] ;  /* 0x0008c00001267983 */ /* 0x000f260000100800 */
[-C--:B------:R-:W-:Y:S01]  /*d330*/  @P2 LOP3.LUT R37, R37, R36.reuse, RZ, 0x3c, !PT ;  /* 0x0000002425252212 */ /* 0x080fe200078e3cff */
[----:B------:R-:W4:Y:S03]  /*d340*/  LDL R39, [R1+0x8c4] ;  /* 0x0008c40001277983 */ /* 0x000f260000100800 */
[----:B------:R-:W-:-:S02]  /*d350*/  @P2 LOP3.LUT R36, R37, R36, RZ, 0x3c, !PT ;  /* 0x0000002425242212 */ /* 0x000fc400078e3cff */
[----:B------:R-:W-:Y:S01]  /*d360*/  ISETP.GE.AND P5, PT, R44, RZ, PT ;  /* 0x000000ff2c00720c */ /* 0x000fe20003fa6270 */
[----:B------:R-:W4:Y:S01]  /*d370*/  LDL R114, [R1+0xbe8] ;  /* 0x000be80001727983 */ /* 0x000f220000100800 */
[----:B------:R-:W-:-:S03]  /*d380*/  @P2 LOP3.LUT R37, R37, R36, RZ, 0x3c, !PT ;  /* 0x0000002425252212 */ /* 0x000fc600078e3cff */
[----:B------:R-:W4:Y:S04]  /*d390*/  LDL R44, [R1+0xbe4] ;  /* 0x000be400012c7983 */ /* 0x000f280000100800 */
[----:B------:R-:W4:Y:S01]  /*d3a0*/  @P2 LDG.E.U8 R41, desc[UR22][R36.64] ;  /* 0x0000001624292981 */ /* 0x000f22000c1e1100 */
[----:B------:R-:W-:Y:S01]  /*d3b0*/  PRMT R43, RZ, 0x7610, R43 ;  /* 0x00007610ff2b7816 */ /* 0x000fe2000000002b */
[----:B------:R-:W-:Y:S01]  /*d3c0*/  @!P4 IMAD.MOV R9, RZ, RZ, -R9 ;  /* 0x000000ffff09c224 */ /* 0x000fe200078e0a09 */
[----:B------:R-:W-:-:S13]  /*d3d0*/  ISETP.GE.AND P4, PT, R7, RZ, PT ;  /* 0x000000ff0700720c */ /* 0x000fda0003f86270 */
[----:B------:R-:W-:Y:S01]  /*d3e0*/  @!P4 IMAD.MOV R5, RZ, RZ, -R5 ;  /* 0x000000ffff05c224 */ /* 0x000fe200078e0a05 */
[----:B------:R-:W-:Y:S01]  /*d3f0*/  ISETP.GE.AND P4, PT, R47, RZ, PT ;  /* 0x000000ff2f00720c */ /* 0x000fe20003f86270 */
[----:B---3--:R-:W-:Y:S01]  /*d400*/  @!P5 IMAD.MOV R0, RZ, RZ, -R0 ;  /* 0x000000ffff00d224 */ /* 0x008fe200078e0a00 */
[----:B------:R-:W-:Y:S02]  /*d410*/  ISETP.GE.AND P5, PT, R46, RZ, PT ;  /* 0x000000ff2e00720c */ /* 0x000fe40003fa6270 */
[----:B------:R-:W-:-:S04]  /*d420*/  LOP3.LUT R46, R3, 0x26, RZ, 0xfc, !PT ;  /* 0x00000026032e7812 */ /* 0x000fc800078efcff */
[----:B------:R-:W-:Y:S01]  /*d430*/  ISETP.LT.AND P2, PT, R46, R125, P0 ;  /* 0x0000007d2e00720c */ /* 0x000fe20000741270 */
[----:B--2---:R-:W-:Y:S01]  /*d440*/  @!P6 IMAD.MOV R8, RZ, RZ, -R8 ;  /* 0x000000ffff08e224 */ /* 0x004fe200078e0a08 */
[----:B------:R-:W-:Y:S02]  /*d450*/  ISETP.GE.AND P6, PT, R40, RZ, PT ;  /* 0x000000ff2800720c */ /* 0x000fe40003fc6270 */
[----:B------:R-:W2:Y:S04]  /*d460*/  LDL R40, [R1+0xbf0] ;  /* 0x000bf00001287983 */ /* 0x000ea80000100800 */
[----:B------:R-:W3:Y:S05]  /*d470*/  LDL.LU.64 R36, [R1+0x11f8] ;  /* 0x0011f80001247983 */ /* 0x000eea0000300a00 */
[-C--:B----4-:R-:W-:Y:S01]  /*d480*/  @P2 LOP3.LUT R39, R39, R38.reuse, RZ, 0x3c, !PT ;  /* 0x0000002627272212 */ /* 0x090fe200078e3cff */
[----:B------:R0:W-:Y:S04]  /*d490*/  STL [R1+0x168], R41 ;  /* 0x0001682901007387 */ /* 0x0001e80000100800 */
[----:B------:R-:W4:Y:S01]  /*d4a0*/  LDL R46, [R1+0x8e0] ;  /* 0x0008e000012e7983 */ /* 0x000f220000100800 */
[----:B------:R-:W-:-:S03]  /*d4b0*/  @P2 LOP3.LUT R38, R39, R38, RZ, 0x3c, !PT ;  /* 0x0000002627262212 */ /* 0x000fc600078e3cff */
[----:B------:R-:W4:Y:S01]  /*d4c0*/  LDL R47, [R1+0x8e4] ;  /* 0x0008e400012f7983 */ /* 0x000f220000100800 */
[----:B------:R-:W-:-:S03]  /*d4d0*/  @P2 LOP3.LUT R39, R39, R38, RZ, 0x3c, !PT ;  /* 0x0000002627272212 */ /* 0x000fc600078e3cff */
[----:B0-----:R-:W2:Y:S04]  /*d4e0*/  LDL R41, [R1+0xbf4] ;  /* 0x000bf40001297983 */ /* 0x001ea80000100800 */
[----:B------:R-:W2:Y:S01]  /*d4f0*/  @P2 LDG.E.U8 R43, desc[UR22][R38.64] ;  /* 0x00000016262b2981 */ /* 0x000ea2000c1e1100 */
[----:B------:R-:W-:Y:S01]  /*d500*/  IMAD.MOV.U32 R7, RZ, RZ, R4 ;  /* 0x000000ffff077224 */ /* 0x000fe200078e0004 */
[----:B------:R-:W-:Y:S02]  /*d510*/  PRMT R42, RZ, 0x7610, R42 ;  /* 0x00007610ff2a7816 */ /* 0x000fe4000000002a */
[----:B------:R-:W3:Y:S01]  /*d520*/  LDL R115, [R1+0xbf8] ;  /* 0x000bf80001737983 */ /* 0x000ee20000100800 */
[----:B------:R-:W-:Y:S01]  /*d530*/  @!P3 IMAD.MOV R7, RZ, RZ, -R7 ;  /* 0x000000ffff07b224 */ /* 0x000fe200078e0a07 */
[----:B------:R-:W-:-:S02]  /*d540*/  ISETP.GE.AND P3, PT, R2, RZ, PT ;  /* 0x000000ff0200720c */ /* 0x000fc40003f66270 */
[----:B------:R-:W3:Y:S01]  /*d550*/  LDL R2, [R1+0xc00] ;  /* 0x000c000001027983 */ /* 0x000ee20000100800 */
[----:B------:R-:W-:-:S03]  /*d560*/  IMAD.MOV.U32 R4, RZ, RZ, R11 ;  /* 0x000000ffff047224 */ /* 0x000fc600078e000b */
[----:B------:R-:W3:Y:S01]  /*d570*/  LDL.LU.64 R38, [R1+0x11f0] ;  /* 0x0011f00001267983 */ /* 0x000ee20000300a00 */
[----:B------:R-:W-:Y:S01]  /*d580*/  @!P6 IMAD.MOV R4, RZ, RZ, -R4 ;  /* 0x000000ffff04e224 */ /* 0x000fe200078e0a04 */
[----:B------:R-:W-:Y:S02]  /*d590*/  ISETP.GE.AND P6, PT, R44, RZ, PT ;  /* 0x000000ff2c00720c */ /* 0x000fe40003fc6270 */
[----:B------:R-:W-:-:S04]  /*d5a0*/  LOP3.LUT R44, R3, 0x2e, RZ, 0xfc, !PT ;  /* 0x0000002e032c7812 */ /* 0x000fc800078efcff */
[----:B------:R-:W-:Y:S01]  /*d5b0*/  ISETP.LT.AND P2, PT, R44, R125, P0 ;  /* 0x0000007d2c00720c */ /* 0x000fe20000741270 */
[----:B------:R-:W-:Y:S02]  /*d5c0*/  @!P3 IMAD.MOV R12, RZ, RZ, -R12 ;  /* 0x000000ffff0cb224 */ /* 0x000fe400078e0a0c */
[----:B------:R-:W-:Y:S02]  /*d5d0*/  @!P4 IMAD.MOV R13, RZ, RZ, -R13 ;  /* 0x000000ffff0dc224 */ /* 0x000fe400078e0a0d */
[----:B------:R-:W-:Y:S01]  /*d5e0*/  @!P5 IMAD.MOV R6, RZ, RZ, -R6 ;  /* 0x000000ffff06d224 */ /* 0x000fe200078e0a06 */
[----:B------:R-:W-:-:S13]  /*d5f0*/  ISETP.GE.AND P5, PT, R114, RZ, PT ;  /* 0x000000ff7200720c */ /* 0x000fda0003fa6270 */
[----:B------:R-:W-:Y:S01]  /*d600*/  @!P5 IMAD.MOV R15, RZ, RZ, -R15 ;  /* 0x000000ffff0fd224 */ /* 0x000fe200078e0a0f */
[----:B----4-:R-:W-:-:S04]  /*d610*/  @P2 LOP3.LUT R47, R47, R46, RZ, 0x3c, !PT ;  /* 0x0000002e2f2f2212 */ /* 0x010fc800078e3cff */
[----:B------:R-:W-:-:S04]  /*d620*/  @P2 LOP3.LUT R46, R47, R46, RZ, 0x3c, !PT ;  /* 0x0000002e2f2e2212 */ /* 0x000fc800078e3cff */
[----:B------:R-:W-:Y:S01]  /*d630*/  @P2 LOP3.LUT R47, R47, R46, RZ, 0x3c, !PT ;  /* 0x0000002e2f2f2212 */ /* 0x000fe200078e3cff */
[----:B--2---:R0:W-:Y:S04]  /*d640*/  STL [R1+0x164], R43 ;  /* 0x0001642b01007387 */ /* 0x0041e80000100800 */
[----:B------:R-:W2:Y:S01]  /*d650*/  @P2 LDG.E.U8 R42, desc[UR22][R46.64] ;  /* 0x000000162e2a2981 */ /* 0x000ea2000c1e1100 */
[----:B------:R-:W-:Y:S02]  /*d660*/  ISETP.GE.AND P3, PT, R40, RZ, PT ;  /* 0x000000ff2800720c */ /* 0x000fe40003f66270 */
[----:B------:R-:W-:Y:S01]  /*d670*/  ISETP.GE.AND P4, PT, R41, RZ, PT ;  /* 0x000000ff2900720c */ /* 0x000fe20003f86270 */
[----:B------:R-:W4:Y:S04]  /*d680*/  LDL R40, [R1+0x900] ;  /* 0x0009000001287983 */ /* 0x000f280000100800 */
[----:B0-----:R-:W4:Y:S04]  /*d690*/  LDL R43, [R1+0xc04] ;  /* 0x000c0400012b7983 */ /* 0x001f280000100800 */
[----:B------:R-:W4:Y:S01]  /*d6a0*/  LDL R41, [R1+0x904] ;  /* 0x0009040001297983 */ /* 0x000f220000100800 */
[----:B---3--:R-:W-:-:S02]  /*d6b0*/  ISETP.GE.AND P5, PT, R2, RZ, PT ;  /* 0x000000ff0200720c */ /* 0x008fc40003fa6270 */
[----:B------:R-:W-:Y:S01]  /*d6c0*/  LOP3.LUT R2, R3, 0x36, RZ, 0xfc, !PT ;  /* 0x0000003603027812 */ /* 0x000fe200078efcff */
[----:B------:R-:W3:Y:S04]  /*d6d0*/  LDL R114, [R1+0xc20] ;  /* 0x000c200001727983 */ /* 0x000ee80000100800 */
[----:B------:R-:W3:Y:S01]  /*d6e0*/  LDL R3, [R1+0xc18] ;  /* 0x000c180001037983 */ /* 0x000ee20000100800 */
[----:B------:R-:W-:Y:S01]  /*d6f0*/  @!P6 IMAD.MOV R14, RZ, RZ, -R14 ;  /* 0x000000ffff0ee224 */ /* 0x000fe200078e0a0e */
[----:B------:R-:W-:Y:S01]  /*d700*/  ISETP.GE.AND P6, PT, R115, RZ, PT ;  /* 0x000000ff7300720c */ /* 0x000fe20003fc6270 */
[----:B------:R-:W-:Y:S01]  /*d710*/  @!P3 IMAD.MOV R16, RZ, RZ, -R16 ;  /* 0x000000ffff10b224 */ /* 0x000fe200078e0a10 */
[----:B------:R-:W-:Y:S01]  /*d720*/  ISETP.LT.AND P2, PT, R2, R125, P0 ;  /* 0x0000007d0200720c */ /* 0x000fe20000741270 */
[----:B------:R-:W3:Y:S04]  /*d730*/  LDL R44, [R1+0xc28] ;  /* 0x000c2800012c7983 */ /* 0x000ee80000100800 */
[----:B------:R-:W3:Y:S04]  /*d740*/  LDL R115, [R1+0xc38] ;  /* 0x000c380001737983 */ /* 0x000ee80000100800 */
[----:B------:R-:W3:Y:S04]  /*d750*/  LDL R46, [R1+0xc30] ;  /* 0x000c3000012e7983 */ /* 0x000ee80000100800 */
[----:B------:R-:W3:Y:S04]  /*d760*/  LDL R2, [R1+0xc3c] ;  /* 0x000c3c0001027983 */ /* 0x000ee80000100800 */
[----:B------:R-:W3:Y:S01]  /*d770*/  LDL R47, [R1+0xc4c] ;  /* 0x000c4c00012f7983 */ /* 0x000ee20000100800 */
[----:B------:R-:W-:Y:S01]  /*d780*/  PRMT R45, RZ, 0x7610, R45 ;  /* 0x00007610ff2d7816 */ /* 0x000fe2000000002d */
[----:B------:R-:W-:-:S02]  /*d790*/  @!P4 IMAD.MOV R17, RZ, RZ, -R17 ;  /* 0x000000ffff11c224 */ /* 0x000fc400078e0a11 */
[----:B--2---:R0:W-:Y:S01]  /*d7a0*/  STL [R1+0x160], R42 ;  /* 0x0001602a01007387 */ /* 0x0041e20000100800 */
[----:B----4-:R-:W-:-:S03]  /*d7b0*/  ISETP.GE.AND P3, PT, R43, RZ, PT ;  /* 0x000000ff2b00720c */ /* 0x010fc60003f66270 */
[----:B0-----:R-:W2:Y:S04]  /*d7c0*/  LDL R42, [R1+0x920] ;  /* 0x00092000012a7983 */ /* 0x001ea80000100800 */
[----:B------:R-:W2:Y:S01]  /*d7d0*/  LDL R43, [R1+0x924] ;  /* 0x00092400012b7983 */ /* 0x000ea20000100800 */
[----:B------:R-:W-:-:S04]  /*d7e0*/  @P2 LOP3.LUT R41, R41, R40, RZ, 0x3c, !PT ;  /* 0x0000002829292212 */ /* 0x000fc800078e3cff */
[----:B------:R-:W-:-:S04]  /*d7f0*/  @P2 LOP3.LUT R40, R41, R40, RZ, 0x3c, !PT ;  /* 0x0000002829282212 */ /* 0x000fc800078e3cff */
[----:B------:R-:W-:-:S05]  /*d800*/  @P2 LOP3.LUT R41, R41, R40, RZ, 0x3c, !PT ;  /* 0x0000002829292212 */ /* 0x000fca00078e3cff */
[----:B------:R-:W4:Y:S01]  /*d810*/  @P2 LDG.E.U8 R45, desc[UR22][R40.64] ;  /* 0x00000016282d2981 */ /* 0x000f22000c1e1100 */
[----:B---3--:R-:W-:Y:S02]  /*d820*/  ISETP.GE.AND P4, PT, R3, RZ, PT ;  /* 0x000000ff0300720c */ /* 0x008fe40003f86270 */
[----:B------:R-:W0:Y:S01]  /*d830*/  S2R R3, SR_TID.X ;  /* 0x0000000000037919 */ /* 0x000e220000002100 */
[----:B------:R-:W-:Y:S01]  /*d840*/  @!P6 IMAD.MOV R19, RZ, RZ, -R19 ;  /* 0x000000ffff13e224 */ /* 0x000fe200078e0a13 */
[----:B------:R-:W-:Y:S02]  /*d850*/  ISETP.GE.AND P6, PT, R114, RZ, PT ;  /* 0x000000ff7200720c */ /* 0x000fe40003fc6270 */
[----:B0-----:R-:W-:-:S04]  /*d860*/  SHF.R.U32.HI R3, RZ, 0x7, R3 ;  /* 0x00000007ff037819 */ /* 0x001fc80000011603 */
[----:B------:R-:W-:-:S04]  /*d870*/  SGXT.U32 R3, R3, 0x1 ;  /* 0x000000010303781a */ /* 0x000fc80000000000 */
[----:B------:R-:W-:-:S04]  /*d880*/  LOP3.LUT R114, R3, 0x3e, RZ, 0xfc, !PT ;  /* 0x0000003e03727812 */ /* 0x000fc800078efcff */
[----:B------:R-:W-:Y:S02]  /*d890*/  ISETP.LT.AND P2, PT, R114, R125, P0 ;  /* 0x0000007d7200720c */ /* 0x000fe40000741270 */
[----:B------:R-:W-:Y:S01]  /*d8a0*/  PRMT R11, RZ, 0x7610, R11 ;  /* 0x00007610ff0b7816 */ /* 0x000fe2000000000b */
[----:B------:R-:W-:Y:S01]  /*d8b0*/  @!P5 IMAD.MOV R18, RZ, RZ, -R18 ;  /* 0x000000ffff12d224 */ /* 0x000fe200078e0a12 */
[----:B------:R-:W-:Y:S01]  /*d8c0*/  ISETP.GE.AND P5, PT, R44, RZ, PT ;  /* 0x000000ff2c00720c */ /* 0x000fe20003fa6270 */
[----:B------:R-:W-:Y:S01]  /*d8d0*/  @!P3 IMAD.MOV R20, RZ, RZ, -R20 ;  /* 0x000000ffff14b224 */ /* 0x000fe200078e0a14 */
[----:B------:R-:W3:Y:S01]  /*d8e0*/  LDL R44, [R1+0xc60] ;  /* 0x000c6000012c7983 */ /* 0x000ee20000100800 */
[----:B------:R-:W-:-:S03]  /*d8f0*/  ISETP.GE.AND P3, PT, R115, RZ, PT ;  /* 0x000000ff7300720c */ /* 0x000fc60003f66270 */
[----:B------:R-:W3:Y:S03]  /*d900*/  LDL.LU.64 R40, [R1+0x11e8] ;  /* 0x0011e80001287983 */ /* 0x000ee60000300a00 */
[----:B--2---:R-:W-:-:S04]  /*d910*/  @P2 LOP3.LUT R43, R43, R42, RZ, 0x3c, !PT ;  /* 0x0000002a2b2b2212 */ /* 0x004fc800078e3cff */
[----:B------:R-:W-:-:S04]  /*d920*/  @P2 LOP3.LUT R42, R43, R42, RZ, 0x3c, !PT ;  /* 0x0000002a2b2a2212 */ /* 0x000fc800078e3cff */
[----:B------:R-:W-:-:S05]  /*d930*/  @P2 LOP3.LUT R43, R43, R42, RZ, 0x3c, !PT ;  /* 0x0000002a2b2b2212 */ /* 0x000fca00078e3cff */
[----:B------:R-:W2:Y:S04]  /*d940*/  @P2 LDG.E.U8 R11, desc[UR22][R42.64] ;  /* 0x000000162a0b2981 */ /* 0x000ea8000c1e1100 */
[----:B----4-:R0:W-:Y:S04]  /*d950*/  STL [R1+0x15c], R45 ;  /* 0x00015c2d01007387 */ /* 0x0101e80000100800 */
[----:B------:R-:W4:Y:S04]  /*d960*/  LDL R114, [R1+0x940] ;  /* 0x0009400001727983 */ /* 0x000f280000100800 */
[----:B------:R-:W4:Y:S04]  /*d970*/  LDL R115, [R1+0x944] ;  /* 0x0009440001737983 */ /* 0x000f280000100800 */
[----:B0-----:R-:W4:Y:S01]  /*d980*/  LDL R45, [R1+0xc64] ;  /* 0x000c6400012d7983 */ /* 0x001f220000100800 */
[----:B------:R-:W-:Y:S01]  /*d990*/  @!P5 IMAD.MOV R23, RZ, RZ, -R23 ;  /* 0x000000ffff17d224 */ /* 0x000fe200078e0a17 */
[----:B------:R-:W-:-:S02]  /*d9a0*/  ISETP.GE.AND P5, PT, R2, RZ, PT ;  /* 0x000000ff0200720c */ /* 0x000fc40003fa6270 */
[----:B------:R-:W-:Y:S01]  /*d9b0*/  LOP3.LUT R2, R3, 0x46, RZ, 0xfc, !PT ;  /* 0x0000004603027812 */ /* 0x000fe200078efcff */
[----:B------:R-:W-:Y:S01]  /*d9c0*/  @!P6 IMAD.MOV R22, RZ, RZ, -R22 ;  /* 0x000000ffff16e224 */ /* 0x000fe200078e0a16 */
[----:B------:R-:W-:Y:S01]  /*d9d0*/  ISETP.GE.AND P6, PT, R47, RZ, PT ;  /* 0x000000ff2f00720c */ /* 0x000fe20003fc6270 */
[----:B------:R-:W-:Y:S01]  /*d9e0*/  @!P4 IMAD.MOV R21, RZ, RZ, -R21 ;  /* 0x000000ffff15c224 */ /* 0x000fe200078e0a15 */
[----:B------:R-:W4:Y:S01]  /*d9f0*/  LDL R47, [R1+0xc78] ;  /* 0x000c7800012f7983 */ /* 0x000f220000100800 */
[----:B------:R-:W-:Y:S02]  /*da00*/  ISETP.LT.AND P2, PT, R2, R125, P0 ;  /* 0x0000007d0200720c */ /* 0x000fe40000741270 */
[----:B------:R-:W-:Y:S01]  /*da10*/  ISETP.GE.AND P4, PT, R46, RZ, PT ;  /* 0x000000ff2e00720c */ /* 0x000fe20003f86270 */
[----:B------:R-:W4:Y:S01]  /*da20*/  LDL.LU.64 R42, [R1+0x11e0] ;  /* 0x0011e000012a7983 */ /* 0x000f220000300a00 */
[----:B------:R-:W-:-:S03]  /*da30*/  LOP3.LUT R46, R3, 0x4e, RZ, 0xfc, !PT ;  /* 0x0000004e032e7812 */ /* 0x000fc600078efcff */
[----:B------:R-:W4:Y:S04]  /*da40*/  LDL R125, [R1+0xc6c] ;  /* 0x000c6c00017d7983 */ /* 0x000f280000100800 */
[----:B------:R-:W4:Y:S01]  /*da50*/  LDL R2, [R1+0xc88] ;  /* 0x000c880001027983 */ /* 0x000f220000100800 */
[----:B------:R-:W-:Y:S01]  /*da60*/  PRMT R48, RZ, 0x7610, R48 ;  /* 0x00007610ff307816 */ /* 0x000fe20000000030 */
[----:B------:R-:W-:Y:S02]  /*da70*/  @!P3 IMAD.MOV R24, RZ, RZ, -R24 ;  /* 0x000000ffff18b224 */ /* 0x000fe400078e0a18 */
[----:B------:R-:W-:Y:S01]  /*da80*/  @!P4 IMAD.MOV R25, RZ, RZ, -R25 ;  /* 0x000000ffff19c224 */ /* 0x000fe200078e0a19 */
[----:B---3--:R-:W-:Y:S01]  /*da90*/  ISETP.GE.AND P3, PT, R44, RZ, PT ;  /* 0x000000ff2c00720c */ /* 0x008fe20003f66270 */
[----:B--2---:R0:W-:Y:S04]  /*daa0*/  STL [R1+0x150], R11 ;  /* 0x0001500b01007387 */ /* 0x0041e80000100800 */
[----:B------:R-:W2:Y:S04]  /*dab0*/  LDL R3, [R1+0xc70] ;  /* 0x000c700001037983 */ /* 0x000ea80000100800 */
[----:B------:R-:W3:Y:S01]  /*dac0*/  LDL R44, [R1+0x960] ;  /* 0x00096000012c7983 */ /* 0x000ee20000100800 */
[----:B----4-:R-:W-:Y:S01]  /*dad0*/  @P2 LOP3.LUT R115, R115, R114, RZ, 0x3c, !PT ;  /* 0x0000007273732212 */ /* 0x010fe200078e3cff */
[----:B------:R-:W-:-:S02]  /*dae0*/  @!P6 IMAD.MOV R27, RZ, RZ, -R27 ;  /* 0x000000ffff1be224 */ /* 0x000fc400078e0a1b */
[----:B0-----:R-:W4:Y:S01]  /*daf0*/  LDL R11, [R1+0xc98] ;  /* 0x000c9800010b7983 */ /* 0x001f220000100800 */
[----:B------:R-:W-:-:S04]  /*db00*/  @P2 LOP3.LUT R114, R115, R114, RZ, 0x3c, !PT ;  /* 0x0000007273722212 */ /* 0x000fc800078e3cff */
[----:B------:R-:W-:-:S05]  /*db10*/  @P2 LOP3.LUT R115, R115, R114, RZ, 0x3c, !PT ;  /* 0x0000007273732212 */ /* 0x000fca00078e3cff */
[----:B------:R-:W3:Y:S01]  /*db20*/  @P2 LDG.E.U8 R48, desc[UR22][R114.64] ;  /* 0x0000001672302981 */ /* 0x000ee2000c1e1100 */
[----:B------:R-:W-:-:S03]  /*db30*/  ISETP.GE.AND P4, PT, R45, RZ, PT ;  /* 0x000000ff2d00720c */ /* 0x000fc60003f86270 */
[----:B------:R-:W4:Y:S01]  /*db40*/  LDL R45, [R1+0x964] ;  /* 0x00096400012d7983 */ /* 0x000f220000100800 */
[----:B------:R-:W-:Y:S01]  /*db50*/  @!P5 IMAD.MOV R26, RZ, RZ, -R26 ;  /* 0x000000ffff1ad224 */ /* 0x000fe200078e0a1a */
[----:B------:R-:W-:Y:S02]  /*db60*/  ISETP.GE.AND P5, PT, R125, RZ, PT ;  /* 0x000000ff7d00720c */ /* 0x000fe40003fa6270 */
[----:B------:R-:W0:Y:S01]  /*db70*/  LDC R125, c[0x0][0x3a0] ;  /* 0x0000e800ff7d7b82 */ /* 0x000e220000000800 */
[----:B------:R-:W-:Y:S01]  /*db80*/  @!P3 IMAD.MOV R28, RZ, RZ, -R28 ;  /* 0x000000ffff1cb224 */ /* 0x000fe200078e0a1c */
[----:B------:R-:W-:-:S04]  /*db90*/  ISETP.GE.AND P3, PT, R47, RZ, PT ;  /* 0x000000ff2f00720c */ /* 0x000fc80003f66270 */
[----:B------:R-:W-:Y:S01]  /*dba0*/  @!P4 IMAD.MOV R29, RZ, RZ, -R29 ;  /* 0x000000ffff1dc224 */ /* 0x000fe200078e0a1d */
[----:B------:R-:W-:Y:S02]  /*dbb0*/  ISETP.GE.AND P4, PT, R2, RZ, PT ;  /* 0x000000ff0200720c */ /* 0x000fe40003f86270 */
[----:B0-----:R-:W-:Y:S02]  /*dbc0*/  ISETP.LT.AND P2, PT, R46, R125, P0 ;  /* 0x0000007d2e00720c */ /* 0x001fe40000741270 */
[----:B------:R-:W-:Y:S02]  /*dbd0*/  PRMT R95, RZ, 0x7610, R95 ;  /* 0x00007610ff5f7816 */ /* 0x000fe4000000005f */
[----:B--2---:R-:W-:Y:S02]  /*dbe0*/  ISETP.GE.AND P6, PT, R3, RZ, PT ;  /* 0x000000ff0300720c */ /* 0x004fe40003fc6270 */
[----:B------:R-:W0:Y:S01]  /*dbf0*/  S2R R3, SR_TID.X ;  /* 0x0000000000037919 */ /* 0x000e220000002100 */
[----:B---3--:R2:W-:Y:S04]  /*dc00*/  STL [R1+0x148], R48 ;  /* 0x0001483001007387 */ /* 0x0085e80000100800 */
[----:B------:R-:W3:Y:S04]  /*dc10*/  LDL R46, [R1+0x980] ;  /* 0x00098000012e7983 */ /* 0x000ee80000100800 */
[----:B------:R-:W3:Y:S01]  /*dc20*/  LDL R47, [R1+0x984] ;  /* 0x00098400012f7983 */ /* 0x000ee20000100800 */
[----:B----4-:R-:W-:Y:S01]  /*dc30*/  @P2 LOP3.LUT R45, R45, R44, RZ, 0x3c, !PT ;  /* 0x0000002c2d2d2212 */ /* 0x010fe200078e3cff */
[----:B------:R-:W-:-:S02]  /*dc40*/  @!P6 IMAD.MOV R30, RZ, RZ, -R30 ;  /* 0x000000ffff1ee224 */ /* 0x000fc400078e0a1e */
[----:B------:R-:W-:Y:S01]  /*dc50*/  @!P5 IMAD.MOV R31, RZ, RZ, -R31 ;  /* 0x000000ffff1fd224 */ /* 0x000fe200078e0a1f */
[----:B0-----:R-:W-:Y:S01]  /*dc60*/  SHF.R.U32.HI R3, RZ, 0x7, R3 ;  /* 0x00000007ff037819 */ /* 0x001fe20000011603 */
[----:B--2---:R-:W2:Y:S03]  /*dc70*/  LDL R48, [R1+0xc58] ;  /* 0x000c580001307983 */ /* 0x004ea60000100800 */
[----:B------:R-:W-:Y:S01]  /*dc80*/  SGXT.U32 R3, R3, 0x1 ;  /* 0x000000010303781a */ /* 0x000fe20000000000 */
[----:B------:R-:W4:Y:S03]  /*dc90*/  LDL R114, [R1+0xbc0] ;  /* 0x000bc00001727983 */ /* 0x000f260000100800 */
[----:B------:R-:W-:Y:S01]  /*dca0*/  LOP3.LUT R2, R3, 0x56, RZ, 0xfc, !PT ;  /* 0x0000005603027812 */ /* 0x000fe200078efcff */
[----:B------:R-:W2:Y:S04]  /*dcb0*/  LDL R115, [R1+0xba4] ;  /* 0x000ba40001737983 */ /* 0x000ea80000100800 */
[----:B------:R-:W2:Y:S01]  /*dcc0*/  LDL R3, [R1+0xc94] ;  /* 0x000c940001037983 */ /* 0x000ea20000100800 */
[----:B------:R-:W-:-:S04]  /*dcd0*/  @P2 LOP3.LUT R44, R45, R44, RZ, 0x3c, !PT ;  /* 0x0000002c2d2c2212 */ /* 0x000fc800078e3cff */
[----:B------:R-:W-:-:S05]  /*dce0*/  @P2 LOP3.LUT R45, R45, R44, RZ, 0x3c, !PT ;  /* 0x0000002c2d2d2212 */ /* 0x000fca00078e3cff */
[----:B------:R-:W4:Y:S01]  /*dcf0*/  @P2 LDG.E.U8 R95, desc[UR22][R44.64] ;  /* 0x000000162c5f2981 */ /* 0x000f22000c1e1100 */
[----:B------:R-:W-:Y:S02]  /*dd00*/  ISETP.LT.AND P2, PT, R2, R125, P0 ;  /* 0x0000007d0200720c */ /* 0x000fe40000741270 */
[----:B------:R-:W-:Y:S02]  /*dd10*/  ISETP.GE.AND P6, PT, R11, RZ, PT ;  /* 0x000000ff0b00720c */ /* 0x000fe40003fc6270 */
[----:B------:R-:W4:Y:S01]  /*dd20*/  LDL R11, [R1+0xc54] ;  /* 0x000c5400010b7983 */ /* 0x000f220000100800 */
[----:B------:R-:W-:-:S08]  /*dd30*/  PRMT R99, RZ, 0x7610, R99 ;  /* 0x00007610ff637816 */ /* 0x000fd00000000063 */
[----:B---3--:R-:W-:-:S04]  /*dd40*/  @P2 LOP3.LUT R47, R47, R46, RZ, 0x3c, !PT ;  /* 0x0000002e2f2f2212 */ /* 0x008fc800078e3cff */
[----:B------:R-:W-:-:S04]  /*dd50*/  @P2 LOP3.LUT R46, R47, R46, RZ, 0x3c, !PT ;  /* 0x0000002e2f2e2212 */ /* 0x000fc800078e3cff */
[----:B------:R-:W-:-:S05]  /*dd60*/  @P2 LOP3.LUT R47, R47, R46, RZ, 0x3c, !PT ;  /* 0x0000002e2f2f2212 */ /* 0x000fca00078e3cff */
[----:B------:R-:W3:Y:S01]  /*dd70*/  @P2 LDG.E.U8 R99, desc[UR22][R46.64] ;  /* 0x000000162e632981 */ /* 0x000ee2000c1e1100 */
[----:B--2---:R-:W-:-:S03]  /*dd80*/  ISETP.GE.AND P5, PT, R3, RZ, PT ;  /* 0x000000ff0300720c */ /* 0x004fc60003fa6270 */
[----:B------:R-:W2:Y:S04]  /*dd90*/  LDL R3, [R1+0xb98] ;  /* 0x000b980001037983 */ /* 0x000ea80000100800 */
[----:B------:R-:W2:Y:S04]  /*dda0*/  LDL.LU.64 R44, [R1+0x11d8] ;  /* 0x0011d800012c7983 */ /* 0x000ea80000300a00 */
[----:B------:R-:W2:Y:S04]  /*ddb0*/  LDL R125, [R1+0xc2c] ;  /* 0x000c2c00017d7983 */ /* 0x000ea80000100800 */
[----:B----4-:R0:W-:Y:S04]  /*ddc0*/  STL [R1+0x144], R95 ;  /* 0x0001445f01007387 */ /* 0x0101e80000100800 */
[----:B------:R-:W4:Y:S04]  /*ddd0*/  LDL R2, [R1+0xebc] ;  /* 0x000ebc0001027983 */ /* 0x000f280000100800 */
[----:B0-----:R-:W3:Y:S01]  /*dde0*/  LDL R95, [R1+0xe40] ;  /* 0x000e4000015f7983 */ /* 0x001ee20000100800 */
[----:B------:R-:W-:Y:S01]  /*ddf0*/  @!P3 IMAD.MOV R32, RZ, RZ, -R32 ;  /* 0x000000ffff20b224 */ /* 0x000fe200078e0a20 */
[----:B------:R-:W-:Y:S01]  /*de00*/  ISETP.GE.AND P3, PT, R48, RZ, PT ;  /* 0x000000ff3000720c */ /* 0x000fe20003f66270 */
[----:B------:R-:W-:Y:S01]  /*de10*/  @!P4 IMAD.MOV R33, RZ, RZ, -R33 ;  /* 0x000000ffff21c224 */ /* 0x000fe200078e0a21 */
[----:B------:R-:W4:Y:S01]  /*de20*/  LDL.LU R48, [R1+0x11d0] ;  /* 0x0011d00001307983 */ /* 0x000f220000300800 */
[----:B------:R-:W-:Y:S01]  /*de30*/  @!P6 IMAD.MOV R35, RZ, RZ, -R35 ;  /* 0x000000ffff23e224 */ /* 0x000fe200078e0a23 */
[----:B------:R-:W-:Y:S01]  /*de40*/  ISETP.GE.AND P6, PT, R114, RZ, PT ;  /* 0x000000ff7200720c */ /* 0x000fe20003fc6270 */
[----:B------:R-:W-:Y:S01]  /*de50*/  @!P5 IMAD.MOV R34, RZ, RZ, -R34 ;  /* 0x000000ffff22d224 */ /* 0x000fe200078e0a22 */
[----:B------:R-:W4:Y:S01]  /*de60*/  LDL R114, [R1+0xe50] ;  /* 0x000e500001727983 */ /* 0x000f220000100800 */
[----:B------:R-:W-:-:S13]  /*de70*/  ISETP.GE.AND P5, PT, R115, RZ, PT ;  /* 0x000000ff7300720c */ /* 0x000fda0003fa6270 */
[----:B------:R-:W-:Y:S01]  /*de80*/  @!P5 IMAD.MOV R39, RZ, RZ, -R39 ;  /* 0x000000ffff27d224 */ /* 0x000fe200078e0a27 */
[----:B--2---:R-:W-:Y:S02]  /*de90*/  ISETP.GE.AND P4, PT, R125, RZ, PT ;  /* 0x000000ff7d00720c */ /* 0x004fe40003f86270 */
[----:B------:R-:W2:Y:S04]  /*dea0*/  LDL R125, [R1+0xe24] ;  /* 0x000e2400017d7983 */ /* 0x000ea80000100800 */
[----:B------:R-:W2:Y:S04]  /*deb0*/  LDL.LU.64 R46, [R1+0x11c8] ;  /* 0x0011c800012e7983 */ /* 0x000ea80000300a00 */
[----:B------:R-:W2:Y:S04]  /*dec0*/  LDL R115, [R1+0xdc0] ;  /* 0x000dc00001737983 */ /* 0x000ea80000100800 */
[----:B---3--:R0:W-:Y:S04]  /*ded0*/  STL [R1+0xd4], R99 ;  /* 0x0000d46301007387 */ /* 0x0081e80000100800 */
[----:B0-----:R-:W3:Y:S01]  /*dee0*/  LDL R99, [R1+0xdf4] ;  /* 0x000df40001637983 */ /* 0x001ee20000100800 */
[----:B------:R-:W-:Y:S01]  /*def0*/  @!P4 IMAD.MOV R37, RZ, RZ, -R37 ;  /* 0x000000ffff25c224 */ /* 0x000fe200078e0a25 */
[----:B----4-:R-:W-:-:S02]  /*df00*/  ISETP.GE.AND P5, PT, R2, RZ, PT ;  /* 0x000000ff0200720c */ /* 0x010fc40003fa6270 */
[----:B------:R-:W-:Y:S01]  /*df10*/  ISETP.GE.AND P4, PT, R95, RZ, PT ;  /* 0x000000ff5f00720c */ /* 0x000fe20003f86270 */
[----:B------:R-:W4:Y:S04]  /*df20*/  LDL R2, [R1+0xee0] ;  /* 0x000ee00001027983 */ /* 0x000f280000100800 */
[----:B------:R-:W4:Y:S01]  /*df30*/  LDL R95, [R1+0xeb4] ;  /* 0x000eb400015f7983 */ /* 0x000f220000100800 */
[----:B------:R-:W-:Y:S01]  /*df40*/  @!P3 IMAD.MOV R36, RZ, RZ, -R36 ;  /* 0x000000ffff24b224 */ /* 0x000fe200078e0a24 */
[----:B------:R-:W-:Y:S02]  /*df50*/  ISETP.GE.AND P2, PT, R3, RZ, PT ;  /* 0x000000ff0300720c */ /* 0x000fe40003f46270 */
[----:B------:R-:W-:Y:S01]  /*df60*/  ISETP.GE.AND P3, PT, R11, RZ, PT ;  /* 0x000000ff0b00720c */ /* 0x000fe20003f66270 */
[----:B------:R-:W4:Y:S04]  /*df70*/  LDL R3, [R1+0xeb8] ;  /* 0x000eb80001037983 */ /* 0x000f280000100800 */
[----:B------:R-:W4:Y:S01]  /*df80*/  LDL R11, [R1+0xdcc] ;  /* 0x000dcc00010b7983 */ /* 0x000f220000100800 */
[----:B------:R-:W-:-:S02]  /*df90*/  @!P4 IMAD.MOV R42, RZ, RZ, -R42 ;  /* 0x000000ffff2ac224 */ /* 0x000fc400078e0a2a */
[----:B------:R-:W-:-:S03]  /*dfa0*/  @!P5 IMAD.MOV R43, RZ, RZ, -R43 ;  /* 0x000000ffff2bd224 */ /* 0x000fc600078e0a2b */
[----:B------:R-:W-:Y:S02]  /*dfb0*/  @!P2 IMAD.MOV R40, RZ, RZ, -R40 ;  /* 0x000000ffff28a224 */ /* 0x000fe400078e0a28 */
[----:B------:R-:W-:Y:S01]  /*dfc0*/  @!P3 IMAD.MOV R41, RZ, RZ, -R41 ;  /* 0x000000ffff29b224 */ /* 0x000fe200078e0a29 */
[----:B------:R-:W-:Y:S02]  /*dfd0*/  ISETP.GE.AND P3, PT, R114, RZ, PT ;  /* 0x000000ff7200720c */ /* 0x000fe40003f66270 */
[----:B------:R-:W4:Y:S01]  /*dfe0*/  LDL R114, [R1+0xe90] ;  /* 0x000e900001727983 */ /* 0x000f220000100800 */
[----:B--2---:R-:W-:-:S03]  /*dff0*/  ISETP.GE.AND P2, PT, R125, RZ, PT ;  /* 0x000000ff7d00720c */ /* 0x004fc60003f46270 */
[----:B------:R-:W2:Y:S01]  /*e000*/  LDL R125, [R1+0xe4c] ;  /* 0x000e4c00017d7983 */ /* 0x000ea20000100800 */
[----:B------:R-:W-:-:S03]  /*e010*/  ISETP.GE.AND P4, PT, R115, RZ, PT ;  /* 0x000000ff7300720c */ /* 0x000fc60003f86270 */
[----:B------:R-:W2:Y:S01]  /*e020*/  LDL R115, [R1+0xdf0] ;  /* 0x000df00001737983 */ /* 0x000ea20000100800 */
[----:B---3--:R-:W-:-:S03]  /*e030*/  ISETP.GE.AND P5, PT, R99, RZ, PT ;  /* 0x000000ff6300720c */ /* 0x008fc60003fa6270 */
[----:B------:R-:W3:Y:S06]  /*e040*/  LDL R99, [R1+0xe68] ;  /* 0x000e680001637983 */ /* 0x000eec0000100800 */
[----:B------:R-:W-:Y:S01]  /*e050*/  @!P4 IMAD.MOV R46, RZ, RZ, -R46 ;  /* 0x000000ffff2ec224 */ /* 0x000fe200078e0a2e */
[----:B----4-:R-:W-:Y:S02]  /*e060*/  ISETP.GE.AND P4, PT, R95, RZ, PT ;  /* 0x000000ff5f00720c */ /* 0x010fe40003f86270 */
[----:B------:R-:W4:Y:S01]  /*e070*/  LDL R95, [R1+0xedc] ;  /* 0x000edc00015f7983 */ /* 0x000f220000100800 */
[----:B------:R-:W-:Y:S01]  /*e080*/  @!P5 IMAD.MOV R47, RZ, RZ, -R47 ;  /* 0x000000ffff2fd224 */ /* 0x000fe200078e0a2f */
[----:B------:R-:W-:-:S02]  /*e090*/  ISETP.GE.AND P5, PT, R2, RZ, PT ;  /* 0x000000ff0200720c */ /* 0x000fc40003fa6270 */
[----:B------:R-:W4:Y:S01]  /*e0a0*/  LDL R2, [R1+0xdb0] ;  /* 0x000db00001027983 */ /* 0x000f220000100800 */
[----:B------:R-:W-:Y:S01]  /*e0b0*/  @!P2 IMAD.MOV R44, RZ, RZ, -R44 ;  /* 0x000000ffff2ca224 */ /* 0x000fe200078e0a2c */
[----:B------:R-:W-:Y:S01]  /*e0c0*/  ISETP.GE.AND P2, PT, R3, RZ, PT ;  /* 0x000000ff0300720c */ /* 0x000fe20003f46270 */
[----:B------:R-:W-:Y:S01]  /*e0d0*/  @!P3 IMAD.MOV R45, RZ, RZ, -R45 ;  /* 0x000000ffff2db224 */ /* 0x000fe200078e0a2d */
        /* <DEDUP_REMOVED lines=21> */
[----:B------:R-:W-:Y:S02]  /*e230*/  @!P2 IMAD.MOV R52, RZ, RZ, -R52 ;  /* 0x000000ffff34a224 */ /* 0x000fe400078e0a34 */
[----:B------:R-:W-:Y:S01]  /*e240*/  @!P3 IMAD.MOV R53, RZ, RZ, -R53 ;  /* 0x000000ffff35b224 */ /* 0x000fe200078e0a35 */
[----:B------:R-:W-:Y:S02]  /*e250*/  ISETP.GE.AND P2, PT, R3, RZ, PT ;  /* 0x000000ff0300720c */ /* 0x000fe40003f46270 */
[----:B------:R-:W4:Y:S01]  /*e260*/  LDL R3, [R1+0xe38] ;  /* 0x000e380001037983 */ /* 0x000f220000100800 */
[----:B------:R-:W-:-:S03]  /*e270*/  ISETP.GE.AND P3, PT, R11, RZ, PT ;  /* 0x000000ff0b00720c */ /* 0x000fc60003f66270 */
[----:B------:R-:W4:Y:S01]  /*e280*/  LDL R11, [R1+0xe84] ;  /* 0x000e8400010b7983 */ /* 0x000f220000100800 */
[----:B------:R-:W-:Y:S02]  /*e290*/  @!P4 IMAD.MOV R58, RZ, RZ, -R58 ;  /* 0x000000ffff3ac224 */ /* 0x000fe400078e0a3a */
[----:B------:R-:W-:-:S04]  /*e2a0*/  @!P5 IMAD.MOV R59, RZ, RZ, -R59 ;  /* 0x000000ffff3bd224 */ /* 0x000fc800078e0a3b */
[----:B------:R-:W-:-:S03]  /*e2b0*/  @!P2 IMAD.MOV R56, RZ, RZ, -R56 ;  /* 0x000000ffff38a224 */ /* 0x000fc600078e0a38 */
        /* <DEDUP_REMOVED lines=9> */
[----:B------:R-:W-:-:S04]  /*e350*/  @!P4 IMAD.MOV R62, RZ, RZ, -R62 ;  /* 0x000000ffff3ec224 */ /* 0x000fc800078e0a3e */
[----:B------:R-:W-:Y:S01]  /*e360*/  @!P5 IMAD.MOV R63, RZ, RZ, -R63 ;  /* 0x000000ffff3fd224 */ /* 0x000fe200078e0a3f */
[----:B----4-:R-:W-:Y:S02]  /*e370*/  ISETP.GE.AND P4, PT, R2, RZ, PT ;  /* 0x000000ff0200720c */ /* 0x010fe40003f86270 */
[----:B------:R-:W4:Y:S01]  /*e380*/  LDL R2, [R1+0xef4] ;  /* 0x000ef40001027983 */ /* 0x000f220000100800 */
[----:B------:R-:W-:-:S03]  /*e390*/  ISETP.GE.AND P5, PT, R95, RZ, PT ;  /* 0x000000ff5f00720c */ /* 0x000fc60003fa6270 */
        /* <DEDUP_REMOVED lines=12> */
[----:B------:R-:W4:Y:S11]  /*e460*/  LDL R114, [R1+0xe30] ;  /* 0x000e300001727983 */ /* 0x000f360000100800 */
[----:B------:R-:W-:Y:S01]  /*e470*/  @!P3 IMAD.MOV R69, RZ, RZ, -R69 ;  /* 0x000000ffff45b224 */ /* 0x000fe200078e0a45 */
[----:B--2---:R-:W-:-:S02]  /*e480*/  ISETP.GE.AND P2, PT, R125, RZ, PT ;  /* 0x000000ff7d00720c */ /* 0x004fc40003f46270 */
[----:B------:R-:W2:Y:S01]  /*e490*/  LDL R125, [R1+0xddc] ;  /* 0x000ddc00017d7983 */ /* 0x000ea20000100800 */
[----:B------:R-:W-:-:S03]  /*e4a0*/  ISETP.GE.AND P4, PT, R115, RZ, PT ;  /* 0x000000ff7300720c */ /* 0x000fc60003f86270 */
[----:B------:R-:W2:Y:S01]  /*e4b0*/  LDL R115, [R1+0xf10] ;  /* 0x000f100001737983 */ /* 0x000ea20000100800 */
[----:B---3--:R-:W-:-:S03]  /*e4c0*/  ISETP.GE.AND P5, PT, R99, RZ, PT ;  /* 0x000000ff6300720c */ /* 0x008fc60003fa6270 */
[----:B------:R-:W3:Y:S10]  /*e4d0*/  LDL R99, [R1+0xe0c] ;  /* 0x000e0c0001637983 */ /* 0x000ef40000100800 */
[----:B------:R-:W-:Y:S01]  /*e4e0*/  @!P5 IMAD.MOV R71, RZ, RZ, -R71 ;  /* 0x000000ffff47d224 */ /* 0x000fe200078e0a47 */
[----:B----4-:R-:W-:-:S02]  /*e4f0*/  ISETP.GE.AND P3, PT, R2, RZ, PT ;  /* 0x000000ff0200720c */ /* 0x010fc40003f66270 */
[----:B------:R-:W4:Y:S01]  /*e500*/  LDL R2, [R1+0xef0] ;  /* 0x000ef00001027983 */ /* 0x000f220000100800 */
[----:B------:R-:W-:-:S03]  /*e510*/  ISETP.GE.AND P5, PT, R95, RZ, PT ;  /* 0x000000ff5f00720c */ /* 0x000fc60003fa6270 */
[----:B------:R-:W4:Y:S01]  /*e520*/  LDL R95, [R1+0xec4] ;  /* 0x000ec400015f7983 */ /* 0x000f220000100800 */
[----:B------:R-:W-:Y:S01]  /*e530*/  @!P2 IMAD.MOV R68, RZ, RZ, -R68 ;  /* 0x000000ffff44a224 */ /* 0x000fe200078e0a44 */
[----:B------:R-:W-:Y:S01]  /*e540*/  ISETP.GE.AND P2, PT, R3, RZ, PT ;  /* 0x000000ff0300720c */ /* 0x000fe20003f46270 */
[----:B------:R-:W-:Y:S01]  /*e550*/  @!P4 IMAD.MOV R70, RZ, RZ, -R70 ;  /* 0x000000ffff46c224 */ /* 0x000fe200078e0a46 */
[----:B------:R-:W4:Y:S01]  /*e560*/  LDL R3, [R1+0xf0c] ;  /* 0x000f0c0001037983 */ /* 0x000f220000100800 */
[----:B------:R-:W-:-:S03]  /*e570*/  ISETP.GE.AND P4, PT, R11, RZ, PT ;  /* 0x000000ff0b00720c */ /* 0x000fc60003f86270 */
[----:B------:R-:W4:Y:S01]  /*e580*/  LDL R11, [R1+0xe74] ;  /* 0x000e7400010b7983 */ /* 0x000f220000100800 */
[----:B------:R-:W-:Y:S02]  /*e590*/  @!P3 IMAD.MOV R73, RZ, RZ, -R73 ;  /* 0x000000ffff49b224 */ /* 0x000fe400078e0a49 */
[----:B------:R-:W-:-:S04]  /*e5a0*/  @!P5 IMAD.MOV R75, RZ, RZ, -R75 ;  /* 0x000000ffff4bd224 */ /* 0x000fc800078e0a4b */
[----:B------:R-:W-:Y:S01]  /*e5b0*/  @!P2 IMAD.MOV R72, RZ, RZ, -R72 ;  /* 0x000000ffff48a224 */ /* 0x000fe200078e0a48 */
[----:B------:R-:W-:Y:S02]  /*e5c0*/  ISETP.GE.AND P3, PT, R114, RZ, PT ;  /* 0x000000ff7200720c */ /* 0x000fe40003f66270 */
[----:B------:R-:W-:Y:S01]  /*e5d0*/  @!P4 IMAD.MOV R74, RZ, RZ, -R74 ;  /* 0x000000ffff4ac224 */ /* 0x000fe200078e0a4a */
[----:B------:R-:W4:Y:S01]  /*e5e0*/  LDL R114, [R1+0xea4] ;  /* 0x000ea40001727983 */ /* 0x000f220000100800 */
[----:B--2---:R-:W-:-:S03]  /*e5f0*/  ISETP.GE.AND P2, PT, R125, RZ, PT ;  /* 0x000000ff7d00720c */ /* 0x004fc60003f46270 */
[----:B------:R-:W2:Y:S01]  /*e600*/  LDL R125, [R1+0xe28] ;  /* 0x000e2800017d7983 */ /* 0x000ea20000100800 */
[----:B------:R-:W-:-:S03]  /*e610*/  ISETP.GE.AND P4, PT, R115, RZ, PT ;  /* 0x000000ff7300720c */ /* 0x000fc60003f86270 */
[----:B------:R-:W2:Y:S01]  /*e620*/  LDL R115, [R1+0xe08] ;  /* 0x000e080001737983 */ /* 0x000ea20000100800 */
[----:B---3--:R-:W-:-:S05]  /*e630*/  ISETP.GE.AND P5, PT, R99, RZ, PT ;  /* 0x000000ff6300720c */ /* 0x008fca0003fa6270 */
[----:B------:R-:W-:Y:S01]  /*e640*/  @!P2 IMAD.MOV R76, RZ, RZ, -R76 ;  /* 0x000000ffff4ca224 */ /* 0x000fe200078e0a4c */
[----:B------:R-:W3:Y:S07]  /*e650*/  LDL R99, [R1+0xe04] ;  /* 0x000e040001637983 */ /* 0x000eee0000100800 */
        /* <DEDUP_REMOVED lines=8> */
[----:B------:R-:W4:Y:S01]  /*e6e0*/  LDL R3, [R1+0xda0] ;  /* 0x000da00001037983 */ /* 0x000f220000100800 */
[----:B------:R-:W-:Y:S02]  /*e6f0*/  ISETP.GE.AND P4, PT, R11, RZ, PT ;  /* 0x000000ff0b00720c */ /* 0x000fe40003f86270 */
[----:B------:R-:W-:Y:S01]  /*e700*/  @!P2 IMAD.MOV R80, RZ, RZ, -R80 ;  /* 0x000000ffff50a224 */ /* 0x000fe200078e0a50 */
[----:B------:R-:W4:Y:S07]  /*e710*/  LDL R11, [R1+0xea0] ;  /* 0x000ea000010b7983 */ /* 0x000f2e0000100800 */
[----:B------:R-:W-:Y:S01]  /*e720*/  @!P3 IMAD.MOV R81, RZ, RZ, -R81 ;  /* 0x000000ffff51b224 */ /* 0x000fe200078e0a51 */
[----:B------:R-:W-:-:S02]  /*e730*/  ISETP.GE.AND P3, PT, R114, RZ, PT ;  /* 0x000000ff7200720c */ /* 0x000fc40003f66270 */
[----:B------:R-:W-:Y:S01]  /*e740*/  @!P4 IMAD.MOV R82, RZ, RZ, -R82 ;  /* 0x000000ffff52c224 */ /* 0x000fe200078e0a52 */
[----:B------:R-:W4:Y:S01]  /*e750*/  LDL R114, [R1+0xd98] ;  /* 0x000d980001727983 */ /* 0x000f220000100800 */
[----:B------:R-:W-:Y:S01]  /*e760*/  @!P5 IMAD.MOV R83, RZ, RZ, -R83 ;  /* 0x000000ffff53d224 */ /* 0x000fe200078e0a53 */
[----:B--2---:R-:W-:Y:S02]  /*e770*/  ISETP.GE.AND P2, PT, R125, RZ, PT ;  /* 0x000000ff7d00720c */ /* 0x004fe40003f46270 */
[----:B------:R-:W2:Y:S01]  /*e780*/  LDL R125, [R1+0xd64] ;  /* 0x000d6400017d7983 */ /* 0x000ea20000100800 */
[----:B------:R-:W-:-:S03]  /*e790*/  ISETP.GE.AND P4, PT, R115, RZ, PT ;  /* 0x000000ff7300720c */ /* 0x000fc60003f86270 */
[----:B------:R-:W2:Y:S07]  /*e7a0*/  LDL R115, [R1+0xd94] ;  /* 0x000d940001737983 */ /* 0x000eae0000100800 */
[----:B------:R-:W-:-:S03]  /*e7b0*/  @!P2 IMAD.MOV R84, RZ, RZ, -R84 ;  /* 0x000000ffff54a224 */ /* 0x000fc600078e0a54 */
[----:B------:R-:W-:Y:S01]  /*e7c0*/  @!P4 IMAD.MOV R86, RZ, RZ, -R86 ;  /* 0x000000ffff56c224 */ /* 0x000fe200078e0a56 */
[----:B---3--:R-:W-:Y:S02]  /*e7d0*/  ISETP.GE.AND P5, PT, R99, RZ, PT ;  /* 0x000000ff6300720c */ /* 0x008fe40003fa6270 */
[----:B------:R-:W3:Y:S01]  /*e7e0*/  LDL R99, [R1+0xd78] ;  /* 0x000d780001637983 */ /* 0x000ee20000100800 */
[----:B----4-:R-:W-:-:S03]  /*e7f0*/  ISETP.GE.AND P2, PT, R2, RZ, PT ;  /* 0x000000ff0200720c */ /* 0x010fc60003f46270 */
[----:B------:R-:W4:Y:S01]  /*e800*/  LDL R2, [R1+0xd80] ;  /* 0x000d800001027983 */ /* 0x000f220000100800 */
[----:B------:R-:W-:-:S03]  /*e810*/  ISETP.GE.AND P4, PT, R95, RZ, PT ;  /* 0x000000ff5f00720c */ /* 0x000fc60003f86270 */
[----:B------:R-:W4:Y:S01]  /*e820*/  LDL R95, [R1+0xd6c] ;  /* 0x000d6c00015f7983 */ /* 0x000f220000100800 */
[----:B------:R-:W-:Y:S01]  /*e830*/  @!P3 IMAD.MOV R85, RZ, RZ, -R85 ;  /* 0x000000ffff55b224 */ /* 0x000fe200078e0a55 */
[----:B------:R-:W-:Y:S01]  /*e840*/  ISETP.GE.AND P3, PT, R3, RZ, PT ;  /* 0x000000ff0300720c */ /* 0x000fe20003f66270 */
[----:B------:R-:W-:Y:S01]  /*e850*/  @!P5 IMAD.MOV R87, RZ, RZ, -R87 ;  /* 0x000000ffff57d224 */ /* 0x000fe200078e0a57 */
[----:B------:R-:W4:Y:S02]  /*e860*/  LDL R3, [R1+0xd74] ;  /* 0x000d740001037983 */ /* 0x000f240000100800 */
[----:B------:R-:W-:Y:S01]  /*e870*/  @!P2 IMAD.MOV R88, RZ, RZ, -R88 ;  /* 0x000000ffff58a224 */ /* 0x000fe200078e0a58 */
[----:B------:R-:W-:Y:S02]  /*e880*/  ISETP.GE.AND P5, PT, R11, RZ, PT ;  /* 0x000000ff0b00720c */ /* 0x000fe40003fa6270 */
[----:B------:R-:W4:Y:S06]  /*e890*/  LDL R11, [R1+0xd50] ;  /* 0x000d5000010b7983 */ /* 0x000f2c0000100800 */
[----:B------:R-:W-:Y:S01]  /*e8a0*/  @!P3 IMAD.MOV R89, RZ, RZ, -R89 ;  /* 0x000000ffff59b224 */ /* 0x000fe200078e0a59 */
[----:B------:R-:W-:Y:S01]  /*e8b0*/  ISETP.GE.AND P2, PT, R114, RZ, PT ;  /* 0x000000ff7200720c */ /* 0x000fe20003f46270 */
[----:B------:R-:W-:Y:S01]  /*e8c0*/  @!P4 IMAD.MOV R90, RZ, RZ, -R90 ;  /* 0x000000ffff5ac224 */ /* 0x000fe200078e0a5a */
[----:B------:R-:W4:Y:S02]  /*e8d0*/  LDL R114, [R1+0xd58] ;  /* 0x000d580001727983 */ /* 0x000f240000100800 */
[----:B------:R-:W-:-:S09]  /*e8e0*/  @!P5 IMAD.MOV R91, RZ, RZ, -R91 ;  /* 0x000000ffff5bd224 */ /* 0x000fd200078e0a5b */
[----:B------:R-:W-:Y:S01]  /*e8f0*/  @!P2 IMAD.MOV R92, RZ, RZ, -R92 ;  /* 0x000000ffff5ca224 */ /* 0x000fe200078e0a5c */
[----:B--2---:R-:W-:Y:S02]  /*e900*/  ISETP.GE.AND P3, PT, R115, RZ, PT ;  /* 0x000000ff7300720c */ /* 0x004fe40003f66270 */
[----:B------:R-:W-:Y:S01]  /*e910*/  ISETP.GE.AND P2, PT, R125, RZ, PT ;  /* 0x000000ff7d00720c */ /* 0x000fe20003f46270 */
[----:B------:R-:W2:Y:S04]  /*e920*/  LDL R115, [R1+0xd44] ;  /* 0x000d440001737983 */ /* 0x000ea80000100800 */
[----:B------:R-:W2:Y:S06]  /*e930*/  LDL R125, [R1+0xd30] ;  /* 0x000d3000017d7983 */ /* 0x000eac0000100800 */
[----:B------:R-:W-:Y:S01]  /*e940*/  @!P3 IMAD.MOV R93, RZ, RZ, -R93 ;  /* 0x000000ffff5db224 */ /* 0x000fe200078e0a5d */
[----:B---3--:R-:W-:-:S02]  /*e950*/  ISETP.GE.AND P4, PT, R99, RZ, PT ;  /* 0x000000ff6300720c */ /* 0x008fc40003f86270 */
[----:B------:R-:W3:Y:S01]  /*e960*/  LDL R99, [R1+0xd60] ;  /* 0x000d600001637983 */ /* 0x000ee20000100800 */
[----:B----4-:R-:W-:-:S03]  /*e970*/  ISETP.GE.AND P5, PT, R2, RZ, PT ;  /* 0x000000ff0200720c */ /* 0x010fc60003fa6270 */
[----:B------:R-:W4:Y:S01]  /*e980*/  LDL R2, [R1+0xd4c] ;  /* 0x000d4c0001027983 */ /* 0x000f220000100800 */
[----:B------:R-:W-:-:S03]  /*e990*/  ISETP.GE.AND P3, PT, R95, RZ, PT ;  /* 0x000000ff5f00720c */ /* 0x000fc60003f66270 */
[----:B------:R-:W2:Y:S03]  /*e9a0*/  LDL.LU R95, [R1+0x11c4] ;  /* 0x0011c400015f7983 */ /* 0x000ea60000300800 */
[----:B------:R-:W-:Y:S02]  /*e9b0*/  @!P4 IMAD.MOV R94, RZ, RZ, -R94 ;  /* 0x000000ffff5ec224 */ /* 0x000fe400078e0a5e */
[----:B------:R-:W-:Y:S01]  /*e9c0*/  @!P2 IMAD.MOV R96, RZ, RZ, -R96 ;  /* 0x000000ffff60a224 */ /* 0x000fe200078e0a60 */
[----:B------:R-:W-:Y:S02]  /*e9d0*/  ISETP.GE.AND P4, PT, R3, RZ, PT ;  /* 0x000000ff0300720c */ /* 0x000fe40003f86270 */
[----:B------:R-:W4:Y:S02]  /*e9e0*/  LDL R3, [R1+0xd2c] ;  /* 0x000d2c0001037983 */ /* 0x000f240000100800 */
[----:B------:R-:W-:Y:S01]  /*e9f0*/  @!P3 IMAD.MOV R97, RZ, RZ, -R97 ;  /* 0x000000ffff61b224 */ /* 0x000fe200078e0a61 */
[----:B------:R-:W-:-:S02]  /*ea00*/  ISETP.GE.AND P2, PT, R114, RZ, PT ;  /* 0x000000ff7200720c */ /* 0x000fc40003f46270 */
[----:B------:R-:W4:Y:S01]  /*ea10*/  LDL R114, [R1+0xd24] ;  /* 0x000d240001727983 */ /* 0x000f220000100800 */
[----:B---3--:R-:W-:Y:S01]  /*ea20*/  ISETP.GE.AND P3, PT, R99, RZ, PT ;  /* 0x000000ff6300720c */ /* 0x008fe20003f66270 */
[----:B--2---:R-:W-:Y:S01]  /*ea30*/  @!P5 IMAD.MOV R95, RZ, RZ, -R95 ;  /* 0x000000ffff5fd224 */ /* 0x004fe200078e0a5f */
[----:B------:R-:W-:Y:S02]  /*ea40*/  ISETP.GE.AND P5, PT, R11, RZ, PT ;  /* 0x000000ff0b00720c */ /* 0x000fe40003fa6270 */
[----:B------:R-:W2:Y:S04]  /*ea50*/  LDL R11, [R1+0xd18] ;  /* 0x000d1800010b7983 */ /* 0x000ea80000100800 */
[----:B------:R-:W3:Y:S01]  /*ea60*/  LDL.LU R99, [R1+0x11c0] ;  /* 0x0011c00001637983 */ /* 0x000ee20000300800 */
[----:B------:R-:W-:Y:S01]  /*ea70*/  @!P4 IMAD.MOV R98, RZ, RZ, -R98 ;  /* 0x000000ffff62c224 */ /* 0x000fe200078e0a62 */
[----:B------:R-:W-:-:S02]  /*ea80*/  ISETP.GE.AND P4, PT, R115, RZ, PT ;  /* 0x000000ff7300720c */ /* 0x000fc40003f86270 */
[----:B------:R-:W2:Y:S01]  /*ea90*/  LDL R115, [R1+0xd10] ;  /* 0x000d100001737983 */ /* 0x000ea20000100800 */
[----:B------:R-:W-:Y:S01]  /*eaa0*/  @!P3 IMAD.MOV R101, RZ, RZ, -R101 ;  /* 0x000000ffff65b224 */ /* 0x000fe200078e0a65 */
[----:B----4-:R-:W-:Y:S01]  /*eab0*/  ISETP.GE.AND P3, PT, R3, RZ, PT ;  /* 0x000000ff0300720c */ /* 0x010fe20003f66270 */
[----:B------:R-:W-:Y:S01]  /*eac0*/  @!P2 IMAD.MOV R100, RZ, RZ, -R100 ;  /* 0x000000ffff64a224 */ /* 0x000fe200078e0a64 */
[----:B------:R-:W-:Y:S01]  /*ead0*/  ISETP.GE.AND P2, PT, R125, RZ, PT ;  /* 0x000000ff7d00720c */ /* 0x000fe20003f46270 */
[----:B---3--:R-:W-:Y:S01]  /*eae0*/  @!P5 IMAD.MOV R99, RZ, RZ, -R99 ;  /* 0x000000ffff63d224 */ /* 0x008fe200078e0a63 */
[----:B------:R-:W-:-:S09]  /*eaf0*/  ISETP.GE.AND P5, PT, R2, RZ, PT ;  /* 0x000000ff0200720c */ /* 0x000fd20003fa6270 */
[----:B------:R-:W-:Y:S01]  /*eb00*/  @!P3 IMAD.MOV R105, RZ, RZ, -R105 ;  /* 0x000000ffff69b224 */ /* 0x000fe200078e0a69 */
[----:B------:R-:W3:Y:S01]  /*eb10*/  LDL R2, [R1+0xd04] ;  /* 0x000d040001027983 */ /* 0x000ee20000100800 */
[----:B------:R-:W-:Y:S01]  /*eb20*/  @!P4 IMAD.MOV R102, RZ, RZ, -R102 ;  /* 0x000000ffff66c224 */ /* 0x000fe200078e0a66 */
[----:B------:R-:W0:Y:S02]  /*eb30*/  LDC R125, c[0x0][0x3a0] ;  /* 0x0000e800ff7d7b82 */ /* 0x000e240000000800 */
[----:B------:R4:W-:Y:S04]  /*eb40*/  STL [R1+0xfd8], R101 ;  /* 0x000fd86501007387 */ /* 0x0009e80000100800 */
[----:B----4-:R-:W4:Y:S01]  /*eb50*/  LDL R101, [R1+0xd14] ;  /* 0x000d140001657983 */ /* 0x010f220000100800 */
[----:B------:R-:W-:Y:S01]  /*eb60*/  @!P5 IMAD.MOV R103, RZ, RZ, -R103 ;  /* 0x000000ffff67d224 */ /* 0x000fe200078e0a67 */
[----:B--2---:R-:W-:Y:S01]  /*eb70*/  ISETP.GE.AND P3, PT, R115, RZ, PT ;  /* 0x000000ff7300720c */ /* 0x004fe20003f66270 */
[----:B------:R-:W-:Y:S01]  /*eb80*/  @!P2 IMAD.MOV R104, RZ, RZ, -R104 ;  /* 0x000000ffff68a224 */ /* 0x000fe200078e0a68 */
[----:B------:R-:W-:-:S02]  /*eb90*/  ISETP.GE.AND P2, PT, R114, RZ, PT ;  /* 0x000000ff7200720c */ /* 0x000fc40003f46270 */
[----:B------:R2:W-:Y:S04]  /*eba0*/  STL [R1+0xfdc], R103 ;  /* 0x000fdc6701007387 */ /* 0x0005e80000100800 */
[----:B--2---:R-:W2:Y:S04]  /*ebb0*/  LDL R103, [R1+0xd00] ;  /* 0x000d000001677983 */ /* 0x004ea80000100800 */
[----:B------:R1:W-:Y:S04]  /*ebc0*/  STL [R1+0xfe0], R105 ;  /* 0x000fe06901007387 */ /* 0x0003e80000100800 */
[----:B------:R-:W2:Y:S04]  /*ebd0*/  LDL R114, [R1+0x9a0] ;  /* 0x0009a00001727983 */ /* 0x000ea80000100800 */
[----:B------:R-:W2:Y:S01]  /*ebe0*/  LDL R115, [R1+0x9a4] ;  /* 0x0009a40001737983 */ /* 0x000ea20000100800 */
[----:B------:R-:W-:-:S03]  /*ebf0*/  ISETP.GE.AND P5, PT, R11, RZ, PT ;  /* 0x000000ff0b00720c */ /* 0x000fc60003fa6270 */
[----:B-1----:R-:W2:Y:S04]  /*ec00*/  LDL R105, [R1+0xcf0] ;  /* 0x000cf00001697983 */ /* 0x002ea80000100800 */
[----:B------:R-:W2:Y:S06]  /*ec10*/  LDL R11, [R1+0xce8] ;  /* 0x000ce800010b7983 */ /* 0x000eac0000100800 */
[----:B------:R-:W-:Y:S01]  /*ec20*/  @!P5 IMAD.MOV R107, RZ, RZ, -R107 ;  /* 0x000000ffff6bd224 */ /* 0x000fe200078e0a6b */
[----:B------:R-:W1:Y:S01]  /*ec30*/  S2R R3, SR_TID.X ;  /* 0x0000000000037919 */ /* 0x000e620000002100 */
[----:B----4-:R-:W-:-:S13]  /*ec40*/  ISETP.GE.AND P4, PT, R101, RZ, PT ;  /* 0x000000ff6500720c */ /* 0x010fda0003f86270 */
[----:B------:R-:W-:Y:S01]  /*ec50*/  @!P4 IMAD.MOV R106, RZ, RZ, -R106 ;  /* 0x000000ffff6ac224 */ /* 0x000fe200078e0a6a */
[----:B---3--:R-:W-:Y:S02]  /*ec60*/  ISETP.GE.AND P4, PT, R2, RZ, PT ;  /* 0x000000ff0200720c */ /* 0x008fe40003f86270 */
[----:B------:R-:W3:Y:S04]  /*ec70*/  LDL R2, [R1+0xce0] ;  /* 0x000ce00001027983 */ /* 0x000ee80000100800 */
[----:B------:R4:W-:Y:S04]  /*ec80*/  STL [R1+0xfe4], R107 ;  /* 0x000fe46b01007387 */ /* 0x0009e80000100800 */
[----:B----4-:R-:W4:Y:S01]  /*ec90*/  LDL R107, [R1+0xcf4] ;  /* 0x000cf400016b7983 */ /* 0x010f220000100800 */
[----:B-1----:R-:W-:-:S04]  /*eca0*/  SHF.R.U32.HI R3, RZ, 0x7, R3 ;  /* 0x00000007ff037819 */ /* 0x002fc80000011603 */
[----:B------:R-:W-:Y:S01]  /*ecb0*/  SGXT.U32 R3, R3, 0x1 ;  /* 0x000000010303781a */ /* 0x000fe20000000000 */
[----:B------:R-:W-:-:S03]  /*ecc0*/  @!P2 IMAD.MOV R108, RZ, RZ, -R108 ;  /* 0x000000ffff6ca224 */ /* 0x000fc600078e0a6c */
[----:B------:R-:W-:-:S04]  /*ecd0*/  LOP3.LUT R101, R3, 0x5e, RZ, 0xfc, !PT ;  /* 0x0000005e03657812 */ /* 0x000fc800078efcff */
[----:B0-----:R-:W-:Y:S02]  /*ece0*/  ISETP.LT.AND P2, PT, R101, R125, P0 ;  /* 0x0000007d6500720c */ /* 0x001fe40000741270 */
[----:B------:R-:W-:Y:S01]  /*ecf0*/  PRMT R3, RZ, 0x7610, R3 ;  /* 0x00007610ff037816 */ /* 0x000fe20000000003 */
[----:B------:R-:W-:Y:S01]  /*ed00*/  @!P3 IMAD.MOV R109, RZ, RZ, -R109 ;  /* 0x000000ffff6db224 */ /* 0x000fe200078e0a6d */
[----:B--2---:R-:W-:Y:S01]  /*ed10*/  ISETP.GE.AND P5, PT, R103, RZ, PT ;  /* 0x000000ff6700720c */ /* 0x004fe20003fa6270 */
[----:B------:R-:W2:Y:S01]  /*ed20*/  LDL R125, [R1+0xcf8] ;  /* 0x000cf800017d7983 */ /* 0x000ea20000100800 */
[----:B------:R-:W-:Y:S02]  /*ed30*/  @!P6 IMAD.MOV R38, RZ, RZ, -R38 ;  /* 0x000000ffff26e224 */ /* 0x000fe400078e0a26 */
[----:B------:R-:W-:Y:S01]  /*ed40*/  @!P4 IMAD.MOV R110, RZ, RZ, -R110 ;  /* 0x000000ffff6ec224 */ /* 0x000fe200078e0a6e */
[----:B------:R-:W2:Y:S04]  /*ed50*/  LDL R103, [R1+0xcd8] ;  /* 0x000cd80001677983 */ /* 0x000ea80000100800 */
[-C--:B------:R-:W-:Y:S01]  /*ed60*/  @P2 LOP3.LUT R115, R115, R114.reuse, RZ, 0x3c, !PT ;  /* 0x0000007273732212 */ /* 0x080fe200078e3cff */
[----:B------:R-:W2:Y:S03]  /*ed70*/  LDL R101, [R1+0xcd0] ;  /* 0x000cd00001657983 */ /* 0x000ea60000100800 */
[----:B------:R-:W-:-:S04]  /*ed80*/  @P2 LOP3.LUT R114, R115, R114, RZ, 0x3c, !PT ;  /* 0x0000007273722212 */ /* 0x000fc800078e3cff */
[----:B------:R-:W-:-:S05]  /*ed90*/  @P2 LOP3.LUT R115, R115, R114, RZ, 0x3c, !PT ;  /* 0x0000007273732212 */ /* 0x000fca00078e3cff */
[----:B------:R-:W2:Y:S01]  /*eda0*/  @P2 LDG.E.U8 R3, desc[UR22][R114.64] ;  /* 0x0000001672032981 */ /* 0x000ea2000c1e1100 */
[----:B------:R-:W-:Y:S01]  /*edb0*/  @!P5 IMAD.MOV R111, RZ, RZ, -R111 ;  /* 0x000000ffff6fd224 */ /* 0x000fe200078e0a6f */
[----:B------:R-:W-:Y:S02]  /*edc0*/  ISETP.GE.AND P5, PT, R105, RZ, PT ;  /* 0x000000ff6900720c */ /* 0x000fe40003fa6270 */
[----:B------:R-:W-:Y:S01]  /*edd0*/  STL [R1+0xfe8], R109 ;  /* 0x000fe86d01007387 */ /* 0x000fe20000100800 */
[----:B------:R-:W-:-:S03]  /*ede0*/  ISETP.GE.AND P6, PT, R11, RZ, PT ;  /* 0x000000ff0b00720c */ /* 0x000fc60003fc6270 */
[----:B------:R0:W-:Y:S04]  /*edf0*/  STL [R1+0xfec], R111 ;  /* 0x000fec6f01007387 */ /* 0x0001e80000100800 */
[----:B------:R-:W2:Y:S04]  /*ee00*/  LDL R105, [R1+0xcb8] ;  /* 0x000cb80001697983 */ /* 0x000ea80000100800 */
[----:B------:R-:W2:Y:S04]  /*ee10*/  LDL R11, [R1+0xcb0] ;  /* 0x000cb000010b7983 */ /* 0x000ea80000100800 */
[----:B0-----:R-:W2:Y:S01]  /*ee20*/  LDL R111, [R1+0xcc8] ;  /* 0x000cc800016f7983 */ /* 0x001ea20000100800 */
[----:B----4-:R-:W-:-:S03]  /*ee30*/  ISETP.GE.AND P4, PT, R107, RZ, PT ;  /* 0x000000ff6b00720c */ /* 0x010fc60003f86270 */
[----:B------:R-:W4:Y:S04]  /*ee40*/  LDL R107, [R1+0xcc0] ;  /* 0x000cc000016b7983 */ /* 0x000f280000100800 */
[----:B------:R-:W4:Y:S01]  /*ee50*/  LDL.LU.64 R114, [R1+0x11b8] ;  /* 0x0011b80001727983 */ /* 0x000f220000300a00 */
[----:B---3--:R-:W-:Y:S02]  /*ee60*/  ISETP.GE.AND P2, PT, R2, RZ, PT ;  /* 0x000000ff0200720c */ /* 0x008fe40003f46270 */
[----:B------:R-:W0:Y:S03]  /*ee70*/  S2R R2, SR_TID.X ;  /* 0x0000000000027919 */ /* 0x000e260000002100 */
[----:B------:R-:W-:Y:S01]  /*ee80*/  @!P4 IMAD.MOV R113, RZ, RZ, -R113 ;  /* 0x000000ffff71c224 */ /* 0x000fe200078e0a71 */
[----:B--2---:R-:W-:-:S02]  /*ee90*/  ISETP.GE.AND P3, PT, R125, RZ, PT ;  /* 0x000000ff7d00720c */ /* 0x004fc40003f66270 */
[----:B------:R-:W1:Y:S01]  /*eea0*/  LDC R125, c[0x0][0x3a0] ;  /* 0x0000e800ff7d7b82 */ /* 0x000e620000000800 */
[----:B------:R2:W-:Y:S02]  /*eeb0*/  STL [R1+0xd0], R3 ;  /* 0x0000d00301007387 */ /* 0x0005e40000100800 */
[----:B--2---:R-:W2:Y:S01]  /*eec0*/  S2R R3, SR_TID.X ;  /* 0x0000000000037919 */ /* 0x004ea20000002100 */
[----:B------:R-:W-:Y:S01]  /*eed0*/  ISETP.GE.AND P4, PT, R103, RZ, PT ;  /* 0x000000ff6700720c */ /* 0x000fe20003f86270 */
[----:B------:R-:W-:Y:S01]  /*eee0*/  STL [R1+0xff0], R113 ;  /* 0x000ff07101007387 */ /* 0x000fe20000100800 */
[----:B------:R-:W-:-:S03]  /*eef0*/  @!P2 IMAD.MOV R116, RZ, RZ, -R116 ;  /* 0x000000ffff74a224 */ /* 0x000fc600078e0a74 */
[----:B------:R-:W3:Y:S01]  /*ef00*/  LDL R103, [R1+0xca8] ;  /* 0x000ca80001677983 */ /* 0x000ee20000100800 */
[----:B------:R-:W-:Y:S02]  /*ef10*/  PRMT R109, RZ, 0x7610, R109 ;  /* 0x00007610ff6d7816 */ /* 0x000fe4000000006d */
[----:B0-----:R-:W-:Y:S01]  /*ef20*/  LOP3.LUT R2, R2, 0x7f, RZ, 0xc0, !PT ;  /* 0x0000007f02027812 */ /* 0x001fe200078ec0ff */
[----:B------:R-:W-:Y:S01]  /*ef30*/  @!P3 IMAD.MOV R112, RZ, RZ, -R112 ;  /* 0x000000ffff70b224 */ /* 0x000fe200078e0a70 */
[----:B------:R-:W-:-:S03]  /*ef40*/  ISETP.NE.AND P3, PT, RZ, UR4, PT ;  /* 0x00000004ff007c0c */ /* 0x000fc6000bf65270 */
[----:B------:R-:W-:Y:S01]  /*ef50*/  @!P4 IMAD.MOV R117, RZ, RZ, -R117 ;  /* 0x000000ffff75c224 */ /* 0x000fe200078e0a75 */
[----:B------:R-:W-:Y:S02]  /*ef60*/  ISETP.GE.AND P4, PT, R105, RZ, PT ;  /* 0x000000ff6900720c */ /* 0x000fe40003f86270 */
[----:B--2---:R-:W-:-:S04]  /*ef70*/  SHF.R.U32.HI R3, RZ, 0x7, R3 ;  /* 0x00000007ff037819 */ /* 0x004fc80000011603 */
[----:B------:R-:W-:-:S04]  /*ef80*/  SGXT.U32 R3, R3, 0x1 ;  /* 0x000000010303781a */ /* 0x000fc80000000000 */
[----:B------:R-:W-:Y:S01]  /*ef90*/  LOP3.LUT R105, R3, 0x76, RZ, 0xfc, !PT ;  /* 0x0000007603697812 */ /* 0x000fe200078efcff */
[----:B----4-:R-:W-:Y:S01]  /*efa0*/  @!P5 IMAD.MOV R114, RZ, RZ, -R114 ;  /* 0x000000ffff72d224 */ /* 0x010fe200078e0a72 */
[----:B------:R-:W-:Y:S02]  /*efb0*/  ISETP.GE.AND P5, PT, R101, RZ, PT ;  /* 0x000000ff6500720c */ /* 0x000fe40003fa6270 */
[----:B------:R-:W2:Y:S01]  /*efc0*/  LDL R101, [R1+0xca4] ;  /* 0x000ca40001657983 */ /* 0x000ea20000100800 */
[----:B------:R-:W-:-:S03]  /*efd0*/  ISETP.GE.AND P2, PT, R107, RZ, PT ;  /* 0x000000ff6b00720c */ /* 0x000fc60003f46270 */
[----:B------:R0:W-:Y:S07]  /*efe0*/  STL.S16 [R1+0xcc], R109 ;  /* 0x0000cc6d01007387 */ /* 0x0001ee0000100600 */
[----:B------:R-:W-:Y:S01]  /*eff0*/  @!P5 IMAD.MOV R118, RZ, RZ, -R118 ;  /* 0x000000ffff76d224 */ /* 0x000fe200078e0a76 */
[----:B------:R-:W-:Y:S02]  /*f000*/  ISETP.GE.AND P5, PT, R11, RZ, PT ;  /* 0x000000ff0b00720c */ /* 0x000fe40003fa6270 */
[----:B------:R-:W-:Y:S01]  /*f010*/  LOP3.LUT R11, RZ, UR4, RZ, 0x33, !PT ;  /* 0x00000004ff0b7c12 */ /* 0x000fe2000f8e33ff */
[----:B------:R-:W-:Y:S01]  /*f020*/  @!P2 IMAD.MOV R120, RZ, RZ, -R120 ;  /* 0x000000ffff78a224 */ /* 0x000fe200078e0a78 */
[----:B------:R-:W-:Y:S01]  /*f030*/  STL [R1+0xf70], R2 ;  /* 0x000f700201007387 */ /* 0x000fe20000100800 */
[----:B-1----:R-:W-:Y:S01]  /*f040*/  ISETP.LT.AND P2, PT, R2, R125, P0 ;  /* 0x0000007d0200720c */ /* 0x002fe20000741270 */
[----:B------:R-:W-:Y:S01]  /*f050*/  @!P6 IMAD.MOV R115, RZ, RZ, -R115 ;  /* 0x000000ffff73e224 */ /* 0x000fe200078e0a73 */
[C---:B0-----:R-:W-:Y:S01]  /*f060*/  LOP3.LUT R109, R3.reuse, 0x66, RZ, 0xfc, !PT ;  /* 0x00000066036d7812 */ /* 0x041fe200078efcff */
[----:B------:R0:W-:Y:S01]  /*f070*/  STL [R1+0x10a8], R2 ;  /* 0x0010a80201007387 */ /* 0x0001e20000100800 */
[C---:B------:R-:W-:Y:S01]  /*f080*/  LOP3.LUT R107, R3.reuse, 0x6e, RZ, 0xfc, !PT ;  /* 0x0000006e036b7812 */ /* 0x040fe200078efcff */
[----:B------:R-:W-:Y:S01]  /*f090*/  @!P4 IMAD.MOV R121, RZ, RZ, -R121 ;  /* 0x000000ffff79c224 */ /* 0x000fe200078e0a79 */
[----:B------:R-:W-:Y:S01]  /*f0a0*/  LOP3.LUT R3, R3, 0x7e, RZ, 0xfc, !PT ;  /* 0x0000007e03037812 */ /* 0x000fe200078efcff */
[----:B------:R-:W1:Y:S01]  /*f0b0*/  LDCU UR4, c[0x0][0x3b0] ;  /* 0x00007600ff0477ac */ /* 0x000e620008000800 */
[----:B0-----:R-:W-:-:S02]  /*f0c0*/  SEL R2, R11, R8, !P3 ;  /* 0x000000080b027207 */ /* 0x001fc40005800000 */
[----:B------:R-:W4:Y:S01]  /*f0d0*/  LDL.LU R8, [R1+0x11b4] ;  /* 0x0011b40001087983 */ /* 0x000f220000300800 */
[----:B------:R-:W-:-:S03]  /*f0e0*/  SEL R3, R11, R7, !P3 ;  /* 0x000000070b037207 */ /* 0x000fc60005800000 */
[----:B------:R-:W4:Y:S01]  /*f0f0*/  LDL.LU R7, [R1+0x11b0] ;  /* 0x0011b00001077983 */ /* 0x000f220000300800 */
[----:B------:R-:W-:Y:S01]  /*f100*/  @!P5 IMAD.MOV R122, RZ, RZ, -R122 ;  /* 0x000000ffff7ad224 */ /* 0x000fe200078e0a7a */
[----:B------:R-:W-:Y:S02]  /*f110*/  ISETP.GE.AND P6, PT, R111, RZ, PT ;  /* 0x000000ff6f00720c */ /* 0x000fe40003fc6270 */
[----:B---3--:R-:W-:Y:S01]  /*f120*/  ISETP.GE.AND P4, PT, R103, RZ, PT ;  /* 0x000000ff6700720c */ /* 0x008fe20003f86270 */
[----:B------:R-:W-:Y:S01]  /*f130*/  IMAD R103, R2, UR6, RZ ;  /* 0x0000000602677c24 */ /* 0x000fe2000f8e02ff */
[C---:B------:R-:W-:Y:S02]  /*f140*/  SEL R10, R11.reuse, R10, !P3 ;  /* 0x0000000a0b0a7207 */ /* 0x040fe40005800000 */
[C---:B------:R-:W-:Y:S02]  /*f150*/  SEL R9, R11.reuse, R9, !P3 ;  /* 0x000000090b097207 */ /* 0x040fe40005800000 */
[----:B------:R-:W-:-:S05]  /*f160*/  SEL R0, R11, R0, !P3 ;  /* 0x000000000b007207 */ /* 0x000fca0005800000 */
[----:B------:R-:W-:Y:S01]  /*f170*/  @!P6 IMAD.MOV R119, RZ, RZ, -R119 ;  /* 0x000000ffff77e224 */ /* 0x000fe200078e0a77 */
[C---:B------:R-:W-:Y:S02]  /*f180*/  SEL R5, R11.reuse, R5, !P3 ;  /* 0x000000050b057207 */ /* 0x040fe40005800000 */
[C---:B------:R-:W-:Y:S01]  /*f190*/  SEL R4, R11.reuse, R4, !P3 ;  /* 0x000000040b047207 */ /* 0x040fe20005800000 */
[----:B------:R-:W-:Y:S01]  /*f1a0*/  STL [R1+0x2c], R103 ;  /* 0x00002c6701007387 */ /* 0x000fe20000100800 */
[C---:B------:R-:W-:Y:S01]  /*f1b0*/  SEL R6, R11.reuse, R6, !P3 ;  /* 0x000000060b067207 */ /* 0x040fe20005800000 */
[----:B------:R-:W-:Y:S02]  /*f1c0*/  @!P4 IMAD.MOV R123, RZ, RZ, -R123 ;  /* 0x000000ffff7bc224 */ /* 0x000fe400078e0a7b */
[----:B------:R-:W-:Y:S01]  /*f1d0*/  STL [R1+0xff4], R40 ;  /* 0x000ff42801007387 */ /* 0x000fe20000100800 */
[----:B------:R-:W-:Y:S01]  /*f1e0*/  IMAD R2, R0, UR6, RZ ;  /* 0x0000000600027c24 */ /* 0x000fe2000f8e02ff */
[----:B------:R-:W-:Y:S01]  /*f1f0*/  SEL R12, R11, R12, !P3 ;  /* 0x0000000c0b0c7207 */ /* 0x000fe20005800000 */
[----:B------:R-:W-:Y:S01]  /*f200*/  IMAD R125, R5, UR6, RZ ;  /* 0x00000006057d7c24 */ /* 0x000fe2000f8e02ff */
[----:B------:R-:W-:Y:S01]  /*f210*/  STL [R1+0xff8], R42 ;  /* 0x000ff82a01007387 */ /* 0x000fe20000100800 */
[----:B------:R-:W-:Y:S01]  /*f220*/  IMAD R0, R4, UR6, RZ ;  /* 0x0000000604007c24 */ /* 0x000fe2000f8e02ff */
[----:B------:R-:W-:-:S02]  /*f230*/  SEL R13, R11, R13, !P3 ;  /* 0x0000000d0b0d7207 */ /* 0x000fc40005800000 */
[----:B------:R-:W-:Y:S01]  /*f240*/  STL [R1+0xffc], R44 ;  /* 0x000ffc2c01007387 */ /* 0x000fe20000100800 */
[C---:B------:R-:W-:Y:S01]  /*f250*/  SEL R14, R11.reuse, R14, !P3 ;  /* 0x0000000e0b0e7207 */ /* 0x040fe20005800000 */
[----:B------:R-:W-:Y:S01]  /*f260*/  IMAD R6, R6, UR6, RZ ;  /* 0x0000000606067c24 */ /* 0x000fe2000f8e02ff */
[C---:B------:R-:W-:Y:S01]  /*f270*/  SEL R15, R11.reuse, R15, !P3 ;  /* 0x0000000f0b0f7207 */ /* 0x040fe20005800000 */
[----:B------:R4:W-:Y:S01]  /*f280*/  STL [R1+0x1000], R11 ;  /* 0x0010000b01007387 */ /* 0x0009e20000100800 */
[C---:B------:R-:W-:Y:S02]  /*f290*/  SEL R16, R11.reuse, R16, !P3 ;  /* 0x000000100b107207 */ /* 0x040fe40005800000 */
[C---:B------:R-:W-:Y:S02]  /*f2a0*/  SEL R17, R11.reuse, R17, !P3 ;  /* 0x000000110b117207 */ /* 0x040fe40005800000 */
[C---:B------:R-:W-:Y:S02]  /*f2b0*/  SEL R18, R11.reuse, R18, !P3 ;  /* 0x000000120b127207 */ /* 0x040fe40005800000 */
[----:B------:R-:W-:-:S02]  /*f2c0*/  SEL R19, R11, R19, !P3 ;  /* 0x000000130b137207 */ /* 0x000fc40005800000 */
[C---:B------:R-:W-:Y:S02]  /*f2d0*/  SEL R20, R11.reuse, R20, !P3 ;  /* 0x000000140b147207 */ /* 0x040fe40005800000 */
[C---:B------:R-:W-:Y:S02]  /*f2e0*/  SEL R21, R11.reuse, R21, !P3 ;  /* 0x000000150b157207 */ /* 0x040fe40005800000 */
        /* <DEDUP_REMOVED lines=93> */
[----:B------:R-:W-:Y:S01]  /*f8c0*/  SEL R123, R11, R123, !P3 ;  /* 0x0000007b0b7b7207 */ /* 0x000fe20005800000 */
[----:B------:R-:W-:Y:S01]  /*f8d0*/  IMAD R13, R13, UR6, RZ ;  /* 0x000000060d0d7c24 */ /* 0x000fe2000f8e02ff */
[----:B--2---:R-:W-:Y:S01]  /*f8e0*/  ISETP.GE.AND P5, PT, R101, RZ, PT ;  /* 0x000000ff6500720c */ /* 0x004fe20003fa6270 */
[----:B------:R-:W-:-:S02]  /*f8f0*/  IMAD R101, R10, UR6, RZ ;  /* 0x000000060a657c24 */ /* 0x000fc4000f8e02ff */
[----:B------:R-:W-:Y:S02]  /*f900*/  IMAD R10, R9, UR6, RZ ;  /* 0x00000006090a7c24 */ /* 0x000fe4000f8e02ff */
[----:B------:R-:W-:Y:S01]  /*f910*/  IMAD R9, R3, UR6, RZ ;  /* 0x0000000603097c24 */ /* 0x000fe2000f8e02ff */
[----:B------:R-:W-:-:S07]  /*f920*/  SEL R3, R11, R40, !P3 ;  /* 0x000000280b037207 */ /* 0x000fce0005800000 */
[----:B------:R-:W-:-:S05]  /*f930*/  @!P5 IMAD.MOV R124, RZ, RZ, -R124 ;  /* 0x000000ffff7cd224 */ /* 0x000fca00078e0a7c */
[----:B------:R-:W-:Y:S01]  /*f940*/  SEL R124, R11, R124, !P3 ;  /* 0x0000007c0b7c7207 */ /* 0x000fe20005800000 */
[----:B------:R-:W-:Y:S02]  /*f950*/  IMAD R16, R16, UR6, RZ ;  /* 0x0000000610107c24 */ /* 0x000fe4000f8e02ff */
[----:B------:R-:W-:Y:S01]  /*f960*/  IMAD R18, R18, UR6, RZ ;  /* 0x0000000612127c24 */ /* 0x000fe2000f8e02ff */
[CC--:B----4-:R-:W-:Y:S02]  /*f970*/  IADD3 R11, P4, PT, R101.reuse, R8.reuse, RZ ;  /* 0x00000008650b7210 */ /* 0x0d0fe40007f9e0ff */
[-C--:B------:R-:W-:Y:S02]  /*f980*/  IADD3 R42, P5, PT, R2, R8.reuse, RZ ;  /* 0x00000008022a7210 */ /* 0x080fe40007fbe0ff */
[----:B------:R-:W-:Y:S01]  /*f990*/  IADD3 R40, P6, PT, R6, R8, RZ ;  /* 0x0000000806287210 */ /* 0x000fe20007fde0ff */
[----:B------:R0:W-:Y:S04]  /*f9a0*/  STL [R1+0x4a4], R11 ;  /* 0x0004a40b01007387 */ /* 0x0001e80000100800 */
[----:B------:R2:W-:Y:S01]  /*f9b0*/  STL [R1+0x4bc], R42 ;  /* 0x0004bc2a01007387 */ /* 0x0005e20000100800 */
[----:B0-----:R-:W-:-:S03]  /*f9c0*/  LEA.HI.X.SX32 R11, R101, R7, 0x1, P4 ;  /* 0x00000007650b7211 */ /* 0x001fc600020f0eff */
[----:B------:R0:W-:Y:S01]  /*f9d0*/  STL [R1+0x4d4], R40 ;  /* 0x0004d42801007387 */ /* 0x0001e20000100800 */
[----:B--2---:R-:W-:-:S03]  /*f9e0*/  IADD3 R42, P4, PT, R13, R8, RZ ;  /* 0x000000080d2a7210 */ /* 0x004fc60007f9e0ff */
[----:B------:R2:W-:Y:S01]  /*f9f0*/  STL [R1+0x4a0], R11 ;  /* 0x0004a00b01007387 */ /* 0x0005e20000100800 */
[----:B------:R-:W-:Y:S01]  /*fa00*/  IMAD R20, R20, UR6, RZ ;  /* 0x0000000614147c24 */ /* 0x000fe2000f8e02ff */
[-C--:B0-----:R-:W-:Y:S02]  /*fa10*/  LEA.HI.X.SX32 R40, R2, R7.reuse, 0x1, P5 ;  /* 0x0000000702287211 */ /* 0x081fe400028f0eff */
[----:B------:R-:W-:Y:S01]  /*fa20*/  STL [R1+0x4ec], R42 ;  /* 0x0004ec2a01007387 */ /* 0x000fe20000100800 */
[----:B------:R-:W-:Y:S02]  /*fa30*/  LEA.HI.X.SX32 R2, R6, R7, 0x1, P6 ;  /* 0x0000000706027211 */ /* 0x000fe400030f0eff */
[-C--:B--2---:R-:W-:Y:S01]  /*fa40*/  IADD3 R11, P5, PT, R16, R8.reuse, RZ ;  /* 0x00000008100b7210 */ /* 0x084fe20007fbe0ff */
[----:B------:R-:W-:Y:S01]  /*fa50*/  STL [R1+0x4b8], R40 ;  /* 0x0004b82801007387 */ /* 0x000fe20000100800 */
[----:B------:R-:W-:Y:S01]  /*fa60*/  IADD3 R6, P6, PT, R18, R8, RZ ;  /* 0x0000000812067210 */ /* 0x000fe20007fde0ff */
[----:B------:R-:W-:-:S02]  /*fa70*/  IMAD R22, R22, UR6, RZ ;  /* 0x0000000616167c24 */ /* 0x000fc4000f8e02ff */
[----:B------:R0:W-:Y:S04]  /*fa80*/  STL [R1+0x504], R11 ;  /* 0x0005040b01007387 */ /* 0x0001e80000100800 */
[----:B------:R2:W-:Y:S01]  /*fa90*/  STL [R1+0x4d0], R2 ;  /* 0x0004d00201007387 */ /* 0x0005e20000100800 */
[----:B------:R-:W-:Y:S01]  /*faa0*/  IMAD R24, R24, UR6, RZ ;  /* 0x0000000618187c24 */ /* 0x000fe2000f8e02ff */
[----:B0-----:R-:W-:Y:S02]  /*fab0*/  LEA.HI.X.SX32 R11, R13, R7, 0x1, P4 ;  /* 0x000000070d0b7211 */ /* 0x001fe400020f0eff */
[----:B------:R0:W-:Y:S01]  /*fac0*/  STL [R1+0x514], R6 ;  /* 0x0005140601007387 */ /* 0x0001e20000100800 */
[----:B--2---:R-:W-:-:S03]  /*fad0*/  IADD3 R2, P4, PT, R20, R8, RZ ;  /* 0x0000000814027210 */ /* 0x004fc60007f9e0ff */
[----:B------:R2:W-:Y:S01]  /*fae0*/  STL [R1+0x4e8], R11 ;  /* 0x0004e80b01007387 */ /* 0x0005e20000100800 */
[----:B------:R-:W-:Y:S01]  /*faf0*/  IMAD R26, R26, UR6, RZ ;  /* 0x000000061a1a7c24 */ /* 0x000fe2000f8e02ff */
[----:B0-----:R-:W-:Y:S02]  /*fb00*/  LEA.HI.X.SX32 R6, R16, R7, 0x1, P5 ;  /* 0x0000000710067211 */ /* 0x001fe400028f0eff */
[----:B------:R0:W-:Y:S01]  /*fb10*/  STL [R1+0x524], R2 ;  /* 0x0005240201007387 */ /* 0x0001e20000100800 */
[----:B--2---:R-:W-:-:S03]  /*fb20*/  IADD3 R11, P5, PT, R22, R8, RZ ;  /* 0x00000008160b7210 */ /* 0x004fc60007fbe0ff */
[----:B------:R2:W-:Y:S01]  /*fb30*/  STL [R1+0x500], R6 ;  /* 0x0005000601007387 */ /* 0x0005e20000100800 */
[----:B0-----:R-:W-:-:S03]  /*fb40*/  LEA.HI.X.SX32 R2, R18, R7, 0x1, P6 ;  /* 0x0000000712027211 */ /* 0x001fc600030f0eff */
[----:B------:R0:W-:Y:S01]  /*fb50*/  STL [R1+0x534], R11 ;  /* 0x0005340b01007387 */ /* 0x0001e20000100800 */
[----:B--2---:R-:W-:-:S03]  /*fb60*/  IADD3 R6, P6, PT, R24, R8, RZ ;  /* 0x0000000818067210 */ /* 0x004fc60007fde0ff */
[----:B------:R2:W-:Y:S01]  /*fb70*/  STL [R1+0x510], R2 ;  /* 0x0005100201007387 */ /* 0x0005e20000100800 */
[----:B------:R-:W-:Y:S01]  /*fb80*/  IMAD R28, R28, UR6, RZ ;  /* 0x000000061c1c7c24 */ /* 0x000fe2000f8e02ff */
[----:B0-----:R-:W-:Y:S02]  /*fb90*/  LEA.HI.X.SX32 R11, R20, R7, 0x1, P4 ;  /* 0x00000007140b7211 */ /* 0x001fe400020f0eff */
[----:B------:R0:W-:Y:S01]  /*fba0*/  STL [R1+0x544], R6 ;  /* 0x0005440601007387 */ /* 0x0001e20000100800 */
[----:B--2---:R-:W-:-:S03]  /*fbb0*/  IADD3 R2, P4, PT, R26, R8, RZ ;  /* 0x000000081a027210 */ /* 0x004fc60007f9e0ff */
[----:B------:R-:W-:Y:S01]  /*fbc0*/  STL [R1+0x520], R11 ;  /* 0x0005200b01007387 */ /* 0x000fe20000100800 */
[----:B------:R-:W-:-:S03]  /*fbd0*/  IMAD R30, R30, UR6, RZ ;  /* 0x000000061e1e7c24 */ /* 0x000fc6000f8e02ff */
[----:B------:R-:W-:Y:S01]  /*fbe0*/  STL [R1+0x1004], R22 ;  /* 0x0010041601007387 */ /* 0x000fe20000100800 */
[----:B0-----:R-:W-:-:S03]  /*fbf0*/  LEA.HI.X.SX32 R6, R22, R7, 0x1, P5 ;  /* 0x0000000716067211 */ /* 0x001fc600028f0eff */
[----:B------:R0:W-:Y:S04]  /*fc00*/  STL [R1+0x554], R2 ;  /* 0x0005540201007387 */ /* 0x0001e80000100800 */
[----:B------:R2:W-:Y:S01]  /*fc10*/  STL [R1+0x530], R6 ;  /* 0x0005300601007387 */ /* 0x0005e20000100800 */
[----:B0-----:R-:W-:-:S03]  /*fc20*/  IADD3 R2, P5, PT, R28, R8, RZ ;  /* 0x000000081c027210 */ /* 0x001fc60007fbe0ff */
[----:B------:R-:W-:Y:S01]  /*fc30*/  STL [R1+0x1008], R24 ;  /* 0x0010081801007387 */ /* 0x000fe20000100800 */
[----:B--2---:R-:W-:-:S03]  /*fc40*/  LEA.HI.X.SX32 R6, R24, R7, 0x1, P6 ;  /* 0x0000000718067211 */ /* 0x004fc600030f0eff */
[----:B------:R0:W-:Y:S01]  /*fc50*/  STL [R1+0x564], R2 ;  /* 0x0005640201007387 */ /* 0x0001e20000100800 */
[----:B------:R-:W-:-:S03]  /*fc60*/  IMAD R32, R32, UR6, RZ ;  /* 0x0000000620207c24 */ /* 0x000fc6000f8e02ff */
        /* <DEDUP_REMOVED lines=31> */
[----:B0-----:R-:W-:-:S03]  /*fe60*/  LEA.HI.X.SX32 R2, R36, R7, 0x1, P6 ;  /* 0x0000000724027211 */ /* 0x001fc600030f0eff */
[----:B------:R-:W-:Y:S01]  /*fe70*/  STL [R1+0x1020], R36 ;  /* 0x0010202401007387 */ /* 0x000fe20000100800 */
[----:B--2---:R-:W-:-:S03]  /*fe80*/  IADD3 R6, P5, PT, R3, R8, RZ ;  /* 0x0000000803067210 */ /* 0x004fc60007fbe0ff */
[----:B------:R0:W-:Y:S01]  /*fe90*/  STL [R1+0x5a0], R2 ;  /* 0x0005a00201007387 */ /* 0x0001e20000100800 */
[----:B------:R-:W-:-:S03]  /*fea0*/  IMAD R5, R5, UR6, RZ ;  /* 0x0000000605057c24 */ /* 0x000fc6000f8e02ff */
[----:B------:R-:W-:Y:S01]  /*feb0*/  STL [R1+0x1024], R38 ;  /* 0x0010242601007387 */ /* 0x000fe20000100800 */
[----:B------:R-:W-:-:S03]  /*fec0*/  IMAD R46, R46, UR6, RZ ;  /* 0x000000062e2e7c24 */ /* 0x000fc6000f8e02ff */
[----:B------:R2:W-:Y:S01]  /*fed0*/  STL [R1+0x5c4], R6 ;  /* 0x0005c40601007387 */ /* 0x0005e20000100800 */
[----:B0-----:R-:W-:Y:S02]  /*fee0*/  LEA.HI.X.SX32 R2, R38, R7, 0x1, P4 ;  /* 0x0000000726027211 */ /* 0x001fe400020f0eff */
[-C--:B------:R-:W-:Y:S01]  /*fef0*/  IADD3 R11, P6, PT, R5, R8.reuse, RZ ;  /* 0x00000008050b7210 */ /* 0x080fe20007fde0ff */
[----:B------:R-:W-:Y:S02]  /*ff00*/  IMAD R48, R48, UR6, RZ ;  /* 0x0000000630307c24 */ /* 0x000fe4000f8e02ff */
[----:B------:R0:W-:Y:S01]  /*ff10*/  STL [R1+0x5b0], R2 ;  /* 0x0005b00201007387 */ /* 0x0001e20000100800 */
[----:B--2---:R-:W-:Y:S01]  /*ff20*/  IADD3 R6, P4, PT, R4, R8, RZ ;  /* 0x0000000804067210 */ /* 0x004fe20007f9e0ff */
[----:B------:R-:W-:-:S04]  /*ff30*/  IMAD R50, R50, UR6, RZ ;  /* 0x0000000632327c24 */ /* 0x000fc8000f8e02ff */
[----:B------:R2:W-:Y:S01]  /*ff40*/  STL [R1+0x5d4], R6 ;  /* 0x0005d40601007387 */ /* 0x0005e20000100800 */
[-C--:B0-----:R-:W-:Y:S02]  /*ff50*/  LEA.HI.X.SX32 R2, R3, R7.reuse, 0x1, P5 ;  /* 0x0000000703027211 */ /* 0x081fe400028f0eff */
[----:B------:R-:W-:Y:S01]  /*ff60*/  LEA.HI.X.SX32 R3, R4, R7, 0x1, P4 ;  /* 0x0000000704037211 */ /* 0x000fe200020f0eff */
[----:B------:R-:W-:Y:S01]  /*ff70*/  STL [R1+0x5e4], R11 ;  /* 0x0005e40b01007387 */ /* 0x000fe20000100800 */
[----:B--2---:R-:W-:-:S03]  /*ff80*/  IADD3 R6, P5, PT, R46, R8, RZ ;  /* 0x000000082e067210 */ /* 0x004fc60007fbe0ff */
[----:B------:R0:W-:Y:S01]  /*ff90*/  STL [R1+0x5c0], R2 ;  /* 0x0005c00201007387 */ /* 0x0001e20000100800 */
[----:B------:R-:W-:-:S03]  /*ffa0*/  LEA.HI.X.SX32 R4, R5, R7, 0x1, P6 ;  /* 0x0000000705047211 */ /* 0x000fc600030f0eff */
[----:B------:R-:W-:Y:S01]  /*ffb0*/  STL [R1+0x5f4], R6 ;  /* 0x0005f40601007387 */ /* 0x000fe20000100800 */
[----:B------:R-:W-:-:S03]  /*ffc0*/  IMAD R52, R52, UR6, RZ ;  /* 0x0000000634347c24 */ /* 0x000fc6000f8e02ff */
[----:B------:R2:W-:Y:S01]  /*ffd0*/  STL [R1+0x5d0], R3 ;  /* 0x0005d00301007387 */ /* 0x0005e20000100800 */
[----:B0-----:R-:W-:-:S05]  /*ffe0*/  IADD3 R2, P4, PT, R48, R8, RZ ;  /* 0x0000000830027210 */ /* 0x001fca0007f9e0ff */
        /* <DEDUP_REMOVED lines=84> */
[----:B------:R-:W-:Y:S01]  /*10530*/  IMAD R80, R80, UR14, RZ ;  /* 0x0000000e50507c24 */ /* 0x000fe2000f8e02ff */
[----:B------:R-:W2:Y:S02]  /*10540*/  LDCU UR14, c[0x0][0x3b0] ;  /* 0x00007600ff0e77ac */ /* 0x000ea40008000800 */
[----:B------:R3:W-:Y:S01]  /*10550*/  STL [R1+0x6c0], R2 ;  /* 0x0006c00201007387 */ /* 0x0007e20000100800 */
[----:B0-----:R-:W-:-:S03]  /*10560*/  IADD3 R3, P4, PT, R78, R8, RZ ;  /* 0x000000084e037210 */ /* 0x001fc60007f9e0ff */
[----:B------:R-:W-:Y:S01]  /*10570*/  STL [R1+0x103c], R74 ;  /* 0x00103c4a01007387 */ /* 0x000fe20000100800 */
[----:B---3--:R-:W-:-:S03]  /*10580*/  LEA.HI.X.SX32 R2, R74, R7, 0x1, P6 ;  /* 0x000000074a027211 */ /* 0x008fc600030f0eff */
[----:B------:R0:W-:Y:S01]  /*10590*/  STL [R1+0x6f4], R3 ;  /* 0x0006f40301007387 */ /* 0x0001e20000100800 */
[----:B------:R-:W-:Y:S01]  /*105a0*/  IMAD R82, R82, UR16, RZ ;  /* 0x0000001052527c24 */ /* 0x000fe2000f8e02ff */
[----:B------:R-:W3:Y:S02]  /*105b0*/  LDCU UR16, c[0x0][0x3b0] ;  /* 0x00007600ff1077ac */ /* 0x000ee40008000800 */
[----:B------:R4:W-:Y:S01]  /*105c0*/  STL [R1+0x6d0], R2 ;  /* 0x0006d00201007387 */ /* 0x0009e20000100800 */
[----:B0-----:R-:W-:-:S03]  /*105d0*/  IADD3 R3, P6, PT, R80, R8, RZ ;  /* 0x0000000850037210 */ /* 0x001fc60007fde0ff */
[----:B------:R-:W-:Y:S01]  /*105e0*/  STL [R1+0x1040], R76 ;  /* 0x0010404c01007387 */ /* 0x000fe20000100800 */
[----:B----4-:R-:W-:-:S03]  /*105f0*/  LEA.HI.X.SX32 R2, R76, R7, 0x1, P5 ;  /* 0x000000074c027211 */ /* 0x010fc600028f0eff */
[----:B------:R0:W-:Y:S01]  /*10600*/  STL [R1+0x704], R3 ;  /* 0x0007040301007387 */ /* 0x0001e20000100800 */
[----:B------:R-:W-:-:S03]  /*10610*/  IMAD R84, R84, UR18, RZ ;  /* 0x0000001254547c24 */ /* 0x000fc6000f8e02ff */
        /* <DEDUP_REMOVED lines=25> */
[----:B------:R-:W-:Y:S01]  /*107b0*/  IMAD R94, R94, UR30, RZ ;  /* 0x0000001e5e5e7c24 */ /* 0x000fe2000f8e02ff */
[----:B0-----:R-:W-:Y:S02]  /*107c0*/  IADD3 R3, P4, PT, R90, R8, RZ ;  /* 0x000000085a037210 */ /* 0x001fe40007f9e0ff */
[----:B------:R-:W-:Y:S01]  /*107d0*/  STL [R1+0x1054], R86 ;  /* 0x0010545601007387 */ /* 0x000fe20000100800 */
[----:B----4-:R-:W-:-:S03]  /*107e0*/  LEA.HI.X.SX32 R2, R86, R7, 0x1, P6 ;  /* 0x0000000756027211 */ /* 0x010fc600030f0eff */
[----:B------:R0:W-:Y:S01]  /*107f0*/  STL [R1+0x754], R3 ;  /* 0x0007540301007387 */ /* 0x0001e20000100800 */
[----:B------:R-:W-:-:S03]  /*10800*/  IADD3 R62, P6, PT, R92, R8, RZ ;  /* 0x000000085c3e7210 */ /* 0x000fc60007fde0ff */
[----:B------:R4:W-:Y:S01]  /*10810*/  STL [R1+0x730], R2 ;  /* 0x0007300201007387 */ /* 0x0009e20000100800 */
[----:B0-----:R-:W-:-:S03]  /*10820*/  LEA.HI.X.SX32 R3, R88, R7, 0x1, P5 ;  /* 0x0000000758037211 */ /* 0x001fc600028f0eff */
[----:B------:R-:W-:Y:S01]  /*10830*/  STL [R1+0x1058], R88 ;  /* 0x0010585801007387 */ /* 0x000fe20000100800 */
[----:B----4-:R-:W-:-:S03]  /*10840*/  IADD3 R2, P5, PT, R94, R8, RZ ;  /* 0x000000085e027210 */ /* 0x010fc60007fbe0ff */
[----:B------:R-:W-:Y:S04]  /*10850*/  STL [R1+0x740], R3 ;  /* 0x0007400301007387 */ /* 0x000fe80000100800 */
[----:B------:R-:W-:Y:S04]  /*10860*/  STL [R1+0x764], R62 ;  /* 0x0007643e01007387 */ /* 0x000fe80000100800 */
[----:B------:R-:W-:Y:S04]  /*10870*/  STL [R1+0x10d0], R62 ;  /* 0x0010d03e01007387 */ /* 0x000fe80000100800 */
[----:B------:R0:W-:Y:S04]  /*10880*/  STL [R1+0x774], R2 ;  /* 0x0007740201007387 */ /* 0x0001e80000100800 */
[----:B------:R-:W-:Y:S04]  /*10890*/  STL [R1+0x10d8], R62 ;  /* 0x0010d83e01007387 */ /* 0x000fe80000100800 */
        /* <DEDUP_REMOVED lines=9> */
[----:B------:R-:W-:Y:S01]  /*10930*/  STL [R1+0x1164], R62 ;  /* 0x0011643e01007387 */ /* 0x000fe20000100800 */
[----:B------:R-:W-:-:S03]  /*10940*/  IMAD R96, R96, UR32, RZ ;  /* 0x0000002060607c24 */ /* 0x000fc6000f8e02ff */
[----:B------:R-:W-:Y:S01]  /*10950*/  STL [R1+0x116c], R62 ;  /* 0x00116c3e01007387 */ /* 0x000fe20000100800 */
[----:B0-----:R-:W-:-:S03]  /*10960*/  LEA.HI.X.SX32 R2, R90, R7, 0x1, P4 ;  /* 0x000000075a027211 */ /* 0x001fc600020f0eff */
[----:B------:R-:W-:Y:S01]  /*10970*/  STL [R1+0x1174], R62 ;  /* 0x0011743e01007387 */ /* 0x000fe20000100800 */
[----:B------:R-:W-:-:S03]  /*10980*/  IMAD R98, R98, UR34, RZ ;  /* 0x0000002262627c24 */ /* 0x000fc6000f8e02ff */
[----:B------:R-:W-:Y:S04]  /*10990*/  STL [R1+0x117c], R62 ;  /* 0x00117c3e01007387 */ /* 0x000fe80000100800 */
[----:B------:R-:W-:Y:S01]  /*109a0*/  STL [R1+0x1184], R62 ;  /* 0x0011843e01007387 */ /* 0x000fe20000100800 */
[----:B------:R-:W-:-:S03]  /*109b0*/  LEA.HI.X.SX32 R3, R92, R7, 0x1, P6 ;  /* 0x000000075c037211 */ /* 0x000fc600030f0eff */
[----:B------:R-:W-:Y:S01]  /*109c0*/  STL [R1+0x118c], R62 ;  /* 0x00118c3e01007387 */ /* 0x000fe20000100800 */
[----:B------:R-:W-:-:S03]  /*109d0*/  IADD3 R60, P4, PT, R96, R8, RZ ;  /* 0x00000008603c7210 */ /* 0x000fc60007f9e0ff */
[----:B------:R-:W-:Y:S04]  /*109e0*/  STL [R1+0x1194], R62 ;  /* 0x0011943e01007387 */ /* 0x000fe80000100800 */
[----:B------:R-:W-:Y:S04]  /*109f0*/  STL [R1+0x119c], R62 ;  /* 0x00119c3e01007387 */ /* 0x000fe80000100800 */
[----:B------:R-:W-:Y:S04]  /*10a00*/  STL [R1+0x11a4], R62 ;  /* 0x0011a43e01007387 */ /* 0x000fe80000100800 */
[----:B------:R-:W-:Y:S04]  /*10a10*/  STL [R1+0x105c], R90 ;  /* 0x00105c5a01007387 */ /* 0x000fe80000100800 */
[----:B------:R0:W-:Y:S04]  /*10a20*/  STL [R1+0x750], R2 ;  /* 0x0007500201007387 */ /* 0x0001e80000100800 */
[----:B------:R-:W-:Y:S04]  /*10a30*/  STL [R1+0x1060], R92 ;  /* 0x0010605c01007387 */ /* 0x000fe80000100800 */
[----:B------:R-:W-:Y:S01]  /*10a40*/  STL [R1+0x760], R3 ;  /* 0x0007600301007387 */ /* 0x000fe20000100800 */
[----:B0-----:R-:W-:-:S03]  /*10a50*/  IADD3 R2, P6, PT, R98, R8, RZ ;  /* 0x0000000862027210 */ /* 0x001fc60007fde0ff */
        /* <DEDUP_REMOVED lines=13> */
[----:B------:R-:W-:Y:S04]  /*10b30*/  STL [R1+0x1168], R60 ;  /* 0x0011683c01007387 */ /* 0x000fe80000100800 */
[----:B------:R-:W-:Y:S01]  /*10b40*/  STL [R1+0x1170], R60 ;  /* 0x0011703c01007387 */ /* 0x000fe20000100800 */
[----:B0-----:R-:W-:-:S03]  /*10b50*/  LEA.HI.X.SX32 R2, R94, R7, 0x1, P5 ;  /* 0x000000075e027211 */ /* 0x001fc600028f0eff */
[----:B------:R-:W-:Y:S04]  /*10b60*/  STL [R1+0x1178], R60 ;  /* 0x0011783c01007387 */ /* 0x000fe80000100800 */
[----:B------:R-:W-:Y:S04]  /*10b70*/  STL [R1+0x1180], R60 ;  /* 0x0011803c01007387 */ /* 0x000fe80000100800 */
[----:B------:R-:W-:Y:S01]  /*10b80*/  STL [R1+0x1188], R60 ;  /* 0x0011883c01007387 */ /* 0x000fe20000100800 */
[----:B------:R-:W-:-:S03]  /*10b90*/  IADD3 R3, P5, PT, R100, R8, RZ ;  /* 0x0000000864037210 */ /* 0x000fc60007fbe0ff */
[----:B------:R-:W-:Y:S01]  /*10ba0*/  STL [R1+0x1190], R60 ;  /* 0x0011903c01007387 */ /* 0x000fe20000100800 */
[----:B------:R-:W-:-:S03]  /*10bb0*/  IMAD R102, R102, UR37, RZ ;  /* 0x0000002566667c24 */ /* 0x000fc6000f8e02ff */
[----:B------:R-:W-:Y:S04]  /*10bc0*/  STL [R1+0x1198], R60 ;  /* 0x0011983c01007387 */ /* 0x000fe80000100800 */
[----:B------:R-:W-:Y:S04]  /*10bd0*/  STL [R1+0x11a0], R60 ;  /* 0x0011a03c01007387 */ /* 0x000fe80000100800 */
[----:B------:R-:W-:Y:S04]  /*10be0*/  STL [R1+0x11a8], R60 ;  /* 0x0011a83c01007387 */ /* 0x000fe80000100800 */
[----:B------:R-:W-:Y:S04]  /*10bf0*/  STL [R1+0x1064], R94 ;  /* 0x0010645e01007387 */ /* 0x000fe80000100800 */
[----:B------:R0:W-:Y:S04]  /*10c00*/  STL [R1+0x770], R2 ;  /* 0x0007700201007387 */ /* 0x0001e80000100800 */
[----:B------:R-:W-:Y:S01]  /*10c10*/  STL [R1+0x1068], R96 ;  /* 0x0010686001007387 */ /* 0x000fe20000100800 */
[----:B------:R-:W-:-:S03]  /*10c20*/  IMAD R104, R104, UR38, RZ ;  /* 0x0000002668687c24 */ /* 0x000fc6000f8e02ff */
[----:B------:R4:W-:Y:S01]  /*10c30*/  STL [R1+0x7a4], R3 ;  /* 0x0007a40301007387 */ /* 0x0009e20000100800 */
[----:B0-----:R-:W-:Y:S01]  /*10c40*/  LEA.HI.X.SX32 R2, R96, R7, 0x1, P4 ;  /* 0x0000000760027211 */ /* 0x001fe200020f0eff */
[----:B------:R-:W-:-:S04]  /*10c50*/  IMAD R106, R106, UR39, RZ ;  /* 0x000000276a6a7c24 */ /* 0x000fc8000f8e02ff */
[----:B------:R0:W-:Y:S01]  /*10c60*/  STL [R1+0x780], R2 ;  /* 0x0007800201007387 */ /* 0x0001e20000100800 */
[----:B----4-:R-:W-:-:S03]  /*10c70*/  IADD3 R3, P4, PT, R102, R8, RZ ;  /* 0x0000000866037210 */ /* 0x010fc60007f9e0ff */
[----:B------:R-:W-:Y:S04]  /*10c80*/  STL [R1+0x106c], R98 ;  /* 0x00106c6201007387 */ /* 0x000fe80000100800 */
[----:B------:R4:W-:Y:S01]  /*10c90*/  STL [R1+0x7ac], R3 ;  /* 0x0007ac0301007387 */ /* 0x0009e20000100800 */
[----:B0-----:R-:W-:Y:S02]  /*10ca0*/  LEA.HI.X.SX32 R2, R98, R7, 0x1, P6 ;  /* 0x0000000762027211 */ /* 0x001fe400030f0eff */
[----:B------:R-:W-:-:S03]  /*10cb0*/  IADD3 R58, P6, PT, R104, R8, RZ ;  /* 0x00000008683a7210 */ /* 0x000fc60007fde0ff */
[----:B------:R0:W-:Y:S01]  /*10cc0*/  STL [R1+0x790], R2 ;  /* 0x0007900201007387 */ /* 0x0001e20000100800 */
[----:B----4-:R-:W-:-:S03]  /*10cd0*/  LEA.HI.X.SX32 R3, R100, R7, 0x1, P5 ;  /* 0x0000000764037211 */ /* 0x010fc600028f0eff */
[----:B------:R-:W-:Y:S04]  /*10ce0*/  STL [R1+0x1070], R100 ;  /* 0x0010706401007387 */ /* 0x000fe80000100800 */
[----:B------:R-:W-:Y:S01]  /*10cf0*/  STL [R1+0x7a0], R3 ;  /* 0x0007a00301007387 */ /* 0x000fe20000100800 */
[----:B0-----:R-:W-:-:S03]  /*10d00*/  IADD3 R2, P5, PT, R106, R8, RZ ;  /* 0x000000086a027210 */ /* 0x001fc60007fbe0ff */
[----:B------:R-:W-:Y:S04]  /*10d10*/  STL [R1+0x7b4], R58 ;  /* 0x0007b43a01007387 */ /* 0x000fe80000100800 */
[----:B------:R-:W-:Y:S04]  /*10d20*/  STL [R1+0x10e0], R58 ;  /* 0x0010e03a01007387 */ /* 0x000fe80000100800 */
[----:B------:R0:W-:Y:S01]  /*10d30*/  STL [R1+0x7bc], R2 ;  /* 0x0007bc0201007387 */ /* 0x0001e20000100800 */
[----:B------:R-:W-:-:S03]  /*10d40*/  IMAD R108, R108, UR40, RZ ;  /* 0x000000286c6c7c24 */ /* 0x000fc6000f8e02ff */
[----:B------:R-:W-:Y:S01]  /*10d50*/  STL [R1+0x10e4], R102 ;  /* 0x0010e46601007387 */ /* 0x000fe20000100800 */
[----:B0-----:R-:W-:-:S05]  /*10d60*/  LEA.HI.X.SX32 R2, R102, R7, 0x1, P4 ;  /* 0x0000000766027211 */ /* 0x001fca00020f0eff */
[----:B------:R0:W-:Y:S01]  /*10d70*/  STL [R1+0x7a8], R2 ;  /* 0x0007a80201007387 */ /* 0x0001e20000100800 */
[----:B------:R-:W-:Y:S01]  /*10d80*/  IADD3 R56, P4, PT, R108, R8, RZ ;  /* 0x000000086c387210 */ /* 0x000fe20007f9e0ff */
[----:B------:R-:W-:Y:S02]  /*10d90*/  IMAD R110, R110, UR41, RZ ;  /* 0x000000296e6e7c24 */ /* 0x000fe4000f8e02ff */
[----:B------:R-:W-:Y:S01]  /*10da0*/  STL [R1+0x1074], R104 ;  /* 0x0010746801007387 */ /* 0x000fe20000100800 */
[----:B------:R-:W-:Y:S01]  /*10db0*/  IMAD R112, R112, UR42, RZ ;  /* 0x0000002a70707c24 */ /* 0x000fe2000f8e02ff */
[----:B0-----:R-:W-:-:S05]  /*10dc0*/  LEA.HI.X.SX32 R2, R104, R7, 0x1, P6 ;  /* 0x0000000768027211 */ /* 0x001fca00030f0eff */
[----:B------:R0:W-:Y:S01]  /*10dd0*/  STL [R1+0x7b0], R2 ;  /* 0x0007b00201007387 */ /* 0x0001e20000100800 */
[----:B------:R-:W-:-:S03]  /*10de0*/  IADD3 R54, P6, PT, R110, R8, RZ ;  /* 0x000000086e367210 */ /* 0x000fc60007fde0ff */
[----:B------:R-:W-:Y:S01]  /*10df0*/  STL [R1+0x7c4], R56 ;  /* 0x0007c43801007387 */ /* 0x000fe20000100800 */
[----:B0-----:R-:W-:-:S03]  /*10e00*/  LEA.HI.X.SX32 R2, R106, R7, 0x1, P5 ;  /* 0x000000076a027211 */ /* 0x001fc600028f0eff */
[----:B------:R-:W-:Y:S01]  /*10e10*/  STL [R1+0x10ec], R56 ;  /* 0x0010ec3801007387 */ /* 0x000fe20000100800 */
[----:B------:R-:W-:-:S03]  /*10e20*/  IADD3 R3, P5, PT, R112, R8, RZ ;  /* 0x0000000870037210 */ /* 0x000fc60007fbe0ff */
[----:B------:R-:W-:Y:S04]  /*10e30*/  STL [R1+0x10f0], R106 ;  /* 0x0010f06a01007387 */ /* 0x000fe80000100800 */
[----:B------:R0:W-:Y:S01]  /*10e40*/  STL [R1+0x7b8], R2 ;  /* 0x0007b80201007387 */ /* 0x0001e20000100800 */
[----:B------:R-:W-:-:S03]  /*10e50*/  IMAD R114, R114, UR43, RZ ;  /* 0x0000002b72727c24 */ /* 0x000fc6000f8e02ff */
[----:B------:R-:W-:Y:S01]  /*10e60*/  STL [R1+0x7cc], R54 ;  /* 0x0007cc3601007387 */ /* 0x000fe20000100800 */
[----:B0-----:R-:W-:-:S03]  /*10e70*/  LEA.HI.X.SX32 R2, R108, R7, 0x1, P4 ;  /* 0x000000076c027211 */ /* 0x001fc600020f0eff */
[----:B------:R-:W-:Y:S04]  /*10e80*/  STL [R1+0x7d4], R3 ;  /* 0x0007d40301007387 */ /* 0x000fe80000100800 */
[----:B------:R-:W-:Y:S04]  /*10e90*/  STL [R1+0x10f8], R54 ;  /* 0x0010f83601007387 */ /* 0x000fe80000100800 */
[----:B------:R0:W-:Y:S01]  /*10ea0*/  STL [R1+0x7c0], R2 ;  /* 0x0007c00201007387 */ /* 0x0001e20000100800 */
[----:B------:R-:W-:Y:S01]  /*10eb0*/  IADD3 R52, P4, PT, R114, R8, RZ ;  /* 0x0000000872347210 */ /* 0x000fe20007f9e0ff */
[----:B------:R-:W-:-:S02]  /*10ec0*/  IMAD R115, R115, UR44, RZ ;  /* 0x0000002c73737c24 */ /* 0x000fc4000f8e02ff */
[----:B------:R-:W-:Y:S01]  /*10ed0*/  STL [R1+0x1078], R108 ;  /* 0x0010786c01007387 */ /* 0x000fe20000100800 */
[----:B0-----:R-:W-:-:S03]  /*10ee0*/  LEA.HI.X.SX32 R2, R110, R7, 0x1, P6 ;  /* 0x000000076e027211 */ /* 0x001fc600030f0eff */
[----:B------:R-:W-:Y:S01]  /*10ef0*/  STL [R1+0x10fc], R110 ;  /* 0x0010fc6e01007387 */ /* 0x000fe20000100800 */
[----:B------:R-:W-:-:S03]  /*10f00*/  IMAD R116, R116, UR45, RZ ;  /* 0x0000002d74747c24 */ /* 0x000fc6000f8e02ff */
[----:B------:R0:W-:Y:S01]  /*10f10*/  STL [R1+0x7c8], R2 ;  /* 0x0007c80201007387 */ /* 0x0001e20000100800 */
[----:B------:R-:W-:-:S03]  /*10f20*/  IADD3 R50, P6, PT, R115, R8, RZ ;  /* 0x0000000873327210 */ /* 0x000fc60007fde0ff */
[----:B------:R-:W-:Y:S01]  /*10f30*/  STL [R1+0x7dc], R52 ;  /* 0x0007dc3401007387 */ /* 0x000fe20000100800 */
[----:B0-----:R-:W-:-:S03]  /*10f40*/  LEA.HI.X.SX32 R2, R112, R7, 0x1, P5 ;  /* 0x0000000770027211 */ /* 0x001fc600028f0eff */
[----:B------:R-:W-:Y:S04]  /*10f50*/  STL [R1+0x1104], R52 ;  /* 0x0011043401007387 */ /* 0x000fe80000100800 */
[----:B------:R0:W-:Y:S01]  /*10f60*/  STL [R1+0x7d0], R2 ;  /* 0x0007d00201007387 */ /* 0x0001e20000100800 */
[----:B------:R-:W-:-:S03]  /*10f70*/  IMAD R117, R117, UR46, RZ ;  /* 0x0000002e75757c24 */ /* 0x000fc6000f8e02ff */
[----:B------:R-:W-:Y:S01]  /*10f80*/  STL [R1+0x107c], R112 ;  /* 0x00107c7001007387 */ /* 0x000fe20000100800 */
[----:B0-----:R-:W-:-:S03]  /*10f90*/  IADD3 R2, P5, PT, R116, R8, RZ ;  /* 0x0000000874027210 */ /* 0x001fc60007fbe0ff */
[----:B------:R-:W-:Y:S01]  /*10fa0*/  STL [R1+0x7e4], R50 ;  /* 0x0007e43201007387 */ /* 0x000fe20000100800 */
[----:B------:R-:W-:-:S03]  /*10fb0*/  IMAD R118, R118, UR47, RZ ;  /* 0x0000002f76767c24 */ /* 0x000fc6000f8e02ff */
[----:B------:R-:W-:Y:S04]  /*10fc0*/  STL [R1+0x1108], R50 ;  /* 0x0011083201007387 */ /* 0x000fe80000100800 */
[----:B------:R0:W-:Y:S01]  /*10fd0*/  STL [R1+0x7ec], R2 ;  /* 0x0007ec0201007387 */ /* 0x0001e20000100800 */
[----:B------:R-:W-:-:S03]  /*10fe0*/  LEA.HI.X.SX32 R3, R115, R7, 0x1, P6 ;  /* 0x0000000773037211 */ /* 0x000fc600030f0eff */
[----:B------:R-:W-:Y:S01]  /*10ff0*/  STL [R1+0x110c], R114 ;  /* 0x00110c7201007387 */ /* 0x000fe20000100800 */
[----:B0-----:R-:W-:Y:S02]  /*11000*/  LEA.HI.X.SX32 R2, R114, R7, 0x1, P4 ;  /* 0x0000000772027211 */ /* 0x001fe400020f0eff */
[----:B------:R-:W-:-:S03]  /*11010*/  IADD3 R48, P4, PT, R117, R8, RZ ;  /* 0x0000000875307210 */ /* 0x000fc60007f9e0ff */
[----:B------:R0:W-:Y:S04]  /*11020*/  STL [R1+0x7d8], R2 ;  /* 0x0007d80201007387 */ /* 0x0001e80000100800 */
[----:B------:R-:W-:Y:S01]  /*11030*/  STL [R1+0x1080], R115 ;  /* 0x0010807301007387 */ /* 0x000fe20000100800 */
[----:B------:R-:W-:-:S03]  /*11040*/  IMAD R119, R119, UR48, RZ ;  /* 0x0000003077777c24 */ /* 0x000fc6000f8e02ff */
[----:B------:R4:W-:Y:S01]  /*11050*/  STL [R1+0x7e0], R3 ;  /* 0x0007e00301007387 */ /* 0x0009e20000100800 */
[----:B0-----:R-:W-:-:S03]  /*11060*/  IADD3 R2, P6, PT, R118, R8, RZ ;  /* 0x0000000876027210 */ /* 0x001fc60007fde0ff */
[----:B------:R-:W-:Y:S01]  /*11070*/  STL [R1+0x7f4], R48 ;  /* 0x0007f43001007387 */ /* 0x000fe20000100800 */
[----:B------:R-:W-:-:S03]  /*11080*/  IMAD R120, R120, UR49, RZ ;  /* 0x0000003178787c24 */ /* 0x000fc6000f8e02ff */
[----:B------:R-:W-:Y:S04]  /*11090*/  STL [R1+0x1110], R48 ;  /* 0x0011103001007387 */ /* 0x000fe80000100800 */
[----:B------:R0:W-:Y:S01]  /*110a0*/  STL [R1+0x7fc], R2 ;  /* 0x0007fc0201007387 */ /* 0x0001e20000100800 */
[----:B----4-:R-:W-:-:S03]  /*110b0*/  LEA.HI.X.SX32 R3, R117, R7, 0x1, P4 ;  /* 0x0000000775037211 */ /* 0x010fc600020f0eff */
[----:B------:R-:W-:Y:S01]  /*110c0*/  STL [R1+0x1118], R116 ;  /* 0x0011187401007387 */ /* 0x000fe20000100800 */
[----:B0-----:R-:W-:Y:S02]  /*110d0*/  LEA.HI.X.SX32 R2, R116, R7, 0x1, P5 ;  /* 0x0000000774027211 */ /* 0x001fe400028f0eff */
[----:B------:R-:W-:-:S03]  /*110e0*/  IADD3 R46, P5, PT, R119, R8, RZ ;  /* 0x00000008772e7210 */ /* 0x000fc60007fbe0ff */
[----:B------:R0:W-:Y:S01]  /*110f0*/  STL [R1+0x7e8], R2 ;  /* 0x0007e80201007387 */ /* 0x0001e20000100800 */
[----:B------:R-:W-:-:S03]  /*11100*/  IMAD R121, R121, UR50, RZ ;  /* 0x0000003279797c24 */ /* 0x000fc6000f8e02ff */
[----:B------:R-:W-:Y:S04]  /*11110*/  STL [R1+0x1084], R117 ;  /* 0x0010847501007387 */ /* 0x000fe80000100800 */
[----:B------:R4:W-:Y:S01]  /*11120*/  STL [R1+0x7f0], R3 ;  /* 0x0007f00301007387 */ /* 0x0009e20000100800 */
[----:B0-----:R-:W-:-:S03]  /*11130*/  IADD3 R2, P4, PT, R120, R8, RZ ;  /* 0x0000000878027210 */ /* 0x001fc60007f9e0ff */
[----:B------:R-:W-:Y:S04]  /*11140*/  STL [R1+0x804], R46 ;  /* 0x0008042e01007387 */ /* 0x000fe80000100800 */
[----:B------:R-:W-:Y:S01]  /*11150*/  STL [R1+0x111c], R46 ;  /* 0x00111c2e01007387 */ /* 0x000fe20000100800 */
[----:B----4-:R-:W-:-:S03]  /*11160*/  LEA.HI.X.SX32 R3, R118, R7, 0x1, P6 ;  /* 0x0000000776037211 */ /* 0x010fc600030f0eff */
[----:B------:R0:W-:Y:S04]  /*11170*/  STL [R1+0x80c], R2 ;  /* 0x00080c0201007387 */ /* 0x0001e80000100800 */
[----:B------:R-:W-:Y:S01]  /*11180*/  STL [R1+0x1124], R118 ;  /* 0x0011247601007387 */ /* 0x000fe20000100800 */
[----:B------:R-:W-:-:S03]  /*11190*/  IMAD R122, R122, UR51, RZ ;  /* 0x000000337a7a7c24 */ /* 0x000fc6000f8e02ff */
[----:B------:R4:W-:Y:S01]  /*111a0*/  STL [R1+0x7f8], R3 ;  /* 0x0007f80301007387 */ /* 0x0009e20000100800 */
[----:B0-----:R-:W-:-:S03]  /*111b0*/  IADD3 R2, P6, PT, R121, R8, RZ ;  /* 0x0000000879027210 */ /* 0x001fc60007fde0ff */
[----:B------:R-:W-:Y:S01]  /*111c0*/  STL [R1+0x1088], R119 ;  /* 0x0010887701007387 */ /* 0x000fe20000100800 */
[----:B----4-:R-:W-:-:S03]  /*111d0*/  LEA.HI.X.SX32 R3, R119, R7, 0x1, P5 ;  /* 0x0000000777037211 */ /* 0x010fc600028f0eff */
[----:B------:R0:W-:Y:S04]  /*111e0*/  STL [R1+0x814], R2 ;  /* 0x0008140201007387 */ /* 0x0001e80000100800 */
[----:B------:R4:W-:Y:S01]  /*111f0*/  STL [R1+0x800], R3 ;  /* 0x0008000301007387 */ /* 0x0009e20000100800 */
[-C--:B0-----:R-:W-:Y:S02]  /*11200*/  IADD3 R2, P5, PT, R122, R8.reuse, RZ ;  /* 0x000000087a027210 */ /* 0x081fe40007fbe0ff */
[-C--:B----4-:R-:W-:Y:S02]  /*11210*/  LEA.HI.X.SX32 R3, R120, R7.reuse, 0x1, P4 ;  /* 0x0000000778037211 */ /* 0x090fe400020f0eff */
[----:B------:R-:W-:Y:S01]  /*11220*/  IADD3 R4, P4, PT, R10, R8, RZ ;  /* 0x000000080a047210 */ /* 0x000fe20007f9e0ff */
[----:B------:R-:W-:Y:S04]  /*11230*/  STL [R1+0x1128], R120 ;  /* 0x0011287801007387 */ /* 0x000fe80000100800 */
[----:B------:R0:W-:Y:S04]  /*11240*/  STL [R1+0x808], R3 ;  /* 0x0008080301007387 */ /* 0x0001e80000100800 */
[----:B------:R-:W-:Y:S04]  /*11250*/  STL [R1+0x81c], R2 ;  /* 0x00081c0201007387 */ /* 0x000fe80000100800 */
[----:B------:R-:W-:Y:S01]  /*11260*/  STL [R1+0x4ac], R4 ;  /* 0x0004ac0401007387 */ /* 0x000fe20000100800 */
[----:B0-----:R-:W-:-:S03]  /*11270*/  LEA.HI.X.SX32 R3, R121, R7, 0x1, P6 ;  /* 0x0000000779037211 */ /* 0x001fc600030f0eff */
[----:B------:R0:W-:Y:S01]  /*11280*/  STL [R1+0x1130], R2 ;  /* 0x0011300201007387 */ /* 0x0001e20000100800 */
[----:B------:R-:W-:-:S03]  /*11290*/  IMAD R14, R14, UR6, RZ ;  /* 0x000000060e0e7c24 */ /* 0x000fc6000f8e02ff */
[----:B------:R4:W-:Y:S01]  /*112a0*/  STL [R1+0x810], R3 ;  /* 0x0008100301007387 */ /* 0x0009e20000100800 */
[----:B0-----:R-:W-:-:S03]  /*112b0*/  IADD3 R2, P6, PT, R9, R8, RZ ;  /* 0x0000000809027210 */ /* 0x001fc60007fde0ff */
[----:B------:R-:W-:Y:S01]  /*112c0*/  STL [R1+0x1090], R121 ;  /* 0x0010907901007387 */ /* 0x000fe20000100800 */
[----:B----4-:R-:W-:-:S03]  /*112d0*/  LEA.HI.X.SX32 R3, R122, R7, 0x1, P5 ;  /* 0x000000077a037211 */ /* 0x010fc600028f0eff */
[----:B------:R-:W-:Y:S04]  /*112e0*/  STL [R1+0x1134], R122 ;  /* 0x0011347a01007387 */ /* 0x000fe80000100800 */
[----:B------:R0:W-:Y:S01]  /*112f0*/  STL [R1+0x4c4], R2 ;  /* 0x0004c40201007387 */ /* 0x0001e20000100800 */
[----:B------:R-:W-:Y:S01]  /*11300*/  LEA.HI.X.SX32 R4, R10, R7, 0x1, P4 ;  /* 0x000000070a047211 */ /* 0x000fe200020f0eff */
[----:B------:R-:W-:Y:S02]  /*11310*/  IMAD R17, R17, UR6, RZ ;  /* 0x0000000611117c24 */ /* 0x000fe4000f8e02ff */
[----:B------:R4:W-:Y:S01]  /*11320*/  STL [R1+0x818], R3 ;  /* 0x0008180301007387 */ /* 0x0009e20000100800 */
[-C--:B0-----:R-:W-:Y:S01]  /*11330*/  IADD3 R2, P5, PT, R0, R8.reuse, RZ ;  /* 0x0000000800027210 */ /* 0x081fe20007fbe0ff */
[----:B------:R-:W-:Y:S01]  /*11340*/  IMAD R19, R19, UR6, RZ ;  /* 0x0000000613137c24 */ /* 0x000fe2000f8e02ff */
[----:B----4-:R-:W-:-:S03]  /*11350*/  IADD3 R3, P4, PT, R14, R8, RZ ;  /* 0x000000080e037210 */ /* 0x010fc60007f9e0ff */
[----:B------:R0:W-:Y:S01]  /*11360*/  STL [R1+0x4dc], R2 ;  /* 0x0004dc0201007387 */ /* 0x0001e20000100800 */
[----:B------:R-:W-:-:S03]  /*11370*/  IMAD R21, R21, UR6, RZ ;  /* 0x0000000615157c24 */ /* 0x000fc6000f8e02ff */
[----:B------:R4:W-:Y:S01]  /*11380*/  STL [R1+0x4a8], R4 ;  /* 0x0004a80401007387 */ /* 0x0009e20000100800 */
[----:B0-----:R-:W-:-:S03]  /*11390*/  LEA.HI.X.SX32 R2, R9, R7, 0x1, P6 ;  /* 0x0000000709027211 */ /* 0x001fc600030f0eff */
[----:B------:R0:W-:Y:S01]  /*113a0*/  STL [R1+0x4f4], R3 ;  /* 0x0004f40301007387 */ /* 0x0001e20000100800 */
[----:B----4-:R-:W-:-:S03]  /*113b0*/  IADD3 R4, P6, PT, R17, R8, RZ ;  /* 0x0000000811047210 */ /* 0x010fc60007fde0ff */
[----:B------:R4:W-:Y:S01]  /*113c0*/  STL [R1+0x4c0], R2 ;  /* 0x0004c00201007387 */ /* 0x0009e20000100800 */
[----:B------:R-:W-:Y:S01]  /*113d0*/  IMAD R23, R23, UR6, RZ ;  /* 0x0000000617177c24 */ /* 0x000fe2000f8e02ff */
[-C--:B0-----:R-:W-:Y:S02]  /*113e0*/  LEA.HI.X.SX32 R3, R0, R7.reuse, 0x1, P5 ;  /* 0x0000000700037211 */ /* 0x081fe400028f0eff */
[----:B------:R-:W-:Y:S01]  /*113f0*/  STL [R1+0x50c], R4 ;  /* 0x00050c0401007387 */ /* 0x000fe20000100800 */
[----:B------:R-:W-:Y:S02]  /*11400*/  LEA.HI.X.SX32 R0, R14, R7, 0x1, P4 ;  /* 0x000000070e007211 */ /* 0x000fe400020f0eff */
[----:B----4-:R-:W-:Y:S01]  /*11410*/  IADD3 R2, P5, PT, R19, R8, RZ ;  /* 0x0000000813027210 */ /* 0x010fe20007fbe0ff */
[----:B------:R0:W-:Y:S01]  /*11420*/  STL [R1+0x4d8], R3 ;  /* 0x0004d80301007387 */ /* 0x0001e20000100800 */
[----:B------:R-:W-:-:S03]  /*11430*/  IMAD R25, R25, UR6, RZ ;  /* 0x0000000619197c24 */ /* 0x000fc6000f8e02ff */
[----:B------:R4:W-:Y:S04]  /*11440*/  STL [R1+0x51c], R2 ;  /* 0x00051c0201007387 */ /* 0x0009e80000100800 */
[----:B------:R1:W-:Y:S01]  /*11450*/  STL [R1+0x4f0], R0 ;  /* 0x0004f00001007387 */ /* 0x0003e20000100800 */
[----:B0-----:R-:W-:Y:S02]  /*11460*/  IADD3 R3, P4, PT, R21, R8, RZ ;  /* 0x0000000815037210 */ /* 0x001fe40007f9e0ff */
[----:B----4-:R-:W-:-:S03]  /*11470*/  LEA.HI.X.SX32 R2, R17, R7, 0x1, P6 ;  /* 0x0000000711027211 */ /* 0x010fc600030f0eff */
[----:B------:R0:W-:Y:S01]  /*11480*/  STL [R1+0x52c], R3 ;  /* 0x00052c0301007387 */ /* 0x0001e20000100800 */
[----:B-1----:R-:W-:-:S03]  /*11490*/  IADD3 R0, P6, PT, R23, R8, RZ ;  /* 0x0000000817007210 */ /* 0x002fc60007fde0ff */
[----:B------:R1:W-:Y:S01]  /*114a0*/  STL [R1+0x508], R2 ;  /* 0x0005080201007387 */ /* 0x0003e20000100800 */
[----:B------:R-:W-:-:S03]  /*114b0*/  IMAD R27, R27, UR6, RZ ;  /* 0x000000061b1b7c24 */ /* 0x000fc6000f8e02ff */
[----:B------:R4:W-:Y:S01]  /*114c0*/  STL [R1+0x53c], R0 ;  /* 0x00053c0001007387 */ /* 0x0009e20000100800 */
[----:B0-----:R-:W-:Y:S02]  /*114d0*/  LEA.HI.X.SX32 R3, R19, R7, 0x1, P5 ;  /* 0x0000000713037211 */ /* 0x001fe400028f0eff */
[----:B-1----:R-:W-:-:S03]  /*114e0*/  IADD3 R2, P5, PT, R25, R8, RZ ;  /* 0x0000000819027210 */ /* 0x002fc60007fbe0ff */
[----:B------:R-:W-:Y:S01]  /*114f0*/  STL [R1+0x518], R3 ;  /* 0x0005180301007387 */ /* 0x000fe20000100800 */
[----:B----4-:R-:W-:-:S03]  /*11500*/  LEA.HI.X.SX32 R0, R21, R7, 0x1, P4 ;  /* 0x0000000715007211 */ /* 0x010fc600020f0eff */
[----:B------:R-:W-:Y:S01]  /*11510*/  STL [R1+0x108c], R21 ;  /* 0x00108c1501007387 */ /* 0x000fe20000100800 */
[----:B------:R-:W-:-:S03]  /*11520*/  IMAD R29, R29, UR6, RZ ;  /* 0x000000061d1d7c24 */ /* 0x000fc6000f8e02ff */
[----:B------:R0:W-:Y:S04]  /*11530*/  STL [R1+0x54c], R2 ;  /* 0x00054c0201007387 */ /* 0x0001e80000100800 */
[----:B------:R1:W-:Y:S01]  /*11540*/  STL [R1+0x528], R0 ;  /* 0x0005280001007387 */ /* 0x0003e20000100800 */
[----:B0-----:R-:W-:-:S03]  /*11550*/  IADD3 R2, P4, PT, R27, R8, RZ ;  /* 0x000000081b027210 */ /* 0x001fc60007f9e0ff */
[----:B------:R-:W-:Y:S01]  /*11560*/  STL [R1+0x1094], R23 ;  /* 0x0010941701007387 */ /* 0x000fe20000100800 */
[----:B-1----:R-:W-:-:S03]  /*11570*/  LEA.HI.X.SX32 R0, R23, R7, 0x1, P6 ;  /* 0x0000000717007211 */ /* 0x002fc600030f0eff */
[----:B------:R0:W-:Y:S01]  /*11580*/  STL [R1+0x55c], R2 ;  /* 0x00055c0201007387 */ /* 0x0001e20000100800 */
[----:B------:R-:W-:-:S03]  /*11590*/  IMAD R31, R31, UR6, RZ ;  /* 0x000000061f1f7c24 */ /* 0x000fc6000f8e02ff */
[----:B------:R1:W-:Y:S01]  /*115a0*/  STL [R1+0x538], R0 ;  /* 0x0005380001007387 */ /* 0x0003e20000100800 */
[----:B0-----:R-:W-:-:S03]  /*115b0*/  IADD3 R2, P6, PT, R29, R8, RZ ;  /* 0x000000081d027210 */ /* 0x001fc60007fde0ff */
[----:B------:R-:W-:Y:S01]  /*115c0*/  STL [R1+0x1098], R25 ;  /* 0x0010981901007387 */ /* 0x000fe20000100800 */
[----:B-1----:R-:W-:-:S03]  /*115d0*/  LEA.HI.X.SX32 R0, R25, R7, 0x1, P5 ;  /* 0x0000000719007211 */ /* 0x002fc600028f0eff */
[----:B------:R0:W-:Y:S04]  /*115e0*/  STL [R1+0x56c], R2 ;  /* 0x00056c0201007387 */ /* 0x0001e80000100800 */
[----:B------:R1:W-:Y:S01]  /*115f0*/  STL [R1+0x548], R0 ;  /* 0x0005480001007387 */ /* 0x0003e20000100800 */
[----:B------:R-:W-:Y:S01]  /*11600*/  IMAD R33, R33, UR6, RZ ;  /* 0x0000000621217c24 */ /* 0x000fe2000f8e02ff */
[----:B0-----:R-:W-:Y:S02]  /*11610*/  IADD3 R2, P5, PT, R31, R8, RZ ;  /* 0x000000081f027210 */ /* 0x001fe40007fbe0ff */
[----:B------:R-:W-:Y:S01]  /*11620*/  STL [R1+0x109c], R27 ;  /* 0x00109c1b01007387 */ /* 0x000fe20000100800 */
[----:B-1----:R-:W-:-:S03]  /*11630*/  LEA.HI.X.SX32 R0, R27, R7, 0x1, P4 ;  /* 0x000000071b007211 */ /* 0x002fc600020f0eff */
[----:B------:R0:W-:Y:S04]  /*11640*/  STL [R1+0x57c], R2 ;  /* 0x00057c0201007387 */ /* 0x0001e80000100800 */
[----:B------:R1:W-:Y:S04]  /*11650*/  STL [R1+0x558], R0 ;  /* 0x0005580001007387 */ /* 0x0003e80000100800 */
[----:B------:R-:W-:Y:S01]  /*11660*/  STL [R1+0x10a0], R29 ;  /* 0x0010a01d01007387 */ /* 0x000fe20000100800 */
[----:B0-----:R-:W-:Y:S02]  /*11670*/  IADD3 R2, P4, PT, R33, R8, RZ ;  /* 0x0000000821027210 */ /* 0x001fe40007f9e0ff */
[----:B-1----:R-:W-:-:S05]  /*11680*/  LEA.HI.X.SX32 R0, R29, R7, 0x1, P6 ;  /* 0x000000071d007211 */ /* 0x002fca00030f0eff */
[----:B------:R0:W-:Y:S04]  /*11690*/  STL [R1+0x568], R0 ;  /* 0x0005680001007387 */ /* 0x0001e80000100800 */
[----:B------:R-:W-:Y:S04]  /*116a0*/  STL [R1+0x58c], R2 ;  /* 0x00058c0201007387 */ /* 0x000fe80000100800 */
[----:B------:R-:W-:Y:S01]  /*116b0*/  STL [R1+0x11ac], R2 ;  /* 0x0011ac0201007387 */ /* 0x000fe20000100800 */
[----:B0-----:R-:W-:-:S03]  /*116c0*/  LEA.HI.X.SX32 R0, R31, R7, 0x1, P5 ;  /* 0x000000071f007211 */ /* 0x001fc600028f0eff */
[----:B------:R-:W4:Y:S04]  /*116d0*/  LDL.LU R60, [R1+0x2c] ;  /* 0x00002c00013c7983 */ /* 0x000f280000300800 */
[----:B------:R-:W2:Y:S04]  /*116e0*/  LDL R5, [R1+0x4a0] ;  /* 0x0004a00001057983 */ /* 0x000ea80000100800 */
[----:B------:R-:W-:Y:S04]  /*116f0*/  STL [R1+0x578], R0 ;  /* 0x0005780001007387 */ /* 0x000fe80000100800 */
[----:B------:R-:W2:Y:S04]  /*11700*/  LDL R4, [R1+0x4a4] ;  /* 0x0004a40001047983 */ /* 0x000ea80000100800 */
[----:B------:R-:W2:Y:S01]  /*11710*/  LDL R62, [R1+0xcc] ;  /* 0x0000cc00013e7983 */ /* 0x000ea20000100800 */
[----:B------:R-:W-:-:S02]  /*11720*/  IMAD R35, R35, UR6, RZ ;  /* 0x0000000623237c24 */ /* 0x000fc4000f8e02ff */
[----:B------:R-:W-:-:S03]  /*11730*/  IMAD R123, R123, UR52, RZ ;  /* 0x000000347b7b7c24 */ /* 0x000fc6000f8e02ff */
[----:B------:R-:W-:Y:S01]  /*11740*/  IADD3 R118, P6, PT, R35, R8, RZ ;  /* 0x0000000823767210 */ /* 0x000fe20007fde0ff */
[----:B------:R-:W-:-:S03]  /*11750*/  IMAD R43, R43, UR6, RZ ;  /* 0x000000062b2b7c24 */ /* 0x000fc6000f8e02ff */
[-C--:B------:R-:W-:Y:S02]  /*11760*/  LEA.HI.X.SX32 R120, R35, R7.reuse, 0x1, P6 ;  /* 0x0000000723787211 */ /* 0x080fe400030f0eff */
[-C--:B------:R-:W-:Y:S01]  /*11770*/  IADD3 R29, P6, PT, R123, R8.reuse, RZ ;  /* 0x000000087b1d7210 */ /* 0x080fe20007fde0ff */
[----:B------:R0:W-:Y:S01]  /*11780*/  STL [R1+0x10a4], R31 ;  /* 0x0010a41f01007387 */ /* 0x0001e20000100800 */
[----:B------:R-:W-:Y:S02]  /*11790*/  IMAD R49, R49, UR6, RZ ;  /* 0x0000000631317c24 */ /* 0x000fe4000f8e02ff */
[----:B------:R-:W-:Y:S01]  /*117a0*/  IMAD R39, R39, UR6, RZ ;  /* 0x0000000627277c24 */ /* 0x000fe2000f8e02ff */
[-C--:B0-----:R-:W-:Y:S02]  /*117b0*/  LEA.HI.X.SX32 R31, R123, R7.reuse, 0x1, P6 ;  /* 0x000000077b1f7211 */ /* 0x081fe400030f0eff */
[----:B------:R-:W-:Y:S01]  /*117c0*/  IADD3 R119, P6, PT, R43, R8, RZ ;  /* 0x000000082b777210 */ /* 0x000fe20007fde0ff */
[----:B------:R-:W-:Y:S01]  /*117d0*/  IMAD R55, R55, UR6, RZ ;  /* 0x0000000637377c24 */ /* 0x000fe2000f8e02ff */
[----:B------:R-:W-:-:S02]  /*117e0*/  LEA.HI.X.SX32 R122, R33, R7, 0x1, P4 ;  /* 0x00000007217a7211 */ /* 0x000fc400020f0eff */
[-C--:B------:R-:W-:Y:S02]  /*117f0*/  LEA.HI.X.SX32 R21, R43, R7.reuse, 0x1, P6 ;  /* 0x000000072b157211 */ /* 0x080fe400030f0eff */
[-C--:B------:R-:W-:Y:S01]  /*11800*/  IADD3 R100, P6, PT, R49, R8.reuse, RZ ;  /* 0x0000000831647210 */ /* 0x080fe20007fde0ff */
[----:B------:R-:W-:Y:S01]  /*11810*/  IMAD R41, R41, UR6, RZ ;  /* 0x0000000629297c24 */ /* 0x000fe2000f8e02ff */
[-C--:B------:R-:W-:Y:S01]  /*11820*/  IADD3 R114, P4, PT, R39, R8.reuse, RZ ;  /* 0x0000000827727210 */ /* 0x080fe20007f9e0ff */
[----:B------:R-:W-:Y:S01]  /*11830*/  IMAD R61, R61, UR6, RZ ;  /* 0x000000063d3d7c24 */ /* 0x000fe2000f8e02ff */
[-C--:B------:R-:W-:Y:S02]  /*11840*/  LEA.HI.X.SX32 R104, R49, R7.reuse, 0x1, P6 ;  /* 0x0000000731687211 */ /* 0x080fe400030f0eff */
[----:B------:R-:W-:Y:S01]  /*11850*/  IADD3 R88, P6, PT, R55, R8, RZ ;  /* 0x0000000837587210 */ /* 0x000fe20007fde0ff */
[----:B------:R-:W-:Y:S01]  /*11860*/  IMAD R47, R47, UR6, RZ ;  /* 0x000000062f2f7c24 */ /* 0x000fe2000f8e02ff */
[----:B------:R-:W-:-:S02]  /*11870*/  LEA.HI.X.SX32 R48, R39, R7, 0x1, P4 ;  /* 0x0000000727307211 */ /* 0x000fc400020f0eff */
[-C--:B------:R-:W-:Y:S01]  /*11880*/  IADD3 R121, P4, PT, R41, R8.reuse, RZ ;  /* 0x0000000829797210 */ /* 0x080fe20007f9e0ff */
[----:B------:R-:W-:Y:S01]  /*11890*/  IMAD R67, R67, UR6, RZ ;  /* 0x0000000643437c24 */ /* 0x000fe2000f8e02ff */
[-C--:B------:R-:W-:Y:S02]  /*118a0*/  LEA.HI.X.SX32 R90, R55, R7.reuse, 0x1, P6 ;  /* 0x00000007375a7211 */ /* 0x080fe400030f0eff */
        /* <DEDUP_REMOVED lines=8> */
[-C--:B------:R-:W-:Y:S01]  /*11930*/  LEA.HI.X.SX32 R112, R47, R7.reuse, 0x1, P4 ;  /* 0x000000072f707211 */ /* 0x080fe200020f0eff */
[----:B------:R-:W-:Y:S01]  /*11940*/  IMAD R59, R59, UR6, RZ ;  /* 0x000000063b3b7c24 */ /* 0x000fe2000f8e02ff */
[-C--:B------:R-:W-:Y:S01]  /*11950*/  IADD3 R92, P4, PT, R53, R8.reuse, RZ ;  /* 0x00000008355c7210 */ /* 0x080fe20007f9e0ff */
[----:B------:R-:W-:Y:S01]  /*11960*/  IMAD R79, R79, UR6, RZ ;  /* 0x000000064f4f7c24 */ /* 0x000fe2000f8e02ff */
[-C--:B------:R-:W-:Y:S02]  /*11970*/  LEA.HI.X.SX32 R66, R67, R7.reuse, 0x1, P6 ;  /* 0x0000000743427211 */ /* 0x080fe400030f0eff */
[-C--:B------:R-:W-:Y:S01]  /*11980*/  IADD3 R28, P6, PT, R73, R8.reuse, RZ ;  /* 0x00000008491c7210 */ /* 0x080fe20007fde0ff */
[----:B------:R-:W-:Y:S01]  /*11990*/  IMAD R65, R65, UR6, RZ ;  /* 0x0000000641417c24 */ /* 0x000fe2000f8e02ff */
[----:B------:R-:W-:Y:S01]  /*119a0*/  LEA.HI.X.SX32 R94, R53, R7, 0x1, P4 ;  /* 0x00000007355e7211 */ /* 0x000fe200020f0eff */
[----:B------:R-:W-:Y:S01]  /*119b0*/  IMAD R124, R124, UR53, RZ ;  /* 0x000000357c7c7c24 */ /* 0x000fe2000f8e02ff */
[----:B------:R-:W-:-:S02]  /*119c0*/  IADD3 R116, P5, PT, R37, R8, RZ ;  /* 0x0000000825747210 */ /* 0x000fc40007fbe0ff */
[-C--:B------:R-:W-:Y:S01]  /*119d0*/  IADD3 R80, P4, PT, R59, R8.reuse, RZ ;  /* 0x000000083b507210 */ /* 0x080fe20007f9e0ff */
[----:B------:R-:W-:Y:S01]  /*119e0*/  IMAD R85, R85, UR19, RZ ;  /* 0x0000001355557c24 */ /* 0x000fe2000f8e02ff */
[-C--:B------:R-:W-:Y:S01]  /*119f0*/  LEA.HI.X.SX32 R30, R73, R7.reuse, 0x1, P6 ;  /* 0x00000007491e7211 */ /* 0x080fe200030f0eff */
[----:B------:R-:W-:Y:S01]  /*11a00*/  STL [R1+0x59c], R118 ;  /* 0x00059c7601007387 */ /* 0x000fe20000100800 */
[-C--:B------:R-:W-:Y:S01]  /*11a10*/  IADD3 R42, P6, PT, R79, R8.reuse, RZ ;  /* 0x000000084f2a7210 */ /* 0x080fe20007fde0ff */
[----:B------:R-:W-:Y:S01]  /*11a20*/  IMAD R45, R45, UR6, RZ ;  /* 0x000000062d2d7c24 */ /* 0x000fe2000f8e02ff */
[-C--:B------:R-:W-:Y:S01]  /*11a30*/  LEA.HI.X.SX32 R46, R37, R7.reuse, 0x1, P5 ;  /* 0x00000007252e7211 */ /* 0x080fe200028f0eff */
[----:B------:R-:W-:Y:S01]  /*11a40*/  IMAD R71, R71, UR6, RZ ;  /* 0x0000000647477c24 */ /* 0x000fe2000f8e02ff */
[----:B------:R-:W-:Y:S01]  /*11a50*/  LEA.HI.X.SX32 R82, R59, R7, 0x1, P4 ;  /* 0x000000073b527211 */ /* 0x000fe200020f0eff */
[----:B------:R-:W-:Y:S01]  /*11a60*/  STL [R1+0x5ac], R116 ;  /* 0x0005ac7401007387 */ /* 0x000fe20000100800 */
[----:B------:R-:W-:-:S02]  /*11a70*/  IADD3 R25, P5, PT, R124, R8, RZ ;  /* 0x000000087c197210 */ /* 0x000fc40007fbe0ff */
[-C--:B------:R-:W-:Y:S01]  /*11a80*/  IADD3 R68, P4, PT, R65, R8.reuse, RZ ;  /* 0x0000000841447210 */ /* 0x080fe20007f9e0ff */
[----:B--2---:R-:W2:Y:S01]  /*11a90*/  @P2 LDG.E.U8 R62, desc[UR22][R4.64] ;  /* 0x00000016043e2981 */ /* 0x004ea2000c1e1100 */
[----:B------:R-:W-:Y:S01]  /*11aa0*/  LEA.HI.X.SX32 R44, R79, R7, 0x1, P6 ;  /* 0x000000074f2c7211 */ /* 0x000fe200030f0eff */
[----:B------:R-:W-:Y:S02]  /*11ab0*/  IMAD R91, R91, UR27, RZ ;  /* 0x0000001b5b5b7c24 */ /* 0x000fe4000f8e02ff */
[----:B------:R-:W-:Y:S01]  /*11ac0*/  STL [R1+0x588], R122 ;  /* 0x0005887a01007387 */ /* 0x000fe20000100800 */
[----:B------:R-:W-:-:S03]  /*11ad0*/  IADD3 R6, P6, PT, R85, R8, RZ ;  /* 0x0000000855067210 */ /* 0x000fc60007fde0ff */
[----:B------:R-:W-:Y:S01]  /*11ae0*/  STL [R1+0x598], R120 ;  /* 0x0005987801007387 */ /* 0x000fe20000100800 */
[-C--:B------:R-:W-:Y:S01]  /*11af0*/  LEA.HI.X.SX32 R27, R124, R7.reuse, 0x1, P5 ;  /* 0x000000077c1b7211 */ /* 0x080fe200028f0eff */
[----:B------:R-:W-:Y:S01]  /*11b00*/  IMAD R51, R51, UR6, RZ ;  /* 0x0000000633337c24 */ /* 0x000fe2000f8e02ff */
[-C--:B------:R-:W-:Y:S01]  /*11b10*/  LEA.HI.X.SX32 R70, R65, R7.reuse, 0x1, P4 ;  /* 0x0000000741467211 */ /* 0x080fe200020f0eff */
[----:B------:R-:W-:Y:S01]  /*11b20*/  STL [R1+0x5bc], R114 ;  /* 0x0005bc7201007387 */ /* 0x000fe20000100800 */
[----:B------:R-:W-:Y:S01]  /*11b30*/  IMAD R77, R77, UR6, RZ ;  /* 0x000000064d4d7c24 */ /* 0x000fe2000f8e02ff */
[-C--:B------:R-:W-:Y:S01]  /*11b40*/  IADD3 R115, P5, PT, R45, R8.reuse, RZ ;  /* 0x000000082d737210 */ /* 0x080fe20007fbe0ff */
[----:B------:R-:W0:Y:S01]  /*11b50*/  S2R R2, SR_TID.X ;  /* 0x0000000000027919 */ /* 0x000e220000002100 */
[----:B------:R-:W-:Y:S01]  /*11b60*/  IADD3 R32, P4, PT, R71, R8, RZ ;  /* 0x0000000847207210 */ /* 0x000fe20007f9e0ff */
[----:B------:R-:W-:Y:S01]  /*11b70*/  STL [R1+0x5a8], R46 ;  /* 0x0005a82e01007387 */ /* 0x000fe20000100800 */
[----:B------:R-:W-:-:S03]  /*11b80*/  LEA.HI.X.SX32 R13, R85, R7, 0x1, P6 ;  /* 0x00000007550d7211 */ /* 0x000fc600030f0eff */
[----:B------:R-:W-:Y:S01]  /*11b90*/  STL [R1+0x824], R29 ;  /* 0x0008241d01007387 */ /* 0x000fe20000100800 */
[----:B------:R-:W-:Y:S01]  /*11ba0*/  IMAD R97, R97, UR33, RZ ;  /* 0x0000002161617c24 */ /* 0x000fe2000f8e02ff */
[----:B------:R-:W-:Y:S02]  /*11bb0*/  IADD3 R0, P6, PT, R91, R8, RZ ;  /* 0x000000085b007210 */ /* 0x000fe40007fde0ff */
[----:B------:R-:W-:Y:S01]  /*11bc0*/  STL [R1+0x5b8], R48 ;  /* 0x0005b83001007387 */ /* 0x000fe20000100800 */
[----:B------:R-:W-:-:S03]  /*11bd0*/  LEA.HI.X.SX32 R117, R45, R7, 0x1, P5 ;  /* 0x000000072d757211 */ /* 0x000fc600028f0eff */
[----:B------:R-:W-:Y:S01]  /*11be0*/  STL [R1+0x82c], R25 ;  /* 0x00082c1901007387 */ /* 0x000fe20000100800 */
[-C--:B------:R-:W-:Y:S01]  /*11bf0*/  LEA.HI.X.SX32 R34, R71, R7.reuse, 0x1, P4 ;  /* 0x0000000747227211 */ /* 0x080fe200020f0eff */
[----:B------:R-:W-:Y:S02]  /*11c00*/  IMAD R57, R57, UR6, RZ ;  /* 0x0000000639397c24 */ /* 0x000fe4000f8e02ff */
[----:B------:R-:W-:Y:S01]  /*11c10*/  STL [R1+0x820], R31 ;  /* 0x0008201f01007387 */ /* 0x000fe20000100800 */
[----:B------:R-:W-:Y:S01]  /*11c20*/  IMAD R83, R83, UR17, RZ ;  /* 0x0000001153537c24 */ /* 0x000fe2000f8e02ff */
[-C--:B------:R-:W-:Y:S01]  /*11c30*/  IADD3 R96, P5, PT, R51, R8.reuse, RZ ;  /* 0x0000000833607210 */ /* 0x080fe20007fbe0ff */
[----:B------:R-:W-:Y:S01]  /*11c40*/  IMAD R63, R63, UR6, RZ ;  /* 0x000000063f3f7c24 */ /* 0x000fe2000f8e02ff */
[----:B------:R-:W-:Y:S01]  /*11c50*/  STL [R1+0x5cc], R121 ;  /* 0x0005cc7901007387 */ /* 0x000fe20000100800 */
[-C--:B------:R-:W-:Y:S01]  /*11c60*/  IADD3 R11, P4, PT, R77, R8.reuse, RZ ;  /* 0x000000084d0b7210 */ /* 0x080fe20007f9e0ff */
[----:B------:R-:W-:Y:S01]  /*11c70*/  IMAD R89, R89, UR25, RZ ;  /* 0x0000001959597c24 */ /* 0x000fe2000f8e02ff */
[----:B------:R-:W-:Y:S01]  /*11c80*/  LEA.HI.X.SX32 R9, R91, R7, 0x1, P6 ;  /* 0x000000075b097211 */ /* 0x000fe200030f0eff */
[----:B------:R-:W-:Y:S01]  /*11c90*/  STL [R1+0x828], R27 ;  /* 0x0008281b01007387 */ /* 0x000fe20000100800 */
[----:B------:R-:W-:Y:S01]  /*11ca0*/  IADD3 R18, P6, PT, R97, R8, RZ ;  /* 0x0000000861127210 */ /* 0x000fe20007fde0ff */
[----:B------:R-:W-:-:S02]  /*11cb0*/  IMAD R69, R69, UR6, RZ ;  /* 0x0000000645457c24 */ /* 0x000fc4000f8e02ff */
[----:B------:R-:W-:Y:S01]  /*11cc0*/  IMAD R95, R95, UR31, RZ ;  /* 0x0000001f5f5f7c24 */ /* 0x000fe2000f8e02ff */
[----:B------:R-:W-:Y:S01]  /*11cd0*/  STL [R1+0x5dc], R119 ;  /* 0x0005dc7701007387 */ /* 0x000fe20000100800 */
[-C--:B------:R-:W-:Y:S01]  /*11ce0*/  LEA.HI.X.SX32 R98, R51, R7.reuse, 0x1, P5 ;  /* 0x0000000733627211 */ /* 0x080fe200028f0eff */
[----:B------:R-:W-:Y:S02]  /*11cf0*/  IMAD R75, R75, UR6, RZ ;  /* 0x000000064b4b7c24 */ /* 0x000fe4000f8e02ff */
[----:B------:R-:W-:Y:S01]  /*11d00*/  IMAD R81, R81, UR15, RZ ;  /* 0x0000000f51517c24 */ /* 0x000fe2000f8e02ff */
[----:B------:R-:W-:Y:S01]  /*11d10*/  STL [R1+0x5c8], R23 ;  /* 0x0005c81701007387 */ /* 0x000fe20000100800 */
[-C--:B------:R-:W-:Y:S01]  /*11d20*/  LEA.HI.X.SX32 R22, R77, R7.reuse, 0x1, P4 ;  /* 0x000000074d167211 */ /* 0x080fe200020f0eff */
[----:B------:R-:W-:Y:S01]  /*11d30*/  IMAD R87, R87, UR21, RZ ;  /* 0x0000001557577c24 */ /* 0x000fe2000f8e02ff */
[-C--:B------:R-:W-:Y:S01]  /*11d40*/  IADD3 R84, P5, PT, R57, R8.reuse, RZ ;  /* 0x0000000839547210 */ /* 0x080fe20007fbe0ff */
        /* <DEDUP_REMOVED lines=10> */
[----:B------:R-:W-:Y:S01]  /*11df0*/  IMAD R15, R15, UR6, RZ ;  /* 0x000000060f0f7c24 */ /* 0x000fe2000f8e02ff */
[----:B------:R-:W-:Y:S01]  /*11e00*/  PRMT R124, RZ, 0x7610, R124 ;  /* 0x00007610ff7c7816 */ /* 0x000fe2000000007c */
[----:B------:R-:W-:Y:S01]  /*11e10*/  STL [R1+0x5e8], R117 ;  /* 0x0005e87501007387 */ /* 0x000fe20000100800 */
[----:B------:R-:W-:Y:S01]  /*11e20*/  LEA.HI.X.SX32 R111, R83, R7, 0x1, P4 ;  /* 0x00000007536f7211 */ /* 0x000fe200020f0eff */
[----:B------:R-:W1:Y:S02]  /*11e30*/  LDCU UR15, c[0x0][0x3b0] ;  /* 0x00007600ff0f77ac */ /* 0x000e640008000800 */
[----:B------:R-:W-:Y:S01]  /*11e40*/  STL [R1+0x60c], R100 ;  /* 0x00060c6401007387 */ /* 0x000fe20000100800 */
[-C--:B------:R-:W-:Y:S01]  /*11e50*/  IADD3 R72, P5, PT, R63, R8.reuse, RZ ;  /* 0x000000083f487210 */ /* 0x080fe20007fbe0ff */
[----:B------:R-:W0:Y:S02]  /*11e60*/  LDCU UR17, c[0x0][0x3b0] ;  /* 0x00007600ff1177ac */ /* 0x000e240008000800 */
[----:B------:R-:W-:Y:S01]  /*11e70*/  STL [R1+0x5f8], R112 ;  /* 0x0005f87001007387 */ /* 0x000fe20000100800 */
[----:B------:R-:W-:-:S03]  /*11e80*/  IADD3 R101, P4, PT, R89, R8, RZ ;  /* 0x0000000859657210 */ /* 0x000fc60007f9e0ff */
[----:B------:R-:W-:Y:S01]  /*11e90*/  STL [R1+0x61c], R96 ;  /* 0x00061c6001007387 */ /* 0x000fe20000100800 */
[-C--:B------:R-:W-:Y:S02]  /*11ea0*/  LEA.HI.X.SX32 R110, R125, R7.reuse, 0x1, P6 ;  /* 0x000000077d6e7211 */ /* 0x080fe400030f0eff */
[----:B------:R-:W0:Y:S01]  /*11eb0*/  LDC R125, c[0x0][0x3a0] ;  /* 0x0000e800ff7d7b82 */ /* 0x000e220000000800 */
[----:B------:R-:W-:Y:S01]  /*11ec0*/  STL [R1+0x608], R104 ;  /* 0x0006086801007387 */ /* 0x000fe20000100800 */
[----:B------:R-:W-:-:S03]  /*11ed0*/  LEA.HI.X.SX32 R74, R63, R7, 0x1, P5 ;  /* 0x000000073f4a7211 */ /* 0x000fc600028f0eff */
[----:B------:R-:W-:Y:S01]  /*11ee0*/  STL [R1+0x62c], R92 ;  /* 0x00062c5c01007387 */ /* 0x000fe20000100800 */
[----:B------:R-:W-:-:S03]  /*11ef0*/  LEA.HI.X.SX32 R103, R89, R7, 0x1, P4 ;  /* 0x0000000759677211 */ /* 0x000fc600020f0eff */
[----:B------:R-:W-:Y:S01]  /*11f00*/  STL [R1+0x618], R98 ;  /* 0x0006186201007387 */ /* 0x000fe20000100800 */
[----:B------:R-:W-:-:S03]  /*11f10*/  IADD3 R36, P5, PT, R69, R8, RZ ;  /* 0x0000000845247210 */ /* 0x000fc60007fbe0ff */
[----:B------:R-:W-:Y:S01]  /*11f20*/  STL [R1+0x63c], R88 ;  /* 0x00063c5801007387 */ /* 0x000fe20000100800 */
[----:B------:R-:W-:-:S03]  /*11f30*/  IADD3 R14, P4, PT, R95, R8, RZ ;  /* 0x000000085f0e7210 */ /* 0x000fc60007f9e0ff */
[----:B------:R-:W-:Y:S04]  /*11f40*/  STL [R1+0x628], R94 ;  /* 0x0006285e01007387 */ /* 0x000fe80000100800 */
[----:B------:R-:W-:Y:S01]  /*11f50*/  STL [R1+0x64c], R84 ;  /* 0x00064c5401007387 */ /* 0x000fe20000100800 */
[----:B------:R-:W-:-:S03]  /*11f60*/  LEA.HI.X.SX32 R38, R69, R7, 0x1, P5 ;  /* 0x0000000745267211 */ /* 0x000fc600028f0eff */
[----:B------:R-:W-:Y:S01]  /*11f70*/  STL [R1+0x638], R90 ;  /* 0x0006385a01007387 */ /* 0x000fe20000100800 */
[----:B------:R-:W-:-:S03]  /*11f80*/  LEA.HI.X.SX32 R17, R95, R7, 0x1, P4 ;  /* 0x000000075f117211 */ /* 0x000fc600020f0eff */
[----:B------:R-:W-:Y:S01]  /*11f90*/  STL [R1+0x65c], R80 ;  /* 0x00065c5001007387 */ /* 0x000fe20000100800 */
[----:B------:R-:W-:-:S03]  /*11fa0*/  IADD3 R24, P5, PT, R75, R8, RZ ;  /* 0x000000084b187210 */ /* 0x000fc60007fbe0ff */
[----:B------:R-:W-:Y:S01]  /*11fb0*/  STL [R1+0x648], R86 ;  /* 0x0006485601007387 */ /* 0x000fe20000100800 */
[----:B----4-:R-:W-:-:S03]  /*11fc0*/  IADD3 R52, P4, PT, R60, R8, RZ ;  /* 0x000000083c347210 */ /* 0x010fc60007f9e0ff */
        /* <DEDUP_REMOVED lines=8> */
[----:B0-----:R-:W-:-:S03]  /*12050*/  SHF.R.U32.HI R60, RZ, 0x7, R2 ;  /* 0x00000007ff3c7819 */ /* 0x001fc60000011602 */
[----:B------:R-:W-:Y:S04]  /*12060*/  STL [R1+0x678], R74 ;  /* 0x0006784a01007387 */ /* 0x000fe80000100800 */
[----:B------:R-:W-:Y:S01]  /*12070*/  STL [R1+0x69c], R64 ;  /* 0x00069c4001007387 */ /* 0x000fe20000100800 */
[----:B------:R-:W-:-:S03]  /*12080*/  LEA.HI.X.SX32 R40, R81, R7, 0x1, P5 ;  /* 0x0000000751287211 */ /* 0x000fc600028f0eff */
[----:B------:R-:W-:Y:S01]  /*12090*/  STL [R1+0x688], R70 ;  /* 0x0006884601007387 */ /* 0x000fe20000100800 */
[----:B------:R-:W-:-:S03]  /*120a0*/  SGXT.U32 R60, R60, 0x1 ;  /* 0x000000013c3c781a */ /* 0x000fc60000000000 */
[----:B------:R-:W-:Y:S01]  /*120b0*/  STL [R1+0x6ac], R36 ;  /* 0x0006ac2401007387 */ /* 0x000fe20000100800 */
[----:B------:R-:W-:-:S03]  /*120c0*/  IADD3 R105, P5, PT, R87, R8, RZ ;  /* 0x0000000857697210 */ /* 0x000fc60007fbe0ff */
[----:B------:R-:W-:Y:S04]  /*120d0*/  STL [R1+0x698], R66 ;  /* 0x0006984201007387 */ /* 0x000fe80000100800 */
[----:B------:R-:W-:Y:S01]  /*120e0*/  STL [R1+0x6bc], R32 ;  /* 0x0006bc2001007387 */ /* 0x000fe20000100800 */
[----:B------:R-:W-:-:S03]  /*120f0*/  LOP3.LUT R60, R60, 0x66, RZ, 0xfc, !PT ;  /* 0x000000663c3c7812 */ /* 0x000fc600078efcff */
[----:B------:R-:W-:Y:S01]  /*12100*/  STL [R1+0x6a8], R38 ;  /* 0x0006a82601007387 */ /* 0x000fe20000100800 */
[----:B------:R-:W-:-:S03]  /*12110*/  LEA.HI.X.SX32 R107, R87, R7, 0x1, P5 ;  /* 0x00000007576b7211 */ /* 0x000fc600028f0eff */
[----:B------:R-:W-:Y:S01]  /*12120*/  STL [R1+0x6cc], R28 ;  /* 0x0006cc1c01007387 */ /* 0x000fe20000100800 */
[----:B------:R-:W-:-:S03]  /*12130*/  IADD3 R19, P5, PT, R93, R8, RZ ;  /* 0x000000085d137210 */ /* 0x000fc60007fbe0ff */
[----:B------:R-:W-:Y:S04]  /*12140*/  STL [R1+0x6b8], R34 ;  /* 0x0006b82201007387 */ /* 0x000fe80000100800 */
[----:B------:R-:W-:Y:S01]  /*12150*/  STL [R1+0x6dc], R24 ;  /* 0x0006dc1801007387 */ /* 0x000fe20000100800 */
[----:B------:R-:W-:-:S03]  /*12160*/  ISETP.LT.AND P6, PT, R60, R125, P0 ;  /* 0x0000007d3c00720c */ /* 0x000fc600007c1270 */
[----:B------:R-:W-:Y:S01]  /*12170*/  STL [R1+0x6c8], R30 ;  /* 0x0006c81e01007387 */ /* 0x000fe20000100800 */
[----:B------:R-:W-:-:S03]  /*12180*/  SHF.R.U32.HI R60, RZ, 0x7, R2 ;  /* 0x00000007ff3c7819 */ /* 0x000fc60000011602 */
[----:B------:R-:W-:Y:S01]  /*12190*/  STL [R1+0x6ec], R11 ;  /* 0x0006ec0b01007387 */ /* 0x000fe20000100800 */
[----:B------:R-:W-:-:S03]  /*121a0*/  LEA.HI.X.SX32 R10, R93, R7, 0x1, P5 ;  /* 0x000000075d0a7211 */ /* 0x000fc600028f0eff */
[----:B------:R-:W-:Y:S01]  /*121b0*/  STL [R1+0x6d8], R26 ;  /* 0x0006d81a01007387 */ /* 0x000fe20000100800 */
[----:B------:R-:W-:-:S03]  /*121c0*/  IADD3 R3, P5, PT, R99, R8, RZ ;  /* 0x0000000863037210 */ /* 0x000fc60007fbe0ff */
[----:B------:R-:W-:Y:S04]  /*121d0*/  STL [R1+0x6fc], R42 ;  /* 0x0006fc2a01007387 */ /* 0x000fe80000100800 */
[----:B------:R-:W-:Y:S01]  /*121e0*/  STL [R1+0x6e8], R22 ;  /* 0x0006e81601007387 */ /* 0x000fe20000100800 */
[----:B------:R-:W-:-:S03]  /*121f0*/  SGXT.U32 R60, R60, 0x1 ;  /* 0x000000013c3c781a */ /* 0x000fc60000000000 */
[----:B------:R-:W-:Y:S04]  /*12200*/  STL [R1+0x70c], R113 ;  /* 0x00070c7101007387 */ /* 0x000fe80000100800 */
[----:B------:R-:W-:Y:S01]  /*12210*/  STL [R1+0x6f8], R44 ;  /* 0x0006f82c01007387 */ /* 0x000fe20000100800 */
[----:B------:R-:W-:-:S03]  /*12220*/  LEA.HI.X.SX32 R16, R99, R7, 0x1, P5 ;  /* 0x0000000763107211 */ /* 0x000fc600028f0eff */
[----:B------:R-:W-:Y:S01]  /*12230*/  STL [R1+0x71c], R109 ;  /* 0x00071c6d01007387 */ /* 0x000fe20000100800 */
[----:B------:R-:W-:-:S03]  /*12240*/  IADD3 R56, P5, PT, R12, R8, RZ ;  /* 0x000000080c387210 */ /* 0x000fc60007fbe0ff */
[----:B------:R-:W-:Y:S01]  /*12250*/  STL [R1+0x708], R40 ;  /* 0x0007082801007387 */ /* 0x000fe20000100800 */
[----:B------:R-:W-:-:S03]  /*12260*/  LOP3.LUT R60, R60, 0x6e, RZ, 0xfc, !PT ;  /* 0x0000006e3c3c7812 */ /* 0x000fc600078efcff */
[----:B------:R-:W-:Y:S04]  /*12270*/  STL [R1+0x72c], R6 ;  /* 0x00072c0601007387 */ /* 0x000fe80000100800 */
[----:B------:R-:W-:Y:S04]  /*12280*/  STL [R1+0x718], R111 ;  /* 0x0007186f01007387 */ /* 0x000fe80000100800 */
[----:B------:R-:W-:Y:S01]  /*12290*/  STL [R1+0x73c], R105 ;  /* 0x00073c6901007387 */ /* 0x000fe20000100800 */
[----:B------:R-:W-:-:S03]  /*122a0*/  LEA.HI.X.SX32 R106, R12, R7, 0x1, P5 ;  /* 0x000000070c6a7211 */ /* 0x000fc600028f0eff */
[----:B------:R-:W-:Y:S01]  /*122b0*/  STL [R1+0x728], R13 ;  /* 0x0007280d01007387 */ /* 0x000fe20000100800 */
[----:B------:R-:W-:-:S03]  /*122c0*/  ISETP.LT.AND P5, PT, R60, R125, P0 ;  /* 0x0000007d3c00720c */ /* 0x000fc600007a1270 */
[----:B------:R-:W-:Y:S01]  /*122d0*/  STL [R1+0x74c], R101 ;  /* 0x00074c6501007387 */ /* 0x000fe20000100800 */
[----:B------:R-:W-:-:S03]  /*122e0*/  SHF.R.U32.HI R60, RZ, 0x7, R2 ;  /* 0x00000007ff3c7819 */ /* 0x000fc60000011602 */
[----:B------:R-:W-:Y:S01]  /*122f0*/  STL [R1+0x738], R107 ;  /* 0x0007386b01007387 */ /* 0x000fe20000100800 */
[----:B------:R-:W-:-:S03]  /*12300*/  SHF.R.U32.HI R2, RZ, 0x7, R2 ;  /* 0x00000007ff027819 */ /* 0x000fc60000011602 */
[----:B------:R-:W-:Y:S04]  /*12310*/  STL [R1+0x75c], R0 ;  /* 0x00075c0001007387 */ /* 0x000fe80000100800 */
[----:B------:R-:W-:Y:S04]  /*12320*/  STL [R1+0x748], R103 ;  /* 0x0007486701007387 */ /* 0x000fe80000100800 */
[----:B------:R-:W-:Y:S04]  /*12330*/  STL [R1+0x76c], R19 ;  /* 0x00076c1301007387 */ /* 0x000fe80000100800 */
[----:B------:R-:W-:Y:S01]  /*12340*/  STL [R1+0x758], R9 ;  /* 0x0007580901007387 */ /* 0x000fe20000100800 */
[----:B------:R-:W-:-:S03]  /*12350*/  SGXT.U32 R2, R2, 0x1 ;  /* 0x000000010202781a */ /* 0x000fc60000000000 */
[----:B------:R-:W-:Y:S04]  /*12360*/  STL [R1+0x77c], R14 ;  /* 0x00077c0e01007387 */ /* 0x000fe80000100800 */
[----:B------:R-:W-:Y:S01]  /*12370*/  STL [R1+0x768], R10 ;  /* 0x0007680a01007387 */ /* 0x000fe20000100800 */
[----:B------:R-:W-:-:S03]  /*12380*/  SGXT.U32 R60, R60, 0x1 ;  /* 0x000000013c3c781a */ /* 0x000fc60000000000 */
[----:B------:R-:W-:Y:S01]  /*12390*/  STL [R1+0x78c], R18 ;  /* 0x00078c1201007387 */ /* 0x000fe20000100800 */
[----:B------:R-:W-:-:S03]  /*123a0*/  IADD3 R58, P4, PT, R15, R8, RZ ;  /* 0x000000080f3a7210 */ /* 0x000fc60007f9e0ff */
[----:B------:R-:W-:Y:S01]  /*123b0*/  STL [R1+0x778], R17 ;  /* 0x0007781101007387 */ /* 0x000fe20000100800 */
[----:B------:R-:W-:-:S03]  /*123c0*/  LOP3.LUT R2, R2, 0x76, RZ, 0xfc, !PT ;  /* 0x0000007602027812 */ /* 0x000fc600078efcff */
[----:B------:R-:W-:Y:S04]  /*123d0*/  STL [R1+0x79c], R3 ;  /* 0x00079c0301007387 */ /* 0x000fe80000100800 */
[----:B------:R-:W-:Y:S01]  /*123e0*/  STL [R1+0x4b4], R52 ;  /* 0x0004b43401007387 */ /* 0x000fe20000100800 */
[----:B------:R-:W-:-:S03]  /*123f0*/  LOP3.LUT R60, R60, 0x7e, RZ, 0xfc, !PT ;  /* 0x0000007e3c3c7812 */ /* 0x000fc600078efcff */
[----:B------:R-:W-:Y:S04]  /*12400*/  STL [R1+0x788], R20 ;  /* 0x0007881401007387 */ /* 0x000fe80000100800 */
[----:B------:R-:W-:Y:S01]  /*12410*/  STL [R1+0x4cc], R54 ;  /* 0x0004cc3601007387 */ /* 0x000fe20000100800 */
[----:B------:R-:W-:-:S03]  /*12420*/  LEA.HI.X.SX32 R102, R15, R7, 0x1, P4 ;  /* 0x000000070f667211 */ /* 0x000fc600020f0eff */
[----:B------:R-:W-:Y:S01]  /*12430*/  STL [R1+0x798], R16 ;  /* 0x0007981001007387 */ /* 0x000fe20000100800 */
[----:B------:R-:W-:-:S03]  /*12440*/  ISETP.LT.AND P4, PT, R2, R125, P0 ;  /* 0x0000007d0200720c */ /* 0x000fc60000781270 */
[----:B------:R-:W-:Y:S04]  /*12450*/  STL [R1+0x4e4], R56 ;  /* 0x0004e43801007387 */ /* 0x000fe80000100800 */
[----:B------:R-:W-:Y:S01]  /*12460*/  STL [R1+0x4b0], R50 ;  /* 0x0004b03201007387 */ /* 0x000fe20000100800 */
[----:B------:R-:W-:-:S03]  /*12470*/  ISETP.LT.AND P0, PT, R60, R125, P0 ;  /* 0x0000007d3c00720c */ /* 0x000fc60000701270 */
[----:B------:R-:W-:Y:S04]  /*12480*/  STL [R1+0x4fc], R58 ;  /* 0x0004fc3a01007387 */ /* 0x000fe80000100800 */
[----:B------:R-:W-:Y:S04]  /*12490*/  STL [R1+0x4c8], R110 ;  /* 0x0004c86e01007387 */ /* 0x000fe80000100800 */
[----:B------:R-:W4:Y:S04]  /*124a0*/  LDL.LU R2, [R1+0x11ac] ;  /* 0x0011ac0001027983 */ /* 0x000f280000300800 */
[----:B------:R-:W-:Y:S04]  /*124b0*/  STL [R1+0x4e0], R106 ;  /* 0x0004e06a01007387 */ /* 0x000fe80000100800 */
[----:B------:R-:W3:Y:S04]  /*124c0*/  LDL.LU R60, [R1+0x11a8] ;  /* 0x0011a800013c7983 */ /* 0x000ee80000300800 */
[----:B------:R-:W-:Y:S04]  /*124d0*/  STL [R1+0x4f8], R102 ;  /* 0x0004f86601007387 */ /* 0x000fe80000100800 */
[----:B--2---:R0:W-:Y:S04]  /*124e0*/  @P2 STL [R1+0xcc], R62 ;  /* 0x0000cc3e01002387 */ /* 0x0041e80000100800 */
[----:B0-----:R-:W2:Y:S04]  /*124f0*/  LDL.LU R62, [R1+0x11a4] ;  /* 0x0011a400013e7983 */ /* 0x001ea80000300800 */
[----:B------:R-:W2:Y:S04]  /*12500*/  LDL R4, [R1+0x4b8] ;  /* 0x0004b80001047983 */ /* 0x000ea80000100800 */
[----:B------:R-:W2:Y:S01]  /*12510*/  LDL R5, [R1+0x4bc] ;  /* 0x0004bc0001057983 */ /* 0x000ea20000100800 */
[----:B---3--:R-:W-:-:S02]  /*12520*/  PRMT R60, RZ, 0x7610, R60 ;  /* 0x00007610ff3c7816 */ /* 0x008fc4000000003c */
[----:B--2---:R-:W-:-:S04]  /*12530*/  @P2 LOP3.LUT R5, R5, R4, RZ, 0x3c, !PT ;  /* 0x0000000405052212 */ /* 0x004fc800078e3cff */
[----:B------:R-:W-:-:S04]  /*12540*/  @P2 LOP3.LUT R4, R5, R4, RZ, 0x3c, !PT ;  /* 0x0000000405042212 */ /* 0x000fc800078e3cff */
[----:B------:R-:W-:-:S05]  /*12550*/  @P2 LOP3.LUT R5, R5, R4, RZ, 0x3c, !PT ;  /* 0x0000000405052212 */ /* 0x000fca00078e3cff */
[----:B------:R-:W2:Y:S04]  /*12560*/  @P2 LDG.E.U8 R60, desc[UR22][R4.64] ;  /* 0x00000016043c2981 */ /* 0x000ea8000c1e1100 */
[----:B--2---:R0:W-:Y:S04]  /*12570*/  STL [R1+0xc8], R60 ;  /* 0x0000c83c01007387 */ /* 0x0041e80000100800 */
[----:B0-----:R-:W2:Y:S04]  /*12580*/  LDL.LU R60, [R1+0x11a0] ;  /* 0x0011a000013c7983 */ /* 0x001ea80000300800 */
[----:B------:R-:W3:Y:S04]  /*12590*/  LDL R4, [R1+0x4d0] ;  /* 0x0004d00001047983 */ /* 0x000ee80000100800 */
[----:B------:R-:W3:Y:S01]  /*125a0*/  LDL R5, [R1+0x4d4] ;  /* 0x0004d40001057983 */ /* 0x000ee20000100800 */
[----:B------:R-:W-:-:S02]  /*125b0*/  PRMT R62, RZ, 0x7610, R62 ;  /* 0x00007610ff3e7816 */ /* 0x000fc4000000003e */
[----:B---3--:R-:W-:-:S04]  /*125c0*/  @P2 LOP3.LUT R5, R5, R4, RZ, 0x3c, !PT ;  /* 0x0000000405052212 */ /* 0x008fc800078e3cff */
[----:B------:R-:W-:-:S04]  /*125d0*/  @P2 LOP3.LUT R4, R5, R4, RZ, 0x3c, !PT ;  /* 0x0000000405042212 */ /* 0x000fc800078e3cff */
[----:B------:R-:W-:-:S05]  /*125e0*/  @P2 LOP3.LUT R5, R5, R4, RZ, 0x3c, !PT ;  /* 0x0000000405052212 */ /* 0x000fca00078e3cff */
[----:B------:R-:W3:Y:S04]  /*125f0*/  @P2 LDG.E.U8 R62, desc[UR22][R4.64] ;  /* 0x00000016043e2981 */ /* 0x000ee8000c1e1100 */
[----:B---3--:R0:W-:Y:S04]  /*12600*/  STL [R1+0xc4], R62 ;  /* 0x0000c43e01007387 */ /* 0x0081e80000100800 */
[----:B0-----:R-:W3:Y:S04]  /*12610*/  LDL.LU R62, [R1+0x119c] ;  /* 0x00119c00013e7983 */ /* 0x001ee80000300800 */
[----:B------:R-:W3:Y:S04]  /*12620*/  LDL R4, [R1+0x4e8] ;  /* 0x0004e80001047983 */ /* 0x000ee80000100800 */
[----:B------:R-:W3:Y:S01]  /*12630*/  LDL R5, [R1+0x4ec] ;  /* 0x0004ec0001057983 */ /* 0x000ee20000100800 */
[----:B--2---:R-:W-:-:S02]  /*12640*/  PRMT R60, RZ, 0x7610, R60 ;  /* 0x00007610ff3c7816 */ /* 0x004fc4000000003c */
[----:B---3--:R-:W-:-:S04]  /*12650*/  @P2 LOP3.LUT R5, R5, R4, RZ, 0x3c, !PT ;  /* 0x0000000405052212 */ /* 0x008fc800078e3cff */
        /* <DEDUP_REMOVED lines=217> */
[----:B------:R-:W-:Y:S02]  /*133f0*/  @P2 LOP3.LUT R5, R5, R4, RZ, 0x3c, !PT ;  /* 0x0000000405052212 */ /* 0x000fe400078e3cff */
[----:B------:R-:W-:-:S03]  /*13400*/  PRMT R62, RZ, 0x7610, R62 ;  /* 0x00007610ff3e7816 */ /* 0x000fc6000000003e */
[----:B------:R4:W2:Y:S02]  /*13410*/  @P2 LDG.E.U8 R60, desc[UR22][R4.64] ;  /* 0x00000016043c2981 */ /* 0x0008a4000c1e1100 */
[----:B----4-:R-:W-:Y:S02]  /*13420*/  @P2 IMAD.MOV.U32 R4, RZ, RZ, R2 ;  /* 0x000000ffff042224 */ /* 0x010fe400078e0002 */
[----:B------:R-:W-:-:S05]  /*13430*/  @P2 IMAD.MOV.U32 R5, RZ, RZ, R122 ;  /* 0x000000ffff052224 */ /* 0x000fca00078e007a */
[----:B------:R-:W3:Y:S04]  /*13440*/  @P2 LDG.E.U8 R62, desc[UR22][R4.64] ;  /* 0x00000016043e2981 */ /* 0x000ee8000c1e1100 */
[----:B--2---:R0:W-:Y:S04]  /*13450*/  STL [R1+0x38], R60 ;  /* 0x0000383c01007387 */ /* 0x0041e80000100800 */
[----:B0-----:R-:W2:Y:S04]  /*13460*/  LDL.LU R60, [R1+0x1138] ;  /* 0x00113800013c7983 */ /* 0x001ea80000300800 */
[----:B------:R-:W4:Y:S04]  /*13470*/  LDL.LU R122, [R1+0x1134] ;  /* 0x00113400017a7983 */ /* 0x000f280000300800 */
[----:B------:R-:W4:Y:S04]  /*13480*/  LDL.LU R2, [R1+0x1130] ;  /* 0x0011300001027983 */ /* 0x000f280000300800 */
[----:B---3--:R0:W-:Y:S04]  /*13490*/  STL [R1+0x34], R62 ;  /* 0x0000343e01007387 */ /* 0x0081e80000100800 */
[----:B0-----:R-:W3:Y:S01]  /*134a0*/  LDL.LU R62, [R1+0x112c] ;  /* 0x00112c00013e7983 */ /* 0x001ee20000300800 */
[----:B------:R-:W-:-:S02]  /*134b0*/  @P2 IMAD.MOV.U32 R4, RZ, RZ, R118 ;  /* 0x000000ffff042224 */ /* 0x000fc400078e0076 */
[----:B------:R-:W-:Y:S02]  /*134c0*/  @P2 IMAD.MOV.U32 R5, RZ, RZ, R120 ;  /* 0x000000ffff052224 */ /* 0x000fe400078e0078 */
[----:B------:R-:W4:Y:S04]  /*134d0*/  LDL.LU R120, [R1+0x1128] ;  /* 0x0011280001787983 */ /* 0x000f280000300800 */
[----:B------:R-:W4:Y:S01]  /*134e0*/  LDL.LU R118, [R1+0x1124] ;  /* 0x0011240001767983 */ /* 0x000f220000300800 */
[----:B--2---:R-:W-:-:S06]  /*134f0*/  PRMT R60, RZ, 0x7610, R60 ;  /* 0x00007610ff3c7816 */ /* 0x004fcc000000003c */
[----:B------:R0:W2:Y:S02]  /*13500*/  @P2 LDG.E.U8 R60, desc[UR22][R4.64] ;  /* 0x00000016043c2981 */ /* 0x0000a4000c1e1100 */
[----:B0-----:R-:W-:Y:S02]  /*13510*/  @P2 IMAD.MOV.U32 R4, RZ, RZ, R116 ;  /* 0x000000ffff042224 */ /* 0x001fe400078e0074 */
[----:B------:R-:W-:Y:S01]  /*13520*/  @P2 IMAD.MOV.U32 R5, RZ, RZ, R46 ;  /* 0x000000ffff052224 */ /* 0x000fe200078e002e */
[----:B---3--:R-:W-:-:S06]  /*13530*/  PRMT R62, RZ, 0x7610, R62 ;  /* 0x00007610ff3e7816 */ /* 0x008fcc000000003e */
[----:B------:R-:W3:Y:S04]  /*13540*/  @P2 LDG.E.U8 R62, desc[UR22][R4.64] ;  /* 0x00000016043e2981 */ /* 0x000ee8000c1e1100 */
[----:B--2---:R0:W-:Y:S04]  /*13550*/  STL [R1+0x30], R60 ;  /* 0x0000303c01007387 */ /* 0x0041e80000100800 */
[----:B0-----:R-:W2:Y:S04]  /*13560*/  LDL.LU R60, [R1+0x1120] ;  /* 0x00112000013c7983 */ /* 0x001ea80000300800 */
[----:B------:R-:W4:Y:S04]  /*13570*/  LDL.LU R46, [R1+0x111c] ;  /* 0x00111c00012e7983 */ /* 0x000f280000300800 */
[----:B------:R-:W4:Y:S04]  /*13580*/  LDL.LU R116, [R1+0x1118] ;  /* 0x0011180001747983 */ /* 0x000f280000300800 */
[----:B---3--:R0:W-:Y:S04]  /*13590*/  STL [R1+0x2c], R62 ;  /* 0x00002c3e01007387 */ /* 0x0081e80000100800 */
[----:B0-----:R-:W3:Y:S01]  /*135a0*/  LDL.LU R62, [R1+0x1114] ;  /* 0x00111400013e7983 */ /* 0x001ee20000300800 */
[----:B------:R-:W-:Y:S01]  /*135b0*/  PRMT R15, RZ, 0x7610, R15 ;  /* 0x00007610ff0f7816 */ /* 0x000fe2000000000f */
[----:B------:R-:W-:-:S02]  /*135c0*/  @P2 IMAD.MOV.U32 R4, RZ, RZ, R114 ;  /* 0x000000ffff042224 */ /* 0x000fc400078e0072 */
[----:B------:R-:W-:Y:S02]  /*135d0*/  @P2 IMAD.MOV.U32 R5, RZ, RZ, R48 ;  /* 0x000000ffff052224 */ /* 0x000fe400078e0030 */
[----:B------:R-:W4:Y:S04]  /*135e0*/  LDL.LU R48, [R1+0x1110] ;  /* 0x0011100001307983 */ /* 0x000f280000300800 */
[----:B------:R0:W4:Y:S04]  /*135f0*/  @P2 LDG.E.U8 R15, desc[UR22][R4.64] ;  /* 0x00000016040f2981 */ /* 0x000128000c1e1100 */
[----:B------:R-:W4:Y:S01]  /*13600*/  LDL.LU R114, [R1+0x110c] ;  /* 0x00110c0001727983 */ /* 0x000f220000300800 */
[----:B0-----:R-:W-:-:S02]  /*13610*/  @P2 IMAD.MOV.U32 R4, RZ, RZ, R52 ;  /* 0x000000ffff042224 */ /* 0x001fc400078e0034 */
[----:B------:R-:W-:Y:S02]  /*13620*/  @P2 IMAD.MOV.U32 R5, RZ, RZ, R50 ;  /* 0x000000ffff052224 */ /* 0x000fe400078e0032 */
[----:B------:R-:W4:Y:S04]  /*13630*/  LDL.LU R50, [R1+0x1108] ;  /* 0x0011080001327983 */ /* 0x000f280000300800 */
[----:B------:R-:W4:Y:S01]  /*13640*/  LDL.LU R52, [R1+0x1104] ;  /* 0x0011040001347983 */ /* 0x000f220000300800 */
[----:B--2---:R-:W-:Y:S02]  /*13650*/  PRMT R60, RZ, 0x7610, R60 ;  /* 0x00007610ff3c7816 */ /* 0x004fe4000000003c */
[----:B---3--:R-:W-:-:S06]  /*13660*/  PRMT R62, RZ, 0x7610, R62 ;  /* 0x00007610ff3e7816 */ /* 0x008fcc000000003e */
[----:B------:R0:W2:Y:S02]  /*13670*/  @P2 LDG.E.U8 R62, desc[UR22][R4.64] ;  /* 0x00000016043e2981 */ /* 0x0000a4000c1e1100 */
[----:B0-----:R-:W-:Y:S02]  /*13680*/  @P2 IMAD.MOV.U32 R4, RZ, RZ, R54 ;  /* 0x000000ffff042224 */ /* 0x001fe400078e0036 */
[----:B------:R-:W-:-:S05]  /*13690*/  @P2 IMAD.MOV.U32 R5, RZ, RZ, R110 ;  /* 0x000000ffff052224 */ /* 0x000fca00078e006e */
[----:B------:R-:W3:Y:S04]  /*136a0*/  @P2 LDG.E.U8 R60, desc[UR22][R4.64] ;  /* 0x00000016043c2981 */ /* 0x000ee8000c1e1100 */
[----:B----4-:R0:W-:Y:S04]  /*136b0*/  STL [R1+0x28], R15 ;  /* 0x0000280f01007387 */ /* 0x0101e80000100800 */
[----:B0-----:R-:W4:Y:S04]  /*136c0*/  LDL R15, [R1+0x614] ;  /* 0x00061400010f7983 */ /* 0x001f280000100800 */
        /* <DEDUP_REMOVED lines=47> */
[----:B--2---:R0:W-:Y:S04]  /*139c0*/  STL [R1], R62 ;  /* 0x0000003e01007387 */ /* 0x0041e80000100800 */
[----:B0-----:R-:W2:Y:S04]  /*139d0*/  LDL.LU R62, [R1+0x10d0] ;  /* 0x0010d000013e7983 */ /* 0x001ea80000300800 */
[----:B------:R-:W3:Y:S04]  /*139e0*/  LDL R4, [R1+0x5f0] ;  /* 0x0005f00001047983 */ /* 0x000ee80000100800 */
[----:B------:R-:W3:Y:S02]  /*139f0*/  LDL R5, [R1+0x5f4] ;  /* 0x0005f40001057983 */ /* 0x000ee40000100800 */
[----:B---3--:R-:W-:-:S04]  /*13a00*/  @P2 LOP3.LUT R5, R5, R4, RZ, 0x3c, !PT ;  /* 0x0000000405052212 */ /* 0x008fc800078e3cff */
[----:B------:R-:W-:-:S04]  /*13a10*/  @P2 LOP3.LUT R4, R5, R4, RZ, 0x3c, !PT ;  /* 0x0000000405042212 */ /* 0x000fc800078e3cff */
[----:B------:R-:W-:-:S05]  /*13a20*/  @P2 LOP3.LUT R5, R5, R4, RZ, 0x3c, !PT ;  /* 0x0000000405052212 */ /* 0x000fca00078e3cff */
[----:B------:R-:W3:Y:S04]  /*13a30*/  @P2 LDG.E.U8 R124, desc[UR22][R4.64] ;  /* 0x00000016047c2981 */ /* 0x000ee8000c1e1100 */
[----:B------:R-:W2:Y:S04]  /*13a40*/  LDL R4, [R1+0x600] ;  /* 0x0006000001047983 */ /* 0x000ea80000100800 */
[----:B------:R-:W2:Y:S01]  /*13a50*/  LDL R5, [R1+0x604] ;  /* 0x0006040001057983 */ /* 0x000ea20000100800 */
[----:B------:R-:W-:-:S03]  /*13a60*/  PRMT R122, RZ, 0x7610, R122 ;  /* 0x00007610ff7a7816 */ /* 0x000fc6000000007a */
[----:B---3--:R0:W-:Y:S01]  /*13a70*/  STL [R1+0xfa4], R124 ;  /* 0x000fa47c01007387 */ /* 0x0081e20000100800 */
[----:B------:R-:W-:-:S03]  /*13a80*/  PRMT R120, RZ, 0x7610, R120 ;  /* 0x00007610ff787816 */ /* 0x000fc60000000078 */
[----:B0-----:R-:W3:Y:S01]  /*13a90*/  LDL R124, [R1+0x654] ;  /* 0x00065400017c7983 */ /* 0x001ee20000100800 */
[----:B--2---:R-:W-:-:S04]  /*13aa0*/  @P2 LOP3.LUT R5, R5, R4, RZ, 0x3c, !PT ;  /* 0x0000000405052212 */ /* 0x004fc800078e3cff */
[----:B------:R-:W-:-:S04]  /*13ab0*/  @P2 LOP3.LUT R4, R5, R4, RZ, 0x3c, !PT ;  /* 0x0000000405042212 */ /* 0x000fc800078e3cff */
[----:B------:R-:W-:-:S05]  /*13ac0*/  @P2 LOP3.LUT R5, R5, R4, RZ, 0x3c, !PT ;  /* 0x0000000405052212 */ /* 0x000fca00078e3cff */
[----:B------:R4:W2:Y:S04]  /*13ad0*/  @P2 LDG.E.U8 R122, desc[UR22][R4.64] ;  /* 0x00000016047a2981 */ /* 0x0008a8000c1e1100 */
[----:B------:R-:W3:Y:S01]  /*13ae0*/  LDL R5, [R1+0x610] ;  /* 0x0006100001057983 */ /* 0x000ee20000100800 */
[----:B----4-:R-:W-:-:S03]  /*13af0*/  @P2 IMAD.MOV.U32 R4, RZ, RZ, R15 ;  /* 0x000000ffff042224 */ /* 0x010fc600078e000f */
[----:B--2---:R0:W-:Y:S01]  /*13b00*/  STL [R1+0xfa8], R122 ;  /* 0x000fa87a01007387 */ /* 0x0041e20000100800 */
[----:B------:R-:W-:-:S03]  /*13b10*/  PRMT R118, RZ, 0x7610, R118 ;  /* 0x00007610ff767816 */ /* 0x000fc60000000076 */
[----:B------:R-:W2:Y:S04]  /*13b20*/  LDL R15, [R1+0x674] ;  /* 0x00067400010f7983 */ /* 0x000ea80000100800 */
[----:B---3--:R-:W3:Y:S04]  /*13b30*/  @P2 LDG.E.U8 R120, desc[UR22][R4.64] ;  /* 0x0000001604782981 */ /* 0x008ee8000c1e1100 */
[----:B0-----:R-:W4:Y:S04]  /*13b40*/  LDL R122, [R1+0x650] ;  /* 0x00065000017a7983 */ /* 0x001f280000100800 */
[----:B------:R-:W2:Y:S04]  /*13b50*/  LDL R4, [R1+0x620] ;  /* 0x0006200001047983 */ /* 0x000ea80000100800 */
[----:B------:R-:W2:Y:S04]  /*13b60*/  LDL R5, [R1+0x624] ;  /* 0x0006240001057983 */ /* 0x000ea80000100800 */
[----:B---3--:R0:W-:Y:S01]  /*13b70*/  STL [R1+0xfac], R120 ;  /* 0x000fac7801007387 */ /* 0x0081e20000100800 */
[----:B------:R-:W-:-:S03]  /*13b80*/  PRMT R116, RZ, 0x7610, R116 ;  /* 0x00007610ff747816 */ /* 0x000fc60000000074 */
[----:B0-----:R-:W3:Y:S01]  /*13b90*/  LDL R120, [R1+0x644] ;  /* 0x0006440001787983 */ /* 0x001ee20000100800 */
[----:B--2---:R-:W-:-:S04]  /*13ba0*/  @P2 LOP3.LUT R5, R5, R4, RZ, 0x3c, !PT ;  /* 0x0000000405052212 */ /* 0x004fc800078e3cff */
[----:B------:R-:W-:-:S04]  /*13bb0*/  @P2 LOP3.LUT R4, R5, R4, RZ, 0x3c, !PT ;  /* 0x0000000405042212 */ /* 0x000fc800078e3cff */
[----:B------:R-:W-:-:S05]  /*13bc0*/  @P2 LOP3.LUT R5, R5, R4, RZ, 0x3c, !PT ;  /* 0x0000000405052212 */ /* 0x000fca00078e3cff */
[----:B------:R-:W2:Y:S04]  /*13bd0*/  @P2 LDG.E.U8 R118, desc[UR22][R4.64] ;  /* 0x0000001604762981 */ /* 0x000ea8000c1e1100 */
[----:B------:R-:W3:Y:S04]  /*13be0*/  LDL R4, [R1+0x630] ;  /* 0x0006300001047983 */ /* 0x000ee80000100800 */
[----:B------:R-:W3:Y:S04]  /*13bf0*/  LDL R5, [R1+0x634] ;  /* 0x0006340001057983 */ /* 0x000ee80000100800 */
[----:B--2---:R0:W-:Y:S01]  /*13c00*/  STL [R1+0xfb0], R118 ;  /* 0x000fb07601007387 */ /* 0x0041e20000100800 */
[----:B------:R-:W-:-:S02]  /*13c10*/  PRMT R114, RZ, 0x7610, R114 ;  /* 0x00007610ff727816 */ /* 0x000fc40000000072 */
[----:B------:R-:W-:Y:S01]  /*13c20*/  PRMT R110, RZ, 0x7610, R110 ;  /* 0x00007610ff6e7816 */ /* 0x000fe2000000006e */
[----:B0-----:R-:W2:Y:S01]  /*13c30*/  LDL R118, [R1+0x6a4] ;  /* 0x0006a40001767983 */ /* 0x001ea20000100800 */
[----:B---3--:R-:W-:-:S04]  /*13c40*/  @P2 LOP3.LUT R5, R5, R4, RZ, 0x3c, !PT ;  /* 0x0000000405052212 */ /* 0x008fc800078e3cff */
[----:B------:R-:W-:-:S04]  /*13c50*/  @P2 LOP3.LUT R4, R5, R4, RZ, 0x3c, !PT ;  /* 0x0000000405042212 */ /* 0x000fc800078e3cff */
[----:B------:R-:W-:-:S05]  /*13c60*/  @P2 LOP3.LUT R5, R5, R4, RZ, 0x3c, !PT ;  /* 0x0000000405052212 */ /* 0x000fca00078e3cff */
[----:B------:R0:W3:Y:S04]  /*13c70*/  @P2 LDG.E.U8 R116, desc[UR22][R4.64] ;  /* 0x0000001604742981 */ /* 0x0000e8000c1e1100 */
[----:B------:R-:W2:Y:S01]  /*13c80*/  LDL R5, [R1+0x640] ;  /* 0x0006400001057983 */ /* 0x000ea20000100800 */
[----:B0-----:R-:W-:-:S05]  /*13c90*/  @P2 IMAD.MOV.U32 R4, RZ, RZ, R120 ;  /* 0x000000ffff042224 */ /* 0x001fca00078e0078 */
[----:B--2---:R0:W2:Y:S04]  /*13ca0*/  @P2 LDG.E.U8 R114, desc[UR22][R4.64] ;  /* 0x0000001604722981 */ /* 0x0040a8000c1e1100 */
[----:B---3--:R3:W-:Y:S04]  /*13cb0*/  STL [R1+0xfb4], R116 ;  /* 0x000fb47401007387 */ /* 0x0087e80000100800 */
[----:B------:R-:W2:Y:S01]  /*13cc0*/  LDL R120, [R1+0x6b4] ;  /* 0x0006b40001787983 */ /* 0x000ea20000100800 */
[----:B0-----:R-:W-:Y:S02]  /*13cd0*/  @P2 IMAD.MOV.U32 R4, RZ, RZ, R124 ;  /* 0x000000ffff042224 */ /* 0x001fe400078e007c */
[----:B----4-:R-:W-:Y:S01]  /*13ce0*/  @P2 IMAD.MOV.U32 R5, RZ, RZ, R122 ;  /* 0x000000ffff052224 */ /* 0x010fe200078e007a */
[----:B---3--:R-:W3:Y:S04]  /*13cf0*/  LDL R116, [R1+0x6a0] ;  /* 0x0006a00001747983 */ /* 0x008ee80000100800 */
[----:B------:R-:W4:Y:S04]  /*13d00*/  @P2 LDG.E.U8 R110, desc[UR22][R4.64] ;  /* 0x00000016046e2981 */ /* 0x000f28000c1e1100 */
[----:B--2---:R0:W-:Y:S04]  /*13d10*/  STL [R1+0xfb8], R114 ;  /* 0x000fb87201007387 */ /* 0x0041e80000100800 */
[----:B------:R-:W2:Y:S04]  /*13d20*/  LDL R4, [R1+0x660] ;  /* 0x0006600001047983 */ /* 0x000ea80000100800 */
[----:B------:R-:W2:Y:S01]  /*13d30*/  LDL R5, [R1+0x664] ;  /* 0x0006640001057983 */ /* 0x000ea20000100800 */
[----:B------:R-:W-:-:S03]  /*13d40*/  PRMT R106, RZ, 0x7610, R106 ;  /* 0x00007610ff6a7816 */ /* 0x000fc6000000006a */
[----:B0-----:R-:W3:Y:S04]  /*13d50*/  LDL R114, [R1+0x684] ;  /* 0x0006840001727983 */ /* 0x001ee80000100800 */
[----:B------:R-:W3:Y:S04]  /*13d60*/  LDL R122, [R1+0x6c0] ;  /* 0x0006c000017a7983 */ /* 0x000ee80000100800 */
[----:B------:R-:W3:Y:S04]  /*13d70*/  LDL R124, [R1+0x6c4] ;  /* 0x0006c400017c7983 */ /* 0x000ee80000100800 */
[----:B----4-:R0:W-:Y:S01]  /*13d80*/  STL [R1+0xfbc], R110 ;  /* 0x000fbc6e01007387 */ /* 0x0101e20000100800 */
[----:B------:R-:W-:-:S03]  /*13d90*/  PRMT R102, RZ, 0x7610, R102 ;  /* 0x00007610ff667816 */ /* 0x000fc60000000066 */
[----:B0-----:R-:W4:Y:S01]  /*13da0*/  LDL R110, [R1+0x680] ;  /* 0x00068000016e7983 */ /* 0x001f220000100800 */
[----:B--2---:R-:W-:-:S04]  /*13db0*/  @P2 LOP3.LUT R5, R5, R4, RZ, 0x3c, !PT ;  /* 0x0000000405052212 */ /* 0x004fc800078e3cff */
[----:B------:R-:W-:-:S04]  /*13dc0*/  @P2 LOP3.LUT R4, R5, R4, RZ, 0x3c, !PT ;  /* 0x0000000405042212 */ /* 0x000fc800078e3cff */
[----:B------:R-:W-:-:S05]  /*13dd0*/  @P2 LOP3.LUT R5, R5, R4, RZ, 0x3c, !PT ;  /* 0x0000000405052212 */ /* 0x000fca00078e3cff */
[----:B------:R0:W2:Y:S04]  /*13de0*/  @P2 LDG.E.U8 R106, desc[UR22][R4.64] ;  /* 0x00000016046a2981 */ /* 0x0000a8000c1e1100 */
[----:B------:R-:W2:Y:S01]  /*13df0*/  LDL R5, [R1+0x670] ;  /* 0x0006700001057983 */ /* 0x000ea20000100800 */
[----:B0-----:R-:W-:Y:S01]  /*13e00*/  @P2 IMAD.MOV.U32 R4, RZ, RZ, R15 ;  /* 0x000000ffff042224 */ /* 0x001fe200078e000f */
[----:B------:R-:W-:-:S04]  /*13e10*/  PRMT R99, RZ, 0x7610, R99 ;  /* 0x00007610ff637816 */ /* 0x000fc80000000063 */
[----:B--2---:R3:W2:Y:S04]  /*13e20*/  @P2 LDG.E.U8 R102, desc[UR22][R4.64] ;  /* 0x0000001604662981 */ /* 0x0046a8000c1e1100 */
[----:B------:R-:W-:Y:S04]  /*13e30*/  STL [R1+0xfc0], R106 ;  /* 0x000fc06a01007387 */ /* 0x000fe80000100800 */
[----:B------:R-:W2:Y:S01]  /*13e40*/  LDL R15, [R1+0x6e4] ;  /* 0x0006e400010f7983 */ /* 0x000ea20000100800 */
[----:B---3--:R-:W-:Y:S02]  /*13e50*/  @P2 IMAD.MOV.U32 R4, RZ, RZ, R114 ;  /* 0x000000ffff042224 */ /* 0x008fe400078e0072 */
[----:B----4-:R-:W-:-:S05]  /*13e60*/  @P2 IMAD.MOV.U32 R5, RZ, RZ, R110 ;  /* 0x000000ffff052224 */ /* 0x010fca00078e006e */
[----:B------:R0:W3:Y:S04]  /*13e70*/  @P2 LDG.E.U8 R99, desc[UR22][R4.64] ;  /* 0x0000001604632981 */ /* 0x0000e8000c1e1100 */
[----:B--2---:R2:W-:Y:S04]  /*13e80*/  STL [R1+0xfc4], R102 ;  /* 0x000fc46601007387 */ /* 0x0045e80000100800 */
[----:B------:R-:W0:Y:S04]  /*13e90*/  LDL R4, [R1+0x690] ;  /* 0x0006900001047983 */ /* 0x000e280000100800 */
[----:B------:R-:W0:Y:S01]  /*13ea0*/  LDL R5, [R1+0x694] ;  /* 0x0006940001057983 */ /* 0x000e220000100800 */
[----:B------:R-:W-:-:S02]  /*13eb0*/  PRMT R97, RZ, 0x7610, R97 ;  /* 0x00007610ff617816 */ /* 0x000fc40000000061 */
[----:B------:R-:W-:Y:S01]  /*13ec0*/  PRMT R95, RZ, 0x7610, R95 ;  /* 0x00007610ff5f7816 */ /* 0x000fe2000000005f */
[----:B--2---:R-:W2:Y:S01]  /*13ed0*/  LDL R102, [R1+0x700] ;  /* 0x0007000001667983 */ /* 0x004ea20000100800 */
[----:B------:R-:W-:Y:S02]  /*13ee0*/  PRMT R93, RZ, 0x7610, R93 ;  /* 0x00007610ff5d7816 */ /* 0x000fe4000000005d */
[----:B------:R-:W-:Y:S01]  /*13ef0*/  PRMT R91, RZ, 0x7610, R91 ;  /* 0x00007610ff5b7816 */ /* 0x000fe2000000005b */
[----:B------:R-:W4:Y:S01]  /*13f00*/  LDL R106, [R1+0x704] ;  /* 0x00070400016a7983 */ /* 0x000f220000100800 */
[----:B------:R-:W-:Y:S02]  /*13f10*/  PRMT R89, RZ, 0x7610, R89 ;  /* 0x00007610ff597816 */ /* 0x000fe40000000059 */
[----:B------:R-:W-:Y:S01]  /*13f20*/  PRMT R87, RZ, 0x7610, R87 ;  /* 0x00007610ff577816 */ /* 0x000fe20000000057 */
[----:B------:R-:W2:Y:S04]  /*13f30*/  LDL R110, [R1+0x710] ;  /* 0x00071000016e7983 */ /* 0x000ea80000100800 */
[----:B------:R-:W2:Y:S01]  /*13f40*/  LDL R114, [R1+0x714] ;  /* 0x0007140001727983 */ /* 0x000ea20000100800 */
[----:B0-----:R-:W-:-:S04]  /*13f50*/  @P2 LOP3.LUT R5, R5, R4, RZ, 0x3c, !PT ;  /* 0x0000000405052212 */ /* 0x001fc800078e3cff */
[----:B------:R-:W-:-:S04]  /*13f60*/  @P2 LOP3.LUT R4, R5, R4, RZ, 0x3c, !PT ;  /* 0x0000000405042212 */ /* 0x000fc800078e3cff */
[----:B------:R-:W-:-:S05]  /*13f70*/  @P2 LOP3.LUT R5, R5, R4, RZ, 0x3c, !PT ;  /* 0x0000000405052212 */ /* 0x000fca00078e3cff */
[----:B------:R0:W2:Y:S02]  /*13f80*/  @P2 LDG.E.U8 R97, desc[UR22][R4.64] ;  /* 0x0000001604612981 */ /* 0x0000a4000c1e1100 */
[----:B0-----:R-:W-:Y:S02]  /*13f90*/  @P2 IMAD.MOV.U32 R4, RZ, RZ, R118 ;  /* 0x000000ffff042224 */ /* 0x001fe400078e0076 */
[----:B------:R-:W-:Y:S01]  /*13fa0*/  @P2 IMAD.MOV.U32 R5, RZ, RZ, R116 ;  /* 0x000000ffff052224 */ /* 0x000fe200078e0074 */
[----:B------:R-:W2:Y:S04]  /*13fb0*/  LDL R118, [R1+0x724] ;  /* 0x0007240001767983 */ /* 0x000ea80000100800 */
[----:B------:R0:W2:Y:S04]  /*13fc0*/  @P2 LDG.E.U8 R95, desc[UR22][R4.64] ;  /* 0x00000016045f2981 */ /* 0x0000a8000c1e1100 */
[----:B------:R-:W2:Y:S04]  /*13fd0*/  LDL R116, [R1+0x720] ;  /* 0x0007200001747983 */ /* 0x000ea80000100800 */
[----:B------:R-:W2:Y:S01]  /*13fe0*/  LDL R5, [R1+0x6b0] ;  /* 0x0006b00001057983 */ /* 0x000ea20000100800 */
[----:B0-----:R-:W-:Y:S01]  /*13ff0*/  @P2 IMAD.MOV.U32 R4, RZ, RZ, R120 ;  /* 0x000000ffff042224 */ /* 0x001fe200078e0078 */
[----:B------:R-:W-:-:S02]  /*14000*/  PRMT R85, RZ, 0x7610, R85 ;  /* 0x00007610ff557816 */ /* 0x000fc40000000055 */
[----:B------:R-:W-:Y:S01]  /*14010*/  PRMT R83, RZ, 0x7610, R83 ;  /* 0x00007610ff537816 */ /* 0x000fe20000000053 */
[----:B------:R-:W3:Y:S04]  /*14020*/  LDL R120, [R1+0x734] ;  /* 0x0007340001787983 */ /* 0x000ee80000100800 */
[----:B--2---:R0:W2:Y:S02]  /*14030*/  @P2 LDG.E.U8 R93, desc[UR22][R4.64] ;  /* 0x00000016045d2981 */ /* 0x0040a4000c1e1100 */
[----:B0-----:R-:W-:Y:S02]  /*14040*/  @P2 IMAD.MOV.U32 R4, RZ, RZ, R124 ;  /* 0x000000ffff042224 */ /* 0x001fe400078e007c */
[----:B------:R-:W-:Y:S01]  /*14050*/  @P2 IMAD.MOV.U32 R5, RZ, RZ, R122 ;  /* 0x000000ffff052224 */ /* 0x000fe200078e007a */
[----:B------:R-:W-:Y:S01]  /*14060*/  PRMT R81, RZ, 0x7610, R81 ;  /* 0x00007610ff517816 */ /* 0x000fe20000000051 */
[----:B------:R-:W2:Y:S04]  /*14070*/  LDL R122, [R1+0x740] ;  /* 0x00074000017a7983 */ /* 0x000ea80000100800 */
[----:B------:R0:W2:Y:S01]  /*14080*/  @P2 LDG.E.U8 R91, desc[UR22][R4.64] ;  /* 0x00000016045b2981 */ /* 0x0000a2000c1e1100 */
[----:B------:R-:W-:-:S03]  /*14090*/  PRMT R79, RZ, 0x7610, R79 ;  /* 0x00007610ff4f7816 */ /* 0x000fc6000000004f */
[----:B------:R-:W2:Y:S04]  /*140a0*/  LDL R124, [R1+0x744] ;  /* 0x00074400017c7983 */ /* 0x000ea80000100800 */
[----:B------:R-:W0:Y:S04]  /*140b0*/  LDL R4, [R1+0x6d0] ;  /* 0x0006d00001047983 */ /* 0x000e280000100800 */
[----:B------:R-:W0:Y:S02]  /*140c0*/  LDL R5, [R1+0x6d4] ;  /* 0x0006d40001057983 */ /* 0x000e240000100800 */
[----:B0-----:R-:W-:-:S04]  /*140d0*/  @P2 LOP3.LUT R5, R5, R4, RZ, 0x3c, !PT ;  /* 0x0000000405052212 */ /* 0x001fc800078e3cff */
[----:B------:R-:W-:-:S04]  /*140e0*/  @P2 LOP3.LUT R4, R5, R4, RZ, 0x3c, !PT ;  /* 0x0000000405042212 */ /* 0x000fc800078e3cff */
[----:B------:R-:W-:-:S05]  /*140f0*/  @P2 LOP3.LUT R5, R5, R4, RZ, 0x3c, !PT ;  /* 0x0000000405052212 */ /* 0x000fca00078e3cff */
[----:B------:R0:W2:Y:S04]  /*14100*/  @P2 LDG.E.U8 R89, desc[UR22][R4.64] ;  /* 0x0000001604592981 */ /* 0x0000a8000c1e1100 */
[----:B------:R-:W2:Y:S01]  /*14110*/  LDL R5, [R1+0x6e0] ;  /* 0x0006e00001057983 */ /* 0x000ea20000100800 */
[----:B0-----:R-:W-:Y:S01]  /*14120*/  @P2 IMAD.MOV.U32 R4, RZ, RZ, R15 ;  /* 0x000000ffff042224 */ /* 0x001fe200078e000f */
[----:B------:R-:W-:Y:S02]  /*14130*/  PRMT R77, RZ, 0x7610, R77 ;  /* 0x00007610ff4d7816 */ /* 0x000fe4000000004d */
[----:B------:R-:W-:Y:S01]  /*14140*/  PRMT R75, RZ, 0x7610, R75 ;  /* 0x00007610ff4b7816 */ /* 0x000fe2000000004b */
[----:B------:R-:W3:Y:S04]  /*14150*/  LDL R15, [R1+0x760] ;  /* 0x00076000010f7983 */ /* 0x000ee80000100800 */
[----:B--2---:R0:W2:Y:S04]  /*14160*/  @P2 LDG.E.U8 R87, desc[UR22][R4.64] ;  /* 0x0000001604572981 */ /* 0x0040a8000c1e1100 */
[----:B------:R-:W0:Y:S04]  /*14170*/  LDL R4, [R1+0x6f0] ;  /* 0x0006f00001047983 */ /* 0x000e280000100800 */
[----:B------:R-:W0:Y:S02]  /*14180*/  LDL R5, [R1+0x6f4] ;  /* 0x0006f40001057983 */ /* 0x000e240000100800 */
[----:B0-----:R-:W-:-:S04]  /*14190*/  @P2 LOP3.LUT R5, R5, R4, RZ, 0x3c, !PT ;  /* 0x0000000405052212 */ /* 0x001fc800078e3cff */
[----:B------:R-:W-:-:S04]  /*141a0*/  @P2 LOP3.LUT R4, R5, R4, RZ, 0x3c, !PT ;  /* 0x0000000405042212 */ /* 0x000fc800078e3cff */
[----:B------:R-:W-:-:S05]  /*141b0*/  @P2 LOP3.LUT R5, R5, R4, RZ, 0x3c, !PT ;  /* 0x0000000405052212 */ /* 0x000fca00078e3cff */
[----:B------:R4:W2:Y:S02]  /*141c0*/  @P2 LDG.E.U8 R85, desc[UR22][R4.64] ;  /* 0x0000001604552981 */ /* 0x0008a4000c1e1100 */
[----:B----4-:R-:W-:Y:S02]  /*141d0*/  @P2 IMAD.MOV.U32 R4, RZ, RZ, R106 ;  /* 0x000000ffff042224 */ /* 0x010fe400078e006a */
[----:B------:R-:W-:Y:S01]  /*141e0*/  @P2 IMAD.MOV.U32 R5, RZ, RZ, R102 ;  /* 0x000000ffff052224 */ /* 0x000fe200078e0066 */
[----:B------:R-:W-:Y:S01]  /*141f0*/  PRMT R73, RZ, 0x7610, R73 ;  /* 0x00007610ff497816 */ /* 0x000fe20000000049 */
[----:B------:R-:W4:Y:S04]  /*14200*/  LDL R102, [R1+0x790] ;  /* 0x0007900001667983 */ /* 0x000f280000100800 */
[----:B------:R0:W2:Y:S01]  /*14210*/  @P2 LDG.E.U8 R83, desc[UR22][R4.64] ;  /* 0x0000001604532981 */ /* 0x0000a2000c1e1100 */
[----:B------:R-:W-:-:S03]  /*14220*/  PRMT R71, RZ, 0x7610, R71 ;  /* 0x00007610ff477816 */ /* 0x000fc60000000047 */
[----:B------:R-:W2:Y:S01]  /*14230*/  LDL R106, [R1+0x794] ;  /* 0x00079400016a7983 */ /* 0x000ea20000100800 */
[----:B0-----:R-:W-:Y:S02]  /*14240*/  @P2 IMAD.MOV.U32 R4, RZ, RZ, R114 ;  /* 0x000000ffff042224 */ /* 0x001fe400078e0072 */
[----:B------:R-:W-:Y:S01]  /*14250*/  @P2 IMAD.MOV.U32 R5, RZ, RZ, R110 ;  /* 0x000000ffff052224 */ /* 0x000fe200078e006e */
[----:B------:R-:W2:Y:S04]  /*14260*/  LDL R114, [R1+0x7a4] ;  /* 0x0007a40001727983 */ /* 0x000ea80000100800 */
[----:B------:R0:W2:Y:S04]  /*14270*/  @P2 LDG.E.U8 R81, desc[UR22][R4.64] ;  /* 0x0000001604512981 */ /* 0x0000a8000c1e1100 */
[----:B------:R-:W2:Y:S01]  /*14280*/  LDL R110, [R1+0x7a0] ;  /* 0x0007a000016e7983 */ /* 0x000ea20000100800 */
[----:B0-----:R-:W-:-:S02]  /*14290*/  @P2 IMAD.MOV.U32 R4, RZ, RZ, R118 ;  /* 0x000000ffff042224 */ /* 0x001fc400078e0076 */
[----:B------:R-:W-:Y:S01]  /*142a0*/  @P2 IMAD.MOV.U32 R5, RZ, RZ, R116 ;  /* 0x000000ffff052224 */ /* 0x000fe200078e0074 */
[----:B------:R-:W2:Y:S04]  /*142b0*/  LDL R118, [R1+0x7ac] ;  /* 0x0007ac0001767983 */ /* 0x000ea80000100800 */
[----:B------:R3:W2:Y:S04]  /*142c0*/  @P2 LDG.E.U8 R79, desc[UR22][R4.64] ;  /* 0x00000016044f2981 */ /* 0x0006a8000c1e1100 */
[----:B------:R-:W2:Y:S04]  /*142d0*/  LDL R116, [R1+0x7a8] ;  /* 0x0007a80001747983 */ /* 0x000ea80000100800 */
[----:B------:R-:W2:Y:S01]  /*142e0*/  LDL R5, [R1+0x730] ;  /* 0x0007300001057983 */ /* 0x000ea20000100800 */
[----:B---3--:R-:W-:-:S03]  /*142f0*/  @P2 IMAD.MOV.U32 R4, RZ, RZ, R120 ;  /* 0x000000ffff042224 */ /* 0x008fc600078e0078 */
[----:B------:R-:W3:Y:S04]  /*14300*/  LDL R120, [R1+0x7b0] ;  /* 0x0007b00001787983 */ /* 0x000ee80000100800 */
[----:B--2---:R0:W2:Y:S02]  /*14310*/  @P2 LDG.E.U8 R77, desc[UR22][R4.64] ;  /* 0x00000016044d2981 */ /* 0x0040a4000c1e1100 */
[----:B0-----:R-:W-:Y:S02]  /*14320*/  @P2 IMAD.MOV.U32 R4, RZ, RZ, R124 ;  /* 0x000000ffff042224 */ /* 0x001fe400078e007c */
[----:B------:R-:W-:Y:S01]  /*14330*/  @P2 IMAD.MOV.U32 R5, RZ, RZ, R122 ;  /* 0x000000ffff052224 */ /* 0x000fe200078e007a */
[----:B------:R-:W2:Y:S04]  /*14340*/  LDL R124, [R1+0x7bc] ;  /* 0x0007bc00017c7983 */ /* 0x000ea80000100800 */
[----:B------:R0:W2:Y:S04]  /*14350*/  @P2 LDG.E.U8 R75, desc[UR22][R4.64] ;  /* 0x00000016044b2981 */ /* 0x0000a8000c1e1100 */
[----:B------:R-:W2:Y:S04]  /*14360*/  LDL R122, [R1+0x7b8] ;  /* 0x0007b800017a7983 */ /* 0x000ea80000100800 */
[----:B------:R-:W0:Y:S04]  /*14370*/  LDL R4, [R1+0x750] ;  /* 0x0007500001047983 */ /* 0x000e280000100800 */
[----:B------:R-:W0:Y:S02]  /*14380*/  LDL R5, [R1+0x754] ;  /* 0x0007540001057983 */ /* 0x000e240000100800 */
[----:B0-----:R-:W-:-:S04]  /*14390*/  @P2 LOP3.LUT R5, R5, R4, RZ, 0x3c, !PT ;  /* 0x0000000405052212 */ /* 0x001fc800078e3cff */
[----:B------:R-:W-:-:S04]  /*143a0*/  @P2 LOP3.LUT R4, R5, R4, RZ, 0x3c, !PT ;  /* 0x0000000405042212 */ /* 0x000fc800078e3cff */
[----:B------:R-:W-:-:S05]  /*143b0*/  @P2 LOP3.LUT R5, R5, R4, RZ, 0x3c, !PT ;  /* 0x0000000405052212 */ /* 0x000fca00078e3cff */
[----:B------:R0:W2:Y:S02]  /*143c0*/  @P2 LDG.E.U8 R73, desc[UR22][R4.64] ;  /* 0x0000001604492981 */ /* 0x0000a4000c1e1100 */
[----:B0-----:R-:W-:Y:S02]  /*143d0*/  @P2 IMAD.MOV.U32 R4, RZ, RZ, R62 ;  /* 0x000000ffff042224 */ /* 0x001fe400078e003e */
[----:B------:R-:W-:Y:S01]  /*143e0*/  @P2 IMAD.MOV.U32 R5, RZ, RZ, R15 ;  /* 0x000000ffff052224 */ /* 0x000fe200078e000f */
[----:B------:R-:W2:Y:S04]  /*143f0*/  LDL.LU R62, [R1+0x10cc] ;  /* 0x0010cc00013e7983 */ /* 0x000ea80000300800 */
        /* <DEDUP_REMOVED lines=8> */
[----:B------:R0:W3:Y:S04]  /*14480*/  @P2 LDG.E.U8 R69, desc[UR22][R4.64] ;  /* 0x0000001604452981 */ /* 0x0000e8000c1e1100 */
[----:B------:R-:W3:Y:S01]  /*14490*/  LDL R5, [R1+0x780] ;  /* 0x0007800001057983 */ /* 0x000ee20000100800 */
[----:B0-----:R-:W-:-:S03]  /*144a0*/  @P2 IMAD.MOV.U32 R4, RZ, RZ, R60 ;  /* 0x000000ffff042224 */ /* 0x001fc600078e003c */
[----:B------:R-:W4:Y:S01]  /*144b0*/  LDL.LU R60, [R1+0x10c8] ;  /* 0x0010c800013c7983 */ /* 0x000f220000300800 */
[----:B------:R-:W-:Y:S02]  /*144c0*/  PRMT R67, RZ, 0x7610, R67 ;  /* 0x00007610ff437816 */ /* 0x000fe40000000043 */
[----:B------:R-:W-:Y:S02]  /*144d0*/  PRMT R65, RZ, 0x7610, R65 ;  /* 0x00007610ff417816 */ /* 0x000fe40000000041 */
[----:B------:R-:W-:Y:S02]  /*144e0*/  PRMT R63, RZ, 0x7610, R63 ;  /* 0x00007610ff3f7816 */ /* 0x000fe4000000003f */
[----:B--2---:R-:W-:Y:S02]  /*144f0*/  PRMT R62, RZ, 0x7610, R62 ;  /* 0x00007610ff3e7816 */ /* 0x004fe4000000003e */
[----:B------:R-:W-:Y:S02]  /*14500*/  PRMT R61, RZ, 0x7610, R61 ;  /* 0x00007610ff3d7816 */ /* 0x000fe4000000003d */
[----:B------:R-:W-:Y:S01]  /*14510*/  PRMT R59, RZ, 0x7610, R59 ;  /* 0x00007610ff3b7816 */ /* 0x000fe2000000003b */
[----:B---3--:R0:W2:Y:S02]  /*14520*/  @P2 LDG.E.U8 R67, desc[UR22][R4.64] ;  /* 0x0000001604432981 */ /* 0x0080a4000c1e1100 */
[----:B0-----:R-:W-:-:S02]  /*14530*/  @P2 IMAD.MOV.U32 R4, RZ, RZ, R106 ;  /* 0x000000ffff042224 */ /* 0x001fc400078e006a */
[----:B----4-:R-:W-:Y:S01]  /*14540*/  @P2 IMAD.MOV.U32 R5, RZ, RZ, R102 ;  /* 0x000000ffff052224 */ /* 0x010fe200078e0066 */
[----:B------:R-:W-:Y:S01]  /*14550*/  PRMT R60, RZ, 0x7610, R60 ;  /* 0x00007610ff3c7816 */ /* 0x000fe2000000003c */
[----:B------:R-:W3:Y:S04]  /*14560*/  LDL R102, [R1+0x7ec] ;  /* 0x0007ec0001667983 */ /* 0x000ee80000100800 */
[----:B------:R0:W4:Y:S02]  /*14570*/  @P2 LDG.E.U8 R65, desc[UR22][R4.64] ;  /* 0x0000001604412981 */ /* 0x000124000c1e1100 */
[----:B0-----:R-:W-:Y:S02]  /*14580*/  @P2 IMAD.MOV.U32 R4, RZ, RZ, R114 ;  /* 0x000000ffff042224 */ /* 0x001fe400078e0072 */
[----:B------:R-:W-:-:S05]  /*14590*/  @P2 IMAD.MOV.U32 R5, RZ, RZ, R110 ;  /* 0x000000ffff052224 */ /* 0x000fca00078e006e */
[----:B------:R0:W2:Y:S02]  /*145a0*/  @P2 LDG.E.U8 R63, desc[UR22][R4.64] ;  /* 0x00000016043f2981 */ /* 0x0000a4000c1e1100 */
[----:B0-----:R-:W-:Y:S02]  /*145b0*/  @P2 IMAD.MOV.U32 R4, RZ, RZ, R118 ;  /* 0x000000ffff042224 */ /* 0x001fe400078e0076 */
[----:B------:R-:W-:-:S05]  /*145c0*/  @P2 IMAD.MOV.U32 R5, RZ, RZ, R116 ;  /* 0x000000ffff052224 */ /* 0x000fca00078e0074 */
[----:B------:R0:W2:Y:S02]  /*145d0*/  @P2 LDG.E.U8 R62, desc[UR22][R4.64] ;  /* 0x00000016043e2981 */ /* 0x0000a4000c1e1100 */
[----:B0-----:R-:W-:Y:S02]  /*145e0*/  @P2 IMAD.MOV.U32 R4, RZ, RZ, R58 ;  /* 0x000000ffff042224 */ /* 0x001fe400078e003a */
[----:B------:R-:W-:Y:S01]  /*145f0*/  @P2 IMAD.MOV.U32 R5, RZ, RZ, R120 ;  /* 0x000000ffff052224 */ /* 0x000fe200078e0078 */
[----:B------:R-:W2:Y:S04]  /*14600*/  LDL.LU R58, [R1+0x10c4] ;  /* 0x0010c400013a7983 */ /* 0x000ea80000300800 */
[----:B------:R0:W3:Y:S04]  /*14610*/  @P2 LDG.E.U8 R61, desc[UR22][R4.64] ;  /* 0x00000016043d2981 */ /* 0x0000e8000c1e1100 */
[----:B------:R-:W3:Y:S04]  /*14620*/  LDL R106, [R1+0x7f0] ;  /* 0x0007f000016a7983 */ /* 0x000ee80000100800 */
[----:B------:R-:W3:Y:S01]  /*14630*/  LDL R110, [R1+0x7f8] ;  /* 0x0007f800016e7983 */ /* 0x000ee20000100800 */
[----:B0-----:R-:W-:-:S02]  /*14640*/  @P2 IMAD.MOV.U32 R4, RZ, RZ, R124 ;  /* 0x000000ffff042224 */ /* 0x001fc400078e007c */
[----:B------:R-:W-:Y:S01]  /*14650*/  @P2 IMAD.MOV.U32 R5, RZ, RZ, R122 ;  /* 0x000000ffff052224 */ /* 0x000fe200078e007a */
[----:B------:R-:W3:Y:S04]  /*14660*/  LDL R114, [R1+0x7fc] ;  /* 0x0007fc0001727983 */ /* 0x000ee80000100800 */
[----:B------:R0:W3:Y:S04]  /*14670*/  @P2 LDG.E.U8 R60, desc[UR22][R4.64] ;  /* 0x00000016043c2981 */ /* 0x0000e8000c1e1100 */
[----:B------:R-:W3:Y:S04]  /*14680*/  LDL R116, [R1+0x800] ;  /* 0x0008000001747983 */ /* 0x000ee80000100800 */
[----:B------:R-:W3:Y:S01]  /*14690*/  LDL R118, [R1+0x808] ;  /* 0x0008080001767983 */ /* 0x000ee20000100800 */
[----:B0-----:R-:W-:-:S02]  /*146a0*/  @P2 IMAD.MOV.U32 R4, RZ, RZ, R56 ;  /* 0x000000ffff042224 */ /* 0x001fc400078e0038 */
[----:B------:R-:W-:Y:S01]  /*146b0*/  @P2 IMAD.MOV.U32 R5, RZ, RZ, R15 ;  /* 0x000000ffff052224 */ /* 0x000fe200078e000f */
[----:B------:R-:W3:Y:S04]  /*146c0*/  LDL R120, [R1+0x80c] ;  /* 0x00080c0001787983 */ /* 0x000ee80000100800 */
[----:B------:R-:W3:Y:S04]  /*146d0*/  LDL.LU R56, [R1+0x10c0] ;  /* 0x0010c00001387983 */ /* 0x000ee80000300800 */
[----:B------:R0:W3:Y:S04]  /*146e0*/  @P2 LDG.E.U8 R59, desc[UR22][R4.64] ;  /* 0x00000016043b2981 */ /* 0x0000e8000c1e1100 */
[----:B------:R-:W3:Y:S04]  /*146f0*/  LDL R122, [R1+0x810] ;  /* 0x00081000017a7983 */ /* 0x000ee80000100800 */
[----:B------:R-:W3:Y:S04]  /*14700*/  LDL R124, [R1+0x814] ;  /* 0x00081400017c7983 */ /* 0x000ee80000100800 */
[----:B------:R-:W3:Y:S01]  /*14710*/  LDL R5, [R1+0x7c8] ;  /* 0x0007c80001057983 */ /* 0x000ee20000100800 */
[----:B0-----:R-:W-:-:S03]  /*14720*/  @P2 IMAD.MOV.U32 R4, RZ, RZ, R54 ;  /* 0x000000ffff042224 */ /* 0x001fc600078e0036 */
[----:B------:R-:W4:Y:S04]  /*14730*/  LDL R15, [R1+0x818] ;  /* 0x00081800010f7983 */ /* 0x000f280000100800 */
[----:B------:R-:W4:Y:S01]  /*14740*/  LDL.LU R54, [R1+0x10bc] ;  /* 0x0010bc0001367983 */ /* 0x000f220000300800 */
[----:B--2---:R-:W-:-:S06]  /*14750*/  PRMT R58, RZ, 0x7610, R58 ;  /* 0x00007610ff3a7816 */ /* 0x004fcc000000003a */
[----:B---3--:R0:W2:Y:S04]  /*14760*/  @P2 LDG.E.U8 R58, desc[UR22][R4.64] ;  /* 0x00000016043a2981 */ /* 0x0080a8000c1e1100 */
[----:B------:R-:W0:Y:S04]  /*14770*/  LDL R4, [R1+0x7d0] ;  /* 0x0007d00001047983 */ /* 0x000e280000100800 */
[----:B------:R-:W0:Y:S01]  /*14780*/  LDL R5, [R1+0x7d4] ;  /* 0x0007d40001057983 */ /* 0x000e220000100800 */
[----:B------:R-:W-:Y:S02]  /*14790*/  PRMT R57, RZ, 0x7610, R57 ;  /* 0x00007610ff397816 */ /* 0x000fe40000000039 */
[----:B0-----:R-:W-:-:S04]  /*147a0*/  @P2 LOP3.LUT R5, R5, R4, RZ, 0x3c, !PT ;  /* 0x0000000405052212 */ /* 0x001fc800078e3cff */
[----:B------:R-:W-:-:S04]  /*147b0*/  @P2 LOP3.LUT R4, R5, R4, RZ, 0x3c, !PT ;  /* 0x0000000405042212 */ /* 0x000fc800078e3cff */
[----:B------:R-:W-:-:S05]  /*147c0*/  @P2 LOP3.LUT R5, R5, R4, RZ, 0x3c, !PT ;  /* 0x0000000405052212 */ /* 0x000fca00078e3cff */
[----:B------:R0:W3:Y:S04]  /*147d0*/  @P2 LDG.E.U8 R57, desc[UR22][R4.64] ;  /* 0x0000001604392981 */ /* 0x0000e8000c1e1100 */
[----:B------:R-:W2:Y:S01]  /*147e0*/  LDL R5, [R1+0x7d8] ;  /* 0x0007d80001057983 */ /* 0x000ea20000100800 */
[----:B------:R-:W-:Y:S01]  /*147f0*/  PRMT R56, RZ, 0x7610, R56 ;  /* 0x00007610ff387816 */ /* 0x000fe20000000038 */
[----:B0-----:R-:W-:Y:S02]  /*14800*/  @P2 IMAD.MOV.U32 R4, RZ, RZ, R52 ;  /* 0x000000ffff042224 */ /* 0x001fe400078e0034 */
[----:B------:R-:W3:Y:S01]  /*14810*/  LDL.LU R52, [R1+0x10b8] ;  /* 0x0010b80001347983 */ /* 0x000ee20000300800 */
[----:B------:R-:W-:-:S03]  /*14820*/  PRMT R55, RZ, 0x7610, R55 ;  /* 0x00007610ff377816 */ /* 0x000fc60000000037 */
[----:B--2---:R0:W2:Y:S04]  /*14830*/  @P2 LDG.E.U8 R56, desc[UR22][R4.64] ;  /* 0x0000001604382981 */ /* 0x0040a8000c1e1100 */
[----:B------:R-:W2:Y:S01]  /*14840*/  LDL R5, [R1+0x7e0] ;  /* 0x0007e00001057983 */ /* 0x000ea20000100800 */
[----:B0-----:R-:W-:-:S03]  /*14850*/  @P2 IMAD.MOV.U32 R4, RZ, RZ, R50 ;  /* 0x000000ffff042224 */ /* 0x001fc600078e0032 */
[----:B------:R-:W3:Y:S01]  /*14860*/  LDL.LU R50, [R1+0x10b4] ;  /* 0x0010b40001327983 */ /* 0x000ee20000300800 */
[----:B----4-:R-:W-:-:S03]  /*14870*/  PRMT R54, RZ, 0x7610, R54 ;  /* 0x00007610ff367816 */ /* 0x010fc60000000036 */
[----:B--2---:R0:W2:Y:S04]  /*14880*/  @P2 LDG.E.U8 R55, desc[UR22][R4.64] ;  /* 0x0000001604372981 */ /* 0x0040a8000c1e1100 */
[----:B------:R-:W4:Y:S01]  /*14890*/  LDL R5, [R1+0x7e8] ;  /* 0x0007e80001057983 */ /* 0x000f220000100800 */
[----:B0-----:R-:W-:Y:S01]  /*148a0*/  @P2 IMAD.MOV.U32 R4, RZ, RZ, R102 ;  /* 0x000000ffff042224 */ /* 0x001fe200078e0066 */
[----:B------:R-:W-:Y:S02]  /*148b0*/  PRMT R53, RZ, 0x7610, R53 ;  /* 0x00007610ff357816 */ /* 0x000fe40000000035 */
[----:B---3--:R-:W-:Y:S02]  /*148c0*/  PRMT R52, RZ, 0x7610, R52 ;  /* 0x00007610ff347816 */ /* 0x008fe40000000034 */
[----:B------:R-:W-:-:S02]  /*148d0*/  PRMT R51, RZ, 0x7610, R51 ;  /* 0x00007610ff337816 */ /* 0x000fc40000000033 */
[----:B------:R-:W-:Y:S02]  /*148e0*/  PRMT R50, RZ, 0x7610, R50 ;  /* 0x00007610ff327816 */ /* 0x000fe40000000032 */
[----:B------:R-:W-:Y:S01]  /*148f0*/  PRMT R49, RZ, 0x7610, R49 ;  /* 0x00007610ff317816 */ /* 0x000fe20000000031 */
[----:B----4-:R0:W3:Y:S02]  /*14900*/  @P2 LDG.E.U8 R54, desc[UR22][R4.64] ;  /* 0x0000001604362981 */ /* 0x0100e4000c1e1100 */
[----:B0-----:R-:W-:Y:S02]  /*14910*/  @P2 IMAD.MOV.U32 R4, RZ, RZ, R48 ;  /* 0x000000ffff042224 */ /* 0x001fe400078e0030 */
[----:B------:R-:W-:Y:S01]  /*14920*/  @P2 IMAD.MOV.U32 R5, RZ, RZ, R106 ;  /* 0x000000ffff052224 */ /* 0x000fe200078e006a */
[----:B------:R-:W4:Y:S04]  /*14930*/  LDL.LU R48, [R1+0x10b0] ;  /* 0x0010b00001307983 */ /* 0x000f280000300800 */
[----:B------:R0:W2:Y:S02]  /*14940*/  @P2 LDG.E.U8 R53, desc[UR22][R4.64] ;  /* 0x0000001604352981 */ /* 0x0000a4000c1e1100 */
[----:B0-----:R-:W-:-:S02]  /*14950*/  @P2 IMAD.MOV.U32 R4, RZ, RZ, R114 ;  /* 0x000000ffff042224 */ /* 0x001fc400078e0072 */
[----:B------:R-:W-:-:S05]  /*14960*/  @P2 IMAD.MOV.U32 R5, RZ, RZ, R110 ;  /* 0x000000ffff052224 */ /* 0x000fca00078e006e */
[----:B------:R0:W2:Y:S02]  /*14970*/  @P2 LDG.E.U8 R52, desc[UR22][R4.64] ;  /* 0x0000001604342981 */ /* 0x0000a4000c1e1100 */
[----:B0-----:R-:W-:Y:S02]  /*14980*/  @P2 IMAD.MOV.U32 R4, RZ, RZ, R46 ;  /* 0x000000ffff042224 */ /* 0x001fe400078e002e */
[----:B------:R-:W-:Y:S01]  /*14990*/  @P2 IMAD.MOV.U32 R5, RZ, RZ, R116 ;  /* 0x000000ffff052224 */ /* 0x000fe200078e0074 */
[----:B------:R-:W2:Y:S04]  /*149a0*/  LDL.LU R46, [R1+0x10ac] ;  /* 0x0010ac00012e7983 */ /* 0x000ea80000300800 */
[----:B------:R0:W3:Y:S02]  /*149b0*/  @P2 LDG.E.U8 R51, desc[UR22][R4.64] ;  /* 0x0000001604332981 */ /* 0x0000e4000c1e1100 */
[----:B0-----:R-:W-:-:S02]  /*149c0*/  @P2 IMAD.MOV.U32 R4, RZ, RZ, R120 ;  /* 0x000000ffff042224 */ /* 0x001fc400078e0078 */
[----:B------:R-:W-:-:S05]  /*149d0*/  @P2 IMAD.MOV.U32 R5, RZ, RZ, R118 ;  /* 0x000000ffff052224 */ /* 0x000fca00078e0076 */
[----:B------:R0:W3:Y:S02]  /*149e0*/  @P2 LDG.E.U8 R50, desc[UR22][R4.64] ;  /* 0x0000001604322981 */ /* 0x0000e4000c1e1100 */
[----:B0-----:R-:W-:Y:S02]  /*149f0*/  @P2 IMAD.MOV.U32 R4, RZ, RZ, R124 ;  /* 0x000000ffff042224 */ /* 0x001fe400078e007c */
[----:B------:R-:W-:-:S05]  /*14a00*/  @P2 IMAD.MOV.U32 R5, RZ, RZ, R122 ;  /* 0x000000ffff052224 */ /* 0x000fca00078e007a */
[----:B------:R0:W3:Y:S02]  /*14a10*/  @P2 LDG.E.U8 R49, desc[UR22][R4.64] ;  /* 0x0000001604312981 */ /* 0x0000e4000c1e1100 */
[----:B0-----:R-:W-:Y:S02]  /*14a20*/  @P2 IMAD.MOV.U32 R4, RZ, RZ, R2 ;  /* 0x000000ffff042224 */ /* 0x001fe400078e0002 */
[----:B------:R-:W3:Y:S01]  /*14a30*/  LDL.LU R2, [R1+0x10a8] ;  /* 0x0010a80001027983 */ /* 0x000ee20000300800 */
[----:B------:R-:W-:Y:S01]  /*14a40*/  @P2 IMAD.MOV.U32 R5, RZ, RZ, R15 ;  /* 0x000000ffff052224 */ /* 0x000fe200078e000f */
[----:B------:R-:W-:Y:S02]  /*14a50*/  PRMT R47, RZ, 0x7610, R47 ;  /* 0x00007610ff2f7816 */ /* 0x000fe4000000002f */
[----:B------:R-:W-:Y:S02]  /*14a60*/  PRMT R12, RZ, 0x7610, R12 ;  /* 0x00007610ff0c7816 */ /* 0x000fe4000000000c */
[----:B----4-:R-:W-:-:S06]  /*14a70*/  PRMT R48, RZ, 0x7610, R48 ;  /* 0x00007610ff307816 */ /* 0x010fcc0000000030 */
[----:B------:R0:W4:Y:S02]  /*14a80*/  @P2 LDG.E.U8 R48, desc[UR22][R4.64] ;  /* 0x0000001604302981 */ /* 0x000124000c1e1100 */
[----:B0-----:R-:W-:Y:S02]  /*14a90*/  @P2 IMAD.MOV.U32 R4, RZ, RZ, R29 ;  /* 0x000000ffff042224 */ /* 0x001fe400078e001d */
[----:B------:R-:W-:Y:S02]  /*14aa0*/  @P2 IMAD.MOV.U32 R5, RZ, RZ, R31 ;  /* 0x000000ffff052224 */ /* 0x000fe400078e001f */
[----:B------:R-:W4:Y:S04]  /*14ab0*/  LDL.LU R31, [R1+0x10a4] ;  /* 0x0010a400011f7983 */ /* 0x000f280000300800 */
[----:B------:R0:W4:Y:S04]  /*14ac0*/  @P2 LDG.E.U8 R47, desc[UR22][R4.64] ;  /* 0x00000016042f2981 */ /* 0x000128000c1e1100 */
[----:B------:R-:W4:Y:S01]  /*14ad0*/  LDL.LU R29, [R1+0x10a0] ;  /* 0x0010a000011d7983 */ /* 0x000f220000300800 */
[----:B--2---:R-:W-:Y:S01]  /*14ae0*/  PRMT R46, RZ, 0x7610, R46 ;  /* 0x00007610ff2e7816 */ /* 0x004fe2000000002e */
[----:B0-----:R-:W-:-:S02]  /*14af0*/  @P2 IMAD.MOV.U32 R4, RZ, RZ, R25 ;  /* 0x000000ffff042224 */ /* 0x001fc400078e0019 */
[----:B------:R-:W-:Y:S02]  /*14b00*/  @P2 IMAD.MOV.U32 R5, RZ, RZ, R27 ;  /* 0x000000ffff052224 */ /* 0x000fe400078e001b */
[----:B------:R-:W2:Y:S04]  /*14b10*/  LDL.LU R27, [R1+0x109c] ;  /* 0x00109c00011b7983 */ /* 0x000ea80000300800 */
[----:B------:R0:W2:Y:S04]  /*14b20*/  @P2 LDG.E.U8 R46, desc[UR22][R4.64] ;  /* 0x00000016042e2981 */ /* 0x0000a8000c1e1100 */
[----:B------:R-:W2:Y:S01]  /*14b30*/  LDL.LU R25, [R1+0x1098] ;  /* 0x0010980001197983 */ /* 0x000ea20000300800 */
        /* <DEDUP_REMOVED lines=8> */
[----:B------:R-:W2:Y:S01]  /*14bc0*/  LDL.LU R119, [R1+0x1088] ;  /* 0x0010880001777983 */ /* 0x000ea20000300800 */
[----:B---3--:R-:W-:-:S06]  /*14bd0*/  PRMT R2, RZ, 0x7610, R2 ;  /* 0x00007610ff027816 */ /* 0x008fcc0000000002 */
[----:B------:R0:W3:Y:S02]  /*14be0*/  @P2 LDG.E.U8 R2, desc[UR22][R4.64] ;  /* 0x0000001604022981 */ /* 0x0000e4000c1e1100 */
[----:B0-----:R-:W-:Y:S01]  /*14bf0*/  @P2 IMAD.MOV.U32 R5, RZ, RZ, R117 ;  /* 0x000000ffff052224 */ /* 0x001fe200078e0075 */
[----:B------:R-:W-:Y:S01]  /*14c00*/  PRMT R125, RZ, 0x7610, R125 ;  /* 0x00007610ff7d7816 */ /* 0x000fe2000000007d */
[----:B------:R-:W-:-:S05]  /*14c10*/  @P2 IMAD.MOV.U32 R4, RZ, RZ, R115 ;  /* 0x000000ffff042224 */ /* 0x000fca00078e0073 */
[----:B------:R0:W4:Y:S01]  /*14c20*/  @P2 LDG.E.U8 R125, desc[UR22][R4.64] ;  /* 0x00000016047d2981 */ /* 0x000122000c1e1100 */
[----:B------:R-:W-:Y:S01]  /*14c30*/  PRMT R123, RZ, 0x7610, R123 ;  /* 0x00007610ff7b7816 */ /* 0x000fe2000000007b */
[----:B0-----:R-:W-:Y:S02]  /*14c40*/  @P2 IMAD.MOV.U32 R4, RZ, RZ, R108 ;  /* 0x000000ffff042224 */ /* 0x001fe400078e006c */
[----:B------:R-:W-:-:S05]  /*14c50*/  @P2 IMAD.MOV.U32 R5, RZ, RZ, R112 ;  /* 0x000000ffff052224 */ /* 0x000fca00078e0070 */
[----:B------:R0:W4:Y:S04]  /*14c60*/  @P2 LDG.E.U8 R123, desc[UR22][R4.64] ;  /* 0x00000016047b2981 */ /* 0x000128000c1e1100 */
[----:B---3--:R3:W-:Y:S04]  /*14c70*/  STL [R1+0xf8c], R2 ;  /* 0x000f8c0201007387 */ /* 0x0087e80000100800 */
[----:B------:R-:W3:Y:S01]  /*14c80*/  LDL.LU R117, [R1+0x1084] ;  /* 0x0010840001757983 */ /* 0x000ee20000300800 */
[----:B--2---:R-:W-:Y:S01]  /*14c90*/  PRMT R121, RZ, 0x7610, R121 ;  /* 0x00007610ff797816 */ /* 0x004fe20000000079 */
[----:B0-----:R-:W-:-:S02]  /*14ca0*/  @P2 IMAD.MOV.U32 R4, RZ, RZ, R100 ;  /* 0x000000ffff042224 */ /* 0x001fc400078e0064 */
[----:B------:R-:W-:Y:S01]  /*14cb0*/  @P2 IMAD.MOV.U32 R5, RZ, RZ, R104 ;  /* 0x000000ffff052224 */ /* 0x000fe200078e0068 */
[----:B------:R-:W-:Y:S01]  /*14cc0*/  PRMT R119, RZ, 0x7610, R119 ;  /* 0x00007610ff777816 */ /* 0x000fe20000000077 */
[----:B------:R-:W2:Y:S04]  /*14cd0*/  LDL.LU R115, [R1+0x1080] ;  /* 0x0010800001737983 */ /* 0x000ea80000300800 */
[----:B------:R0:W2:Y:S02]  /*14ce0*/  @P2 LDG.E.U8 R121, desc[UR22][R4.64] ;  /* 0x0000001604792981 */ /* 0x0000a4000c1e1100 */
[----:B0-----:R-:W-:Y:S02]  /*14cf0*/  @P2 IMAD.MOV.U32 R4, RZ, RZ, R96 ;  /* 0x000000ffff042224 */ /* 0x001fe400078e0060 */
[----:B------:R-:W-:-:S05]  /*14d00*/  @P2 IMAD.MOV.U32 R5, RZ, RZ, R98 ;  /* 0x000000ffff052224 */ /* 0x000fca00078e0062 */
[----:B------:R0:W2:Y:S02]  /*14d10*/  @P2 LDG.E.U8 R119, desc[UR22][R4.64] ;  /* 0x0000001604772981 */ /* 0x0000a4000c1e1100 */
[----:B0-----:R-:W-:Y:S02]  /*14d20*/  @P2 IMAD.MOV.U32 R4, RZ, RZ, R92 ;  /* 0x000000ffff042224 */ /* 0x001fe400078e005c */
[----:B------:R-:W-:Y:S01]  /*14d30*/  @P2 IMAD.MOV.U32 R5, RZ, RZ, R94 ;  /* 0x000000ffff052224 */ /* 0x000fe200078e005e */
[----:B----4-:R-:W-:Y:S04]  /*14d40*/  STL [R1+0xf90], R125 ;  /* 0x000f907d01007387 */ /* 0x010fe80000100800 */
[----:B------:R-:W4:Y:S04]  /*14d50*/  LDL.LU R112, [R1+0x107c] ;  /* 0x00107c0001707983 */ /* 0x000f280000300800 */
[----:B------:R-:W4:Y:S01]  /*14d60*/  LDL.LU R108, [R1+0x1078] ;  /* 0x00107800016c7983 */ /* 0x000f220000300800 */
[----:B---3--:R-:W-:-:S06]  /*14d70*/  PRMT R117, RZ, 0x7610, R117 ;  /* 0x00007610ff757816 */ /* 0x008fcc0000000075 */
[----:B------:R0:W3:Y:S04]  /*14d80*/  @P2 LDG.E.U8 R117, desc[UR22][R4.64] ;  /* 0x0000001604752981 */ /* 0x0000e8000c1e1100 */
[----:B------:R-:W-:Y:S04]  /*14d90*/  STL [R1+0xf94], R123 ;  /* 0x000f947b01007387 */ /* 0x000fe80000100800 */
[----:B------:R-:W3:Y:S04]  /*14da0*/  LDL.LU R104, [R1+0x1074] ;  /* 0x0010740001687983 */ /* 0x000ee80000300800 */
[----:B------:R-:W3:Y:S04]  /*14db0*/  LDL.LU R100, [R1+0x1070] ;  /* 0x0010700001647983 */ /* 0x000ee80000300800 */
[----:B--2---:R-:W-:Y:S04]  /*14dc0*/  STL [R1+0xf98], R121 ;  /* 0x000f987901007387 */ /* 0x004fe80000100800 */
[----:B------:R-:W2:Y:S04]  /*14dd0*/  LDL.LU R98, [R1+0x106c] ;  /* 0x00106c0001627983 */ /* 0x000ea80000300800 */
[----:B------:R-:W2:Y:S04]  /*14de0*/  LDL.LU R96, [R1+0x1068] ;  /* 0x0010680001607983 */ /* 0x000ea80000300800 */
[----:B------:R-:W-:Y:S04]  /*14df0*/  STL [R1+0xf9c], R119 ;  /* 0x000f9c7701007387 */ /* 0x000fe80000100800 */
[----:B------:R-:W-:Y:S04]  /*14e00*/  STL [R1+0xc], R12 ;  /* 0x00000c0c01007387 */ /* 0x000fe80000100800 */
[----:B------:R-:W2:Y:S04]  /*14e10*/  LDL.LU R94, [R1+0x1064] ;  /* 0x00106400015e7983 */ /* 0x000ea80000300800 */
[----:B------:R-:W2:Y:S01]  /*14e20*/  LDL.LU R92, [R1+0x1060] ;  /* 0x00106000015c7983 */ /* 0x000ea20000300800 */
[----:B0-----:R-:W-:Y:S01]  /*14e30*/  @P2 IMAD.MOV.U32 R5, RZ, RZ, R90 ;  /* 0x000000ffff052224 */ /* 0x001fe200078e005a */
[----:B------:R-:W-:Y:S01]  /*14e40*/  PRMT R115, RZ, 0x7610, R115 ;  /* 0x00007610ff737816 */ /* 0x000fe20000000073 */
[----:B------:R-:W-:-:S05]  /*14e50*/  @P2 IMAD.MOV.U32 R4, RZ, RZ, R88 ;  /* 0x000000ffff042224 */ /* 0x000fca00078e0058 */
[----:B------:R0:W2:Y:S01]  /*14e60*/  @P2 LDG.E.U8 R115, desc[UR22][R4.64] ;  /* 0x0000001604732981 */ /* 0x0000a2000c1e1100 */
[----:B----4-:R-:W-:Y:S01]  /*14e70*/  PRMT R112, RZ, 0x7610, R112 ;  /* 0x00007610ff707816 */ /* 0x010fe20000000070 */
[----:B0-----:R-:W-:Y:S02]  /*14e80*/  @P2 IMAD.MOV.U32 R5, RZ, RZ, R86 ;  /* 0x000000ffff052224 */ /* 0x001fe400078e0056 */
[----:B------:R-:W-:-:S05]  /*14e90*/  @P2 IMAD.MOV.U32 R4, RZ, RZ, R84 ;  /* 0x000000ffff042224 */ /* 0x000fca00078e0054 */
[----:B------:R0:W4:Y:S01]  /*14ea0*/  @P2 LDG.E.U8 R112, desc[UR22][R4.64] ;  /* 0x0000001604702981 */ /* 0x000122000c1e1100 */
[----:B------:R-:W-:Y:S01]  /*14eb0*/  PRMT R108, RZ, 0x7610, R108 ;  /* 0x00007610ff6c7816 */ /* 0x000fe2000000006c */
[----:B0-----:R-:W-:Y:S02]  /*14ec0*/  @P2 IMAD.MOV.U32 R5, RZ, RZ, R82 ;  /* 0x000000ffff052224 */ /* 0x001fe400078e0052 */
[----:B------:R-:W-:-:S05]  /*14ed0*/  @P2 IMAD.MOV.U32 R4, RZ, RZ, R80 ;  /* 0x000000ffff042224 */ /* 0x000fca00078e0050 */
[----:B------:R0:W4:Y:S02]  /*14ee0*/  @P2 LDG.E.U8 R108, desc[UR22][R4.64] ;  /* 0x00000016046c2981 */ /* 0x000124000c1e1100 */
[----:B0-----:R-:W-:Y:S02]  /*14ef0*/  @P2 IMAD.MOV.U32 R5, RZ, RZ, R78 ;  /* 0x000000ffff052224 */ /* 0x001fe400078e004e */
[----:B------:R-:W-:Y:S01]  /*14f00*/  @P2 IMAD.MOV.U32 R4, RZ, RZ, R76 ;  /* 0x000000ffff042224 */ /* 0x000fe200078e004c */
[----:B---3--:R-:W-:Y:S04]  /*14f10*/  STL [R1+0xfa0], R117 ;  /* 0x000fa07501007387 */ /* 0x008fe80000100800 */
[----:B------:R-:W3:Y:S04]  /*14f20*/  LDL.LU R90, [R1+0x105c] ;  /* 0x00105c00015a7983 */ /* 0x000ee80000300800 */
[----:B------:R-:W4:Y:S04]  /*14f30*/  LDL.LU R88, [R1+0x1058] ;  /* 0x0010580001587983 */ /* 0x000f280000300800 */
[----:B------:R-:W4:Y:S04]  /*14f40*/  LDL.LU R86, [R1+0x1054] ;  /* 0x0010540001567983 */ /* 0x000f280000300800 */
[----:B------:R-:W4:Y:S04]  /*14f50*/  LDL.LU R84, [R1+0x1050] ;  /* 0x0010500001547983 */ /* 0x000f280000300800 */
[----:B------:R-:W4:Y:S04]  /*14f60*/  LDL.LU R82, [R1+0x104c] ;  /* 0x00104c0001527983 */ /* 0x000f280000300800 */
[----:B------:R-:W4:Y:S04]  /*14f70*/  LDL.LU R80, [R1+0x1048] ;  /* 0x0010480001507983 */ /* 0x000f280000300800 */
[----:B------:R-:W4:Y:S04]  /*14f80*/  LDL.LU R78, [R1+0x1044] ;  /* 0x00104400014e7983 */ /* 0x000f280000300800 */
[----:B------:R-:W4:Y:S01]  /*14f90*/  LDL.LU R76, [R1+0x1040] ;  /* 0x00104000014c7983 */ /* 0x000f220000300800 */
[----:B------:R-:W-:-:S02]  /*14fa0*/  PRMT R104, RZ, 0x7610, R104 ;  /* 0x00007610ff687816 */ /* 0x000fc40000000068 */
[----:B------:R-:W-:-:S04]  /*14fb0*/  PRMT R100, RZ, 0x7610, R100 ;  /* 0x00007610ff647816 */ /* 0x000fc80000000064 */
[----:B------:R0:W4:Y:S01]  /*14fc0*/  @P2 LDG.E.U8 R104, desc[UR22][R4.64] ;  /* 0x0000001604682981 */ /* 0x000122000c1e1100 */
[----:B--2---:R-:W-:Y:S01]  /*14fd0*/  PRMT R98, RZ, 0x7610, R98 ;  /* 0x00007610ff627816 */ /* 0x004fe20000000062 */
[----:B0-----:R-:W-:Y:S02]  /*14fe0*/  @P2 IMAD.MOV.U32 R4, RZ, RZ, R72 ;  /* 0x000000ffff042224 */ /* 0x001fe400078e0048 */
[----:B------:R-:W-:Y:S01]  /*14ff0*/  @P2 IMAD.MOV.U32 R5, RZ, RZ, R74 ;  /* 0x000000ffff052224 */ /* 0x000fe200078e004a */
[----:B------:R-:W-:Y:S01]  /*15000*/  PRMT R96, RZ, 0x7610, R96 ;  /* 0x00007610ff607816 */ /* 0x000fe20000000060 */
[----:B------:R-:W2:Y:S04]  /*15010*/  LDL.LU R74, [R1+0x103c] ;  /* 0x00103c00014a7983 */ /* 0x000ea80000300800 */
[----:B------:R0:W2:Y:S01]  /*15020*/  @P2 LDG.E.U8 R100, desc[UR22][R4.64] ;  /* 0x0000001604642981 */ /* 0x0000a2000c1e1100 */
[----:B------:R-:W-:-:S02]  /*15030*/  PRMT R94, RZ, 0x7610, R94 ;  /* 0x00007610ff5e7816 */ /* 0x000fc4000000005e */
[----:B------:R-:W-:Y:S01]  /*15040*/  PRMT R92, RZ, 0x7610, R92 ;  /* 0x00007610ff5c7816 */ /* 0x000fe2000000005c */
[----:B------:R-:W2:Y:S01]  /*15050*/  LDL.LU R72, [R1+0x1038] ;  /* 0x0010380001487983 */ /* 0x000ea20000300800 */
[----:B0-----:R-:W-:Y:S02]  /*15060*/  @P2 IMAD.MOV.U32 R4, RZ, RZ, R68 ;  /* 0x000000ffff042224 */ /* 0x001fe400078e0044 */
        /* <DEDUP_REMOVED lines=23> */
[----:B---3--:R-:W-:Y:S02]  /*151e0*/  PRMT R90, RZ, 0x7610, R90 ;  /* 0x00007610ff5a7816 */ /* 0x008fe4000000005a */
[----:B----4-:R-:W-:-:S04]  /*151f0*/  PRMT R88, RZ, 0x7610, R88 ;  /* 0x00007610ff587816 */ /* 0x010fc80000000058 */
[----:B------:R0:W3:Y:S01]  /*15200*/  @P2 LDG.E.U8 R90, desc[UR22][R4.64] ;  /* 0x00000016045a2981 */ /* 0x0000e2000c1e1100 */
[----:B------:R-:W-:Y:S01]  /*15210*/  PRMT R86, RZ, 0x7610, R86 ;  /* 0x00007610ff567816 */ /* 0x000fe20000000056 */
[----:B0-----:R-:W-:Y:S02]  /*15220*/  @P2 IMAD.MOV.U32 R4, RZ, RZ, R24 ;  /* 0x000000ffff042224 */ /* 0x001fe400078e0018 */
[----:B------:R-:W-:Y:S01]  /*15230*/  @P2 IMAD.MOV.U32 R5, RZ, RZ, R26 ;  /* 0x000000ffff052224 */ /* 0x000fe200078e001a */
[----:B------:R-:W-:Y:S01]  /*15240*/  PRMT R84, RZ, 0x7610, R84 ;  /* 0x00007610ff547816 */ /* 0x000fe20000000054 */
[----:B------:R-:W4:Y:S04]  /*15250*/  LDL.LU R26, [R1+0x100c] ;  /* 0x00100c00011a7983 */ /* 0x000f280000300800 */
[----:B------:R0:W3:Y:S01]  /*15260*/  @P2 LDG.E.U8 R88, desc[UR22][R4.64] ;  /* 0x0000001604582981 */ /* 0x0000e2000c1e1100 */
[----:B------:R-:W-:-:S02]  /*15270*/  PRMT R82, RZ, 0x7610, R82 ;  /* 0x00007610ff527816 */ /* 0x000fc40000000052 */
[----:B------:R-:W-:Y:S01]  /*15280*/  PRMT R80, RZ, 0x7610, R80 ;  /* 0x00007610ff507816 */ /* 0x000fe20000000050 */
[----:B------:R-:W3:Y:S01]  /*15290*/  LDL.LU R24, [R1+0x1008] ;  /* 0x0010080001187983 */ /* 0x000ee20000300800 */
[----:B0-----:R-:W-:Y:S02]  /*152a0*/  @P2 IMAD.MOV.U32 R4, RZ, RZ, R11 ;  /* 0x000000ffff042224 */ /* 0x001fe400078e000b */
[----:B------:R-:W-:Y:S01]  /*152b0*/  @P2 IMAD.MOV.U32 R5, RZ, RZ, R22 ;  /* 0x000000ffff052224 */ /* 0x000fe200078e0016 */
[----:B------:R-:W-:Y:S01]  /*152c0*/  PRMT R78, RZ, 0x7610, R78 ;  /* 0x00007610ff4e7816 */ /* 0x000fe2000000004e */
[----:B------:R-:W3:Y:S04]  /*152d0*/  LDL.LU R22, [R1+0x1004] ;  /* 0x0010040001167983 */ /* 0x000ee80000300800 */
[----:B------:R0:W3:Y:S01]  /*152e0*/  @P2 LDG.E.U8 R86, desc[UR22][R4.64] ;  /* 0x0000001604562981 */ /* 0x0000e2000c1e1100 */
[----:B------:R-:W-:-:S03]  /*152f0*/  PRMT R76, RZ, 0x7610, R76 ;  /* 0x00007610ff4c7816 */ /* 0x000fc6000000004c */
[----:B------:R-:W3:Y:S01]  /*15300*/  LDL.LU R11, [R1+0x1000] ;  /* 0x00100000010b7983 */ /* 0x000ee20000300800 */
[----:B0-----:R-:W-:Y:S02]  /*15310*/  @P2 IMAD.MOV.U32 R4, RZ, RZ, R42 ;  /* 0x000000ffff042224 */ /* 0x001fe400078e002a */
[----:B------:R-:W-:Y:S02]  /*15320*/  @P2 IMAD.MOV.U32 R5, RZ, RZ, R44 ;  /* 0x000000ffff052224 */ /* 0x000fe400078e002c */
[----:B------:R-:W3:Y:S04]  /*15330*/  LDL.LU R44, [R1+0xffc] ;  /* 0x000ffc00012c7983 */ /* 0x000ee80000300800 */
[----:B------:R0:W4:Y:S04]  /*15340*/  @P2 LDG.E.U8 R84, desc[UR22][R4.64] ;  /* 0x0000001604542981 */ /* 0x000128000c1e1100 */
[----:B------:R-:W4:Y:S01]  /*15350*/  LDL.LU R42, [R1+0xff8] ;  /* 0x000ff800012a7983 */ /* 0x000f220000300800 */
[----:B0-----:R-:W-:-:S02]  /*15360*/  @P2 IMAD.MOV.U32 R4, RZ, RZ, R113 ;  /* 0x000000ffff042224 */ /* 0x001fc400078e0071 */
[----:B------:R-:W-:Y:S02]  /*15370*/  @P2 IMAD.MOV.U32 R5, RZ, RZ, R40 ;  /* 0x000000ffff052224 */ /* 0x000fe400078e0028 */
[----:B------:R-:W4:Y:S04]  /*15380*/  LDL.LU R40, [R1+0xff4] ;  /* 0x000ff40001287983 */ /* 0x000f280000300800 */
        /* <DEDUP_REMOVED lines=8> */
[----:B------:R-:W-:Y:S01]  /*15410*/  @P2 IMAD.MOV.U32 R5, RZ, RZ, R13 ;  /* 0x000000ffff052224 */ /* 0x000fe200078e000d */
[----:B------:R-:W4:Y:S04]  /*15420*/  LDL R6, [R1+0x9c4] ;  /* 0x0009c40001067983 */ /* 0x000f280000100800 */
[----:B------:R0:W4:Y:S04]  /*15430*/  @P2 LDG.E.U8 R78, desc[UR22][R4.64] ;  /* 0x00000016044e2981 */ /* 0x000128000c1e1100 */
[----:B------:R-:W4:Y:S01]  /*15440*/  LDL R13, [R1+0x9c0] ;  /* 0x0009c000010d7983 */ /* 0x000f220000100800 */
[----:B0-----:R-:W-:-:S02]  /*15450*/  @P2 IMAD.MOV.U32 R4, RZ, RZ, R105 ;  /* 0x000000ffff042224 */ /* 0x001fc400078e0069 */
[----:B------:R-:W-:Y:S02]  /*15460*/  @P2 IMAD.MOV.U32 R5, RZ, RZ, R107 ;  /* 0x000000ffff052224 */ /* 0x000fe400078e006b */
[----:B------:R-:W4:Y:S04]  /*15470*/  LDL.LU R107, [R1+0xfe4] ;  /* 0x000fe400016b7983 */ /* 0x000f280000300800 */
[----:B------:R0:W4:Y:S04]  /*15480*/  @P2 LDG.E.U8 R76, desc[UR22][R4.64] ;  /* 0x00000016044c2981 */ /* 0x000128000c1e1100 */
[----:B------:R-:W4:Y:S01]  /*15490*/  LDL.LU R105, [R1+0xfe0] ;  /* 0x000fe00001697983 */ /* 0x000f220000300800 */
[----:B0-----:R-:W-:-:S02]  /*154a0*/  @P2 IMAD.MOV.U32 R5, RZ, RZ, R103 ;  /* 0x000000ffff052224 */ /* 0x001fc400078e0067 */
[----:B------:R-:W-:Y:S01]  /*154b0*/  @P2 IMAD.MOV.U32 R4, RZ, RZ, R101 ;  /* 0x000000ffff042224 */ /* 0x000fe200078e0065 */
[----:B------:R-:W4:Y:S04]  /*154c0*/  LDL.LU R103, [R1+0xfdc] ;  /* 0x000fdc0001677983 */ /* 0x000f280000300800 */
[----:B------:R-:W4:Y:S01]  /*154d0*/  LDL.LU R101, [R1+0xfd8] ;  /* 0x000fd80001657983 */ /* 0x000f220000300800 */
[----:B--2---:R-:W-:Y:S02]  /*154e0*/  PRMT R74, RZ, 0x7610, R74 ;  /* 0x00007610ff4a7816 */ /* 0x004fe4000000004a */
[----:B------:R-:W-:-:S04]  /*154f0*/  PRMT R72, RZ, 0x7610, R72 ;  /* 0x00007610ff487816 */ /* 0x000fc80000000048 */
[----:B------:R0:W2:Y:S01]  /*15500*/  @P2 LDG.E.U8 R74, desc[UR22][R4.64] ;  /* 0x00000016044a2981 */ /* 0x0000a2000c1e1100 */
[----:B------:R-:W-:Y:S01]  /*15510*/  PRMT R70, RZ, 0x7610, R70 ;  /* 0x00007610ff467816 */ /* 0x000fe20000000046 */
        /* <DEDUP_REMOVED lines=9> */
[----:B------:R-:W-:Y:S01]  /*155b0*/  @P2 IMAD.MOV.U32 R5, RZ, RZ, R10 ;  /* 0x000000ffff052224 */ /* 0x000fe200078e000a */
[----:B------:R-:W-:Y:S01]  /*155c0*/  PRMT R45, RZ, 0x7610, R45 ;  /* 0x00007610ff2d7816 */ /* 0x000fe2000000002d */
[----:B------:R-:W2:Y:S04]  /*155d0*/  LDL.LU R10, [R1+0xfcc] ;  /* 0x000fcc00010a7983 */ /* 0x000ea80000300800 */
[----:B------:R0:W2:Y:S02]  /*155e0*/  @P2 LDG.E.U8 R70, desc[UR22][R4.64] ;  /* 0x0000001604462981 */ /* 0x0000a4000c1e1100 */
[----:B0-----:R-:W-:-:S02]  /*155f0*/  @P2 IMAD.MOV.U32 R4, RZ, RZ, R14 ;  /* 0x000000ffff042224 */ /* 0x001fc400078e000e */
[----:B------:R-:W-:-:S05]  /*15600*/  @P2 IMAD.MOV.U32 R5, RZ, RZ, R17 ;  /* 0x000000ffff052224 */ /* 0x000fca00078e0011 */
[----:B------:R0:W2:Y:S02]  /*15610*/  @P2 LDG.E.U8 R68, desc[UR22][R4.64] ;  /* 0x0000001604442981 */ /* 0x0000a4000c1e1100 */
[----:B0-----:R-:W-:Y:S02]  /*15620*/  @P2 IMAD.MOV.U32 R4, RZ, RZ, R18 ;  /* 0x000000ffff042224 */ /* 0x001fe400078e0012 */
[----:B------:R-:W-:-:S05]  /*15630*/  @P2 IMAD.MOV.U32 R5, RZ, RZ, R20 ;  /* 0x000000ffff052224 */ /* 0x000fca00078e0014 */
[----:B------:R0:W2:Y:S02]  /*15640*/  @P2 LDG.E.U8 R66, desc[UR22][R4.64] ;  /* 0x0000001604422981 */ /* 0x0000a4000c1e1100 */
[----:B0-----:R-:W-:Y:S02]  /*15650*/  @P2 IMAD.MOV.U32 R4, RZ, RZ, R3 ;  /* 0x000000ffff042224 */ /* 0x001fe400078e0003 */
[----:B------:R-:W-:-:S05]  /*15660*/  @P2 IMAD.MOV.U32 R5, RZ, RZ, R16 ;  /* 0x000000ffff052224 */ /* 0x000fca00078e0010 */
[----:B------:R4:W2:Y:S01]  /*15670*/  @P2 LDG.E.U8 R64, desc[UR22][R4.64] ;  /* 0x0000001604402981 */ /* 0x0008a2000c1e1100 */
[----:B---3--:R-:W-:Y:S01]  /*15680*/  PRMT R44, RZ, 0x7610, R44 ;  /* 0x00007610ff2c7816 */ /* 0x008fe2000000002c */
[----:B----4-:R-:W-:Y:S02]  /*15690*/  @P6 IMAD.MOV.U32 R4, RZ, RZ, R6 ;  /* 0x000000ffff046224 */ /* 0x010fe400078e0006 */
[----:B------:R-:W-:-:S05]  /*156a0*/  @P6 IMAD.MOV.U32 R5, RZ, RZ, R13 ;  /* 0x000000ffff056224 */ /* 0x000fca00078e000d */
[----:B------:R0:W3:Y:S01]  /*156b0*/  @P6 LDG.E.U8 R45, desc[UR22][R4.64] ;  /* 0x00000016042d6981 */ /* 0x0000e2000c1e1100 */
[C---:B------:R-:W-:Y:S02]  /*156c0*/  SEL R107, R11.reuse, R107, !P3 ;  /* 0x0000006b0b6b7207 */ /* 0x040fe40005800000 */
[C---:B------:R-:W-:Y:S02]  /*156d0*/  SEL R105, R11.reuse, R105, !P3 ;  /* 0x000000690b697207 */ /* 0x040fe40005800000 */
[C---:B------:R-:W-:Y:S02]  /*156e0*/  SEL R101, R11.reuse, R101, !P3 ;  /* 0x000000650b657207 */ /* 0x040fe40005800000 */
[----:B------:R-:W-:-:S03]  /*156f0*/  SEL R103, R11, R103, !P3 ;  /* 0x000000670b677207 */ /* 0x000fc60005800000 */
[----:B------:R-:W-:Y:S01]  /*15700*/  IMAD R101, R101, UR4, RZ ;  /* 0x0000000465657c24 */ /* 0x000fe2000f8e02ff */
[----:B------:R-:W4:Y:S01]  /*15710*/  LDCU UR4, c[0x0][0x3b0] ;  /* 0x00007600ff0477ac */ /* 0x000f220008000800 */
[----:B------:R-:W-:-:S03]  /*15720*/  IMAD R103, R103, UR14, RZ ;  /* 0x0000000e67677c24 */ /* 0x000fc6000f8e02ff */
[-C--:B------:R-:W-:Y:S01]  /*15730*/  IADD3 R2, P6, PT, R101, R8.reuse, RZ ;  /* 0x0000000865027210 */ /* 0x080fe20007fde0ff */
[----:B-1----:R-:W-:Y:S01]  /*15740*/  IMAD R105, R105, UR15, RZ ;  /* 0x0000000f69697c24 */ /* 0x002fe2000f8e02ff */
[----:B------:R-:W-:Y:S01]  /*15750*/  SEL R109, R11, R109, !P3 ;  /* 0x0000006d0b6d7207 */ /* 0x000fe20005800000 */
[----:B------:R-:W-:Y:S01]  /*15760*/  IMAD R107, R107, UR16, RZ ;  /* 0x000000106b6b7c24 */ /* 0x000fe2000f8e02ff */
[----:B------:R-:W-:Y:S01]  /*15770*/  LEA.HI.X.SX32 R6, R101, R7, 0x1, P6 ;  /* 0x0000000765067211 */ /* 0x000fe200030f0eff */
[----:B------:R-:W-:Y:S01]  /*15780*/  STL [R1+0x314], R2 ;  /* 0x0003140201007387 */ /* 0x000fe20000100800 */
[----:B------:R-:W-:Y:S01]  /*15790*/  IADD3 R3, P6, PT, R103, R8, RZ ;  /* 0x0000000867037210 */ /* 0x000fe20007fde0ff */
[----:B0-----:R-:W-:Y:S01]  /*157a0*/  @P2 IMAD.MOV.U32 R4, RZ, RZ, R2 ;  /* 0x000000ffff042224 */ /* 0x001fe200078e0002 */
[----:B------:R-:W-:Y:S01]  /*157b0*/  PRMT R43, RZ, 0x7610, R43 ;  /* 0x00007610ff2b7816 */ /* 0x000fe2000000002b */
[----:B------:R0:W-:Y:S01]  /*157c0*/  STL [R1+0x310], R6 ;  /* 0x0003100601007387 */ /* 0x0001e20000100800 */
[----:B------:R-:W-:Y:S01]  /*157d0*/  @P2 IMAD.MOV.U32 R5, RZ, RZ, R6 ;  /* 0x000000ffff052224 */ /* 0x000fe200078e0006 */
[----:B------:R-:W-:Y:S01]  /*157e0*/  SEL R111, R11, R111, !P3 ;  /* 0x0000006f0b6f7207 */ /* 0x000fe20005800000 */
[----:B------:R-:W1:Y:S01]  /*157f0*/  LDCU UR14, c[0x0][0x3b0] ;  /* 0x00007600ff0e77ac */ /* 0x000e620008000800 */
[----:B------:R-:W2:Y:S01]  /*15800*/  LDL.LU R15, [R1+0x10] ;  /* 0x00001000010f7983 */ /* 0x000ea20000300800 */
[----:B------:R-:W-:-:S02]  /*15810*/  PRMT R42, RZ, 0x7610, R42 ;  /* 0x00007610ff2a7816 */ /* 0x000fc4000000002a */
[----:B------:R-:W-:Y:S01]  /*15820*/  PRMT R41, RZ, 0x7610, R41 ;  /* 0x00007610ff297816 */ /* 0x000fe20000000029 */
[----:B------:R-:W1:Y:S01]  /*15830*/  LDCU UR15, c[0x0][0x3b0] ;  /* 0x00007600ff0f77ac */ /* 0x000e620008000800 */
[----:B0-----:R-:W-:Y:S01]  /*15840*/  LEA.HI.X.SX32 R6, R103, R7, 0x1, P6 ;  /* 0x0000000767067211 */ /* 0x001fe200030f0eff */
[----:B------:R0:W2:Y:S01]  /*15850*/  @P2 LDG.E.U8 R44, desc[UR22][R4.64] ;  /* 0x00000016042c2981 */ /* 0x0000a2000c1e1100 */
[----:B------:R-:W-:-:S03]  /*15860*/  IADD3 R2, P6, PT, R105, R8, RZ ;  /* 0x0000000869027210 */ /* 0x000fc60007fde0ff */
[----:B------:R-:W-:Y:S01]  /*15870*/  STL [R1+0x32c], R3 ;  /* 0x00032c0301007387 */ /* 0x000fe20000100800 */
[----:B------:R-:W-:-:S03]  /*15880*/  LEA.HI.X.SX32 R12, R105, R7, 0x1, P6 ;  /* 0x00000007690c7211 */ /* 0x000fc600030f0eff */
[----:B------:R-:W-:Y:S01]  /*15890*/  STL [R1+0xf74], R103 ;  /* 0x000f746701007387 */ /* 0x000fe20000100800 */
[----:B------:R-:W-:-:S03]  /*158a0*/  IADD3 R102, P6, PT, R107, R8, RZ ;  /* 0x000000086b667210 */ /* 0x000fc60007fde0ff */
[----:B------:R-:W-:Y:S04]  /*158b0*/  STL [R1+0xf80], R103 ;  /* 0x000f806701007387 */ /* 0x000fe80000100800 */
[----:B------:R1:W-:Y:S01]  /*158c0*/  STL [R1+0x328], R6 ;  /* 0x0003280601007387 */ /* 0x0003e20000100800 */
[----:B0-----:R-:W-:-:S03]  /*158d0*/  @P2 IMAD.MOV.U32 R4, RZ, RZ, R3 ;  /* 0x000000ffff042224 */ /* 0x001fc600078e0003 */
[----:B------:R-:W-:Y:S01]  /*158e0*/  STL [R1+0x344], R2 ;  /* 0x0003440201007387 */ /* 0x000fe20000100800 */
[----:B------:R-:W-:-:S03]  /*158f0*/  @P2 IMAD.MOV.U32 R5, RZ, RZ, R6 ;  /* 0x000000ffff052224 */ /* 0x000fc600078e0006 */
[----:B------:R-:W-:Y:S04]  /*15900*/  STL [R1+0xf78], R105 ;  /* 0x000f786901007387 */ /* 0x000fe80000100800 */
[----:B------:R-:W-:Y:S04]  /*15910*/  STL [R1+0xf7c], R105 ;  /* 0x000f7c6901007387 */ /* 0x000fe80000100800 */
[----:B------:R0:W-:Y:S04]  /*15920*/  STL [R1+0x340], R12 ;  /* 0x0003400c01007387 */ /* 0x0001e80000100800 */
[----:B-1----:R-:W2:Y:S04]  /*15930*/  LDL R6, [R1+0xcec] ;  /* 0x000cec0001067983 */ /* 0x002ea80000100800 */
[----:B------:R-:W3:Y:S04]  /*15940*/  LDL R3, [R1+0x9e0] ;  /* 0x0009e00001037983 */ /* 0x000ee80000100800 */
[----:B------:R-:W-:Y:S04]  /*15950*/  STL [R1+0x35c], R102 ;  /* 0x00035c6601007387 */ /* 0x000fe80000100800 */
[----:B------:R-:W3:Y:S01]  /*15960*/  LDL R16, [R1+0x9e4] ;  /* 0x0009e40001107983 */ /* 0x000ee20000100800 */
[----:B------:R-:W-:Y:S01]  /*15970*/  LEA.HI.X.SX32 R103, R107, R7, 0x1, P6 ;  /* 0x000000076b677211 */ /* 0x000fe200030f0eff */
[----:B----4-:R-:W-:Y:S01]  /*15980*/  IMAD R109, R109, UR4, RZ ;  /* 0x000000046d6d7c24 */ /* 0x010fe2000f8e02ff */
[----:B------:R-:W-:Y:S01]  /*15990*/  PRMT R40, RZ, 0x7610, R40 ;  /* 0x00007610ff287816 */ /* 0x000fe20000000028 */
[----:B------:R-:W-:Y:S01]  /*159a0*/  STL [R1+0xf84], R107 ;  /* 0x000f846b01007387 */ /* 0x000fe20000100800 */
[----:B------:R-:W-:Y:S01]  /*159b0*/  IMAD R111, R111, UR17, RZ ;  /* 0x000000116f6f7c24 */ /* 0x000fe2000f8e02ff */
[----:B------:R-:W-:Y:S01]  /*159c0*/  PRMT R39, RZ, 0x7610, R39 ;  /* 0x00007610ff277816 */ /* 0x000fe20000000027 */
[----:B------:R-:W1:Y:S01]  /*159d0*/  LDCU UR4, c[0x0][0x3b0] ;  /* 0x00007600ff0477ac */ /* 0x000e620008000800 */
[----:B------:R-:W-:Y:S01]  /*159e0*/  STL [R1+0x358], R103 ;  /* 0x0003586701007387 */ /* 0x000fe20000100800 */
[----:B------:R-:W-:-:S03]  /*159f0*/  IADD3 R18, P6, PT, R109, R8, RZ ;  /* 0x000000086d127210 */ /* 0x000fc60007fde0ff */
[----:B------:R-:W4:Y:S04]  /*15a00*/  LDL R20, [R1+0xa04] ;  /* 0x000a040001147983 */ /* 0x000f280000100800 */
[----:B------:R0:W4:Y:S01]  /*15a10*/  @P2 LDG.E.U8 R43, desc[UR22][R4.64] ;  /* 0x00000016042b2981 */ /* 0x000122000c1e1100 */
[----:B------:R-:W-:Y:S01]  /*15a20*/  LEA.HI.X.SX32 R101, R109, R7, 0x1, P6 ;  /* 0x000000076d657211 */ /* 0x000fe200030f0eff */
[----:B0-----:R-:W-:Y:S02]  /*15a30*/  @P2 IMAD.MOV.U32 R4, RZ, RZ, R2 ;  /* 0x000000ffff042224 */ /* 0x001fe400078e0002 */
[----:B------:R-:W-:Y:S02]  /*15a40*/  @P2 IMAD.MOV.U32 R5, RZ, RZ, R12 ;  /* 0x000000ffff052224 */ /* 0x000fe400078e000c */
[----:B------:R-:W4:Y:S04]  /*15a50*/  LDL R12, [R1+0xa00] ;  /* 0x000a0000010c7983 */ /* 0x000f280000100800 */
[----:B------:R-:W-:Y:S04]  /*15a60*/  STL [R1+0x374], R18 ;  /* 0x0003741201007387 */ /* 0x000fe80000100800 */
[----:B------:R0:W4:Y:S01]  /*15a70*/  @P2 LDG.E.U8 R42, desc[UR22][R4.64] ;  /* 0x00000016042a2981 */ /* 0x000122000c1e1100 */
[----:B------:R-:W-:-:S03]  /*15a80*/  IADD3 R2, P6, PT, R111, R8, RZ ;  /* 0x000000086f027210 */ /* 0x000fc60007fde0ff */
[----:B------:R-:W4:Y:S04]  /*15a90*/  LDL R19, [R1+0x830] ;  /* 0x0008300001137983 */ /* 0x000f280000100800 */
[----:B------:R-:W4:Y:S01]  /*15aa0*/  LDL R14, [R1+0x838] ;  /* 0x00083800010e7983 */ /* 0x000f220000100800 */
[----:B0-----:R-:W-:Y:S02]  /*15ab0*/  @P2 IMAD.MOV.U32 R4, RZ, RZ, R102 ;  /* 0x000000ffff042224 */ /* 0x001fe400078e0066 */
[----:B------:R-:W-:Y:S01]  /*15ac0*/  @P2 IMAD.MOV.U32 R5, RZ, RZ, R103 ;  /* 0x000000ffff052224 */ /* 0x000fe200078e0067 */
[----:B------:R-:W4:Y:S04]  /*15ad0*/  LDL.LU R13, [R1+0xe8] ;  /* 0x0000e800010d7983 */ /* 0x000f280000300800 */
[----:B------:R-:W4:Y:S04]  /*15ae0*/  LDL.LU R17, [R1+0xe4] ;  /* 0x0000e40001117983 */ /* 0x000f280000300800 */
[----:B------:R-:W-:Y:S04]  /*15af0*/  STL [R1+0xf88], R109 ;  /* 0x000f886d01007387 */ /* 0x000fe80000100800 */
[----:B------:R0:W4:Y:S04]  /*15b00*/  @P2 LDG.E.U8 R41, desc[UR22][R4.64] ;  /* 0x0000001604292981 */ /* 0x000128000c1e1100 */
[----:B------:R1:W-:Y:S01]  /*15b10*/  STL [R1+0x370], R101 ;  /* 0x0003706501007387 */ /* 0x0003e20000100800 */
[----:B0-----:R-:W-:-:S02]  /*15b20*/  @P2 IMAD.MOV.U32 R4, RZ, RZ, R18 ;  /* 0x000000ffff042224 */ /* 0x001fc400078e0012 */
[----:B------:R-:W-:Y:S01]  /*15b30*/  @P2 IMAD.MOV.U32 R5, RZ, RZ, R101 ;  /* 0x000000ffff052224 */ /* 0x000fe200078e0065 */
[----:B-1----:R-:W-:-:S04]  /*15b40*/  LEA.HI.X.SX32 R101, R111, R7, 0x1, P6 ;  /* 0x000000076f657211 */ /* 0x002fc800030f0eff */
[----:B------:R0:W4:Y:S04]  /*15b50*/  @P2 LDG.E.U8 R40, desc[UR22][R4.64] ;  /* 0x0000001604282981 */ /* 0x000128000c1e1100 */
[----:B------:R1:W-:Y:S04]  /*15b60*/  STL [R1+0x38c], R2 ;  /* 0x00038c0201007387 */ /* 0x0003e80000100800 */
[----:B------:R-:W4:Y:S01]  /*15b70*/  LDL R18, [R1+0xce4] ;  /* 0x000ce40001127983 */ /* 0x000f220000100800 */
[----:B0-----:R-:W-:Y:S02]  /*15b80*/  @P2 IMAD.MOV.U32 R4, RZ, RZ, R2 ;  /* 0x000000ffff042224 */ /* 0x001fe400078e0002 */
[----:B------:R-:W-:Y:S01]  /*15b90*/  @P2 IMAD.MOV.U32 R5, RZ, RZ, R101 ;  /* 0x000000ffff052224 */ /* 0x000fe200078e0065 */
[----:B------:R-:W-:Y:S04]  /*15ba0*/  STL [R1+0x388], R101 ;  /* 0x0003886501007387 */ /* 0x000fe80000100800 */
[----:B------:R3:W4:Y:S01]  /*15bb0*/  @P2 LDG.E.U8 R39, desc[UR22][R4.64] ;  /* 0x0000001604272981 */ /* 0x000722000c1e1100 */
[----:B--2---:R-:W-:-:S03]  /*15bc0*/  ISETP.GE.AND P6, PT, R6, RZ, PT ;  /* 0x000000ff0600720c */ /* 0x004fc60003fc6270 */
[----:B------:R-:W2:Y:S01]  /*15bd0*/  LDL.LU R6, [R1+0xe0] ;  /* 0x0000e00001067983 */ /* 0x000ea20000300800 */
[----:B---3--:R-:W-:Y:S02]  /*15be0*/  @P5 IMAD.MOV.U32 R5, RZ, RZ, R3 ;  /* 0x000000ffff055224 */ /* 0x008fe400078e0003 */
[----:B------:R-:W-:Y:S02]  /*15bf0*/  IMAD.MOV.U32 R3, RZ, RZ, R10 ;  /* 0x000000ffff037224 */ /* 0x000fe400078e000a */
[----:B------:R-:W3:Y:S01]  /*15c00*/  LDL.LU R10, [R1+0xfc8] ;  /* 0x000fc800010a7983 */ /* 0x000ee20000300800 */
[----:B------:R-:W-:-:S03]  /*15c10*/  @P5 IMAD.MOV.U32 R4, RZ, RZ, R16 ;  /* 0x000000ffff045224 */ /* 0x000fc600078e0010 */
[----:B------:R-:W2:Y:S01]  /*15c20*/  LDL R16, [R1+0xcdc] ;  /* 0x000cdc0001107983 */ /* 0x000ea20000100800 */
[----:B------:R-:W-:-:S06]  /*15c30*/  PRMT R38, RZ, 0x7610, R38 ;  /* 0x00007610ff267816 */ /* 0x000fcc0000000026 */
[----:B------:R4:W3:Y:S01]  /*15c40*/  @P5 LDG.E.U8 R38, desc[UR22][R4.64] ;  /* 0x0000001604265981 */ /* 0x0008e2000c1e1100 */
[----:B------:R-:W-:Y:S01]  /*15c50*/  PRMT R37, RZ, 0x7610, R37 ;  /* 0x00007610ff257816 */ /* 0x000fe20000000025 */
[----:B----4-:R-:W-:Y:S02]  /*15c60*/  @P4 IMAD.MOV.U32 R4, RZ, RZ, R20 ;  /* 0x000000ffff044224 */ /* 0x010fe400078e0014 */
[----:B------:R-:W4:Y:S01]  /*15c70*/  LDL.LU R20, [R1+0x18] ;  /* 0x0000180001147983 */ /* 0x000f220000300800 */
[----:B------:R-:W-:-:S03]  /*15c80*/  SEL R113, R11, R113, !P3 ;  /* 0x000000710b717207 */ /* 0x000fc60005800000 */
[----:B------:R-:W3:Y:S01]  /*15c90*/  LDL.LU R122, [R1+0x1c] ;  /* 0x00001c00017a7983 */ /* 0x000ee20000300800 */
[----:B------:R-:W-:-:S03]  /*15ca0*/  @P4 IMAD.MOV.U32 R5, RZ, RZ, R12 ;  /* 0x000000ffff054224 */ /* 0x000fc600078e000c */
[----:B------:R-:W3:Y:S01]  /*15cb0*/  LDL R124, [R1+0xcd4] ;  /* 0x000cd400017c7983 */ /* 0x000ee20000100800 */
[----:B------:R-:W-:Y:S01]  /*15cc0*/  @!P6 IMAD.MOV R3, RZ, RZ, -R3 ;  /* 0x000000ffff03e224 */ /* 0x000fe200078e0a03 */
[----:B------:R-:W-:Y:S02]  /*15cd0*/  ISETP.GT.U32.AND P5, PT, R9, R15, PT ;  /* 0x0000000f0900720c */ /* 0x000fe40003fa4070 */
[----:B------:R0:W3:Y:S01]  /*15ce0*/  @P4 LDG.E.U8 R37, desc[UR22][R4.64] ;  /* 0x0000001604254981 */ /* 0x0000e2000c1e1100 */
[----:B------:R-:W-:Y:S01]  /*15cf0*/  PRMT R21, RZ, 0x7610, R21 ;  /* 0x00007610ff157816 */ /* 0x000fe20000000015 */
[----:B------:R-:W-:Y:S01]  /*15d00*/  IMAD R113, R113, UR4, RZ ;  /* 0x0000000471717c24 */ /* 0x000fe2000f8e02ff */
[----:B------:R-:W-:Y:S01]  /*15d10*/  SEL R3, R11, R3, !P3 ;  /* 0x000000030b037207 */ /* 0x000fe20005800000 */
[----:B------:R-:W1:Y:S01]  /*15d20*/  LDCU UR4, c[0x0][0x3b0] ;  /* 0x00007600ff0477ac */ /* 0x000e620008000800 */
[----:B0-----:R-:W-:Y:S02]  /*15d30*/  @P0 IMAD.MOV.U32 R5, RZ, RZ, R19 ;  /* 0x000000ffff050224 */ /* 0x001fe400078e0013 */
[----:B------:R-:W-:Y:S01]  /*15d40*/  @P0 IMAD.MOV.U32 R4, RZ, RZ, R14 ;  /* 0x000000ffff040224 */ /* 0x000fe200078e000e */
[----:B------:R-:W-:-:S04]  /*15d50*/  ISETP.GT.U32.AND P4, PT, R9, R17, PT ;  /* 0x000000110900720c */ /* 0x000fc80003f84070 */
[----:B------:R0:W3:Y:S01]  /*15d60*/  @P0 LDG.E.U8 R21, desc[UR22][R4.64] ;  /* 0x0000001604150981 */ /* 0x0000e2000c1e1100 */
[----:B------:R-:W-:Y:S01]  /*15d70*/  ISETP.GT.U32.AND P6, PT, R9, R13, PT ;  /* 0x0000000d0900720c */ /* 0x000fe20003fc4070 */
[----:B------:R-:W-:Y:S01]  /*15d80*/  IMAD R3, R3, UR14, RZ ;  /* 0x0000000e03037c24 */ /* 0x000fe2000f8e02ff */
[-C--:B------:R-:W-:Y:S01]  /*15d90*/  IADD3 R12, P0, PT, R113, R8.reuse, RZ ;  /* 0x00000008710c7210 */ /* 0x080fe20007f1e0ff */
[--C-:B------:R-:W-:Y:S01]  /*15da0*/  @!P5 IMAD.IADD R15, R15, 0x1, -R9.reuse ;  /* 0x000000010f0fd824 */ /* 0x100fe200078e0a09 */
[----:B------:R-:W-:Y:S01]  /*15db0*/  PRMT R22, RZ, 0x7610, R22 ;  /* 0x00007610ff167816 */ /* 0x000fe20000000016 */
[----:B------:R-:W2:Y:S01]  /*15dc0*/  LDCU UR14, c[0x0][0x3b0] ;  /* 0x00007600ff0e77ac */ /* 0x000ea20008000800 */
[----:B0-----:R-:W-:Y:S02]  /*15dd0*/  LEA.HI.X.SX32 R4, R113, R7, 0x1, P0 ;  /* 0x0000000771047211 */ /* 0x001fe400000f0eff */
[----:B------:R-:W-:Y:S01]  /*15de0*/  @!P4 IMAD.IADD R17, R17, 0x1, -R9 ;  /* 0x000000011111c824 */ /* 0x000fe200078e0a09 */
[----:B-1----:R-:W-:-:S04]  /*15df0*/  IADD3 R2, P4, PT, R3, R8, RZ ;  /* 0x0000000803027210 */ /* 0x002fc80007f9e0ff */
[----:B------:R-:W-:Y:S01]  /*15e00*/  @!P6 IMAD.IADD R13, R13, 0x1, -R9 ;  /* 0x000000010d0de824 */ /* 0x000fe200078e0a09 */
[----:B------:R-:W-:Y:S02]  /*15e10*/  ISETP.GE.AND P5, PT, R18, RZ, PT ;  /* 0x000000ff1200720c */ /* 0x000fe40003fa6270 */
[----:B------:R-:W3:Y:S04]  /*15e20*/  LDL.LU R18, [R1+0xdc] ;  /* 0x0000dc0001127983 */ /* 0x000ee80000300800 */
[----:B------:R-:W-:Y:S04]  /*15e30*/  STL [R1+0x3a4], R12 ;  /* 0x0003a40c01007387 */ /* 0x000fe80000100800 */
[----:B------:R0:W-:Y:S04]  /*15e40*/  STL [R1+0x3a0], R4 ;  /* 0x0003a00401007387 */ /* 0x0001e80000100800 */
[----:B------:R-:W3:Y:S04]  /*15e50*/  LDL.LU R19, [R1+0xd8] ;  /* 0x0000d80001137983 */ /* 0x000ee80000300800 */
[----:B------:R-:W-:Y:S01]  /*15e60*/  STL [R1+0x3bc], R2 ;  /* 0x0003bc0201007387 */ /* 0x000fe20000100800 */
[----:B--2---:R-:W-:-:S03]  /*15e70*/  ISETP.GE.AND P6, PT, R16, RZ, PT ;  /* 0x000000ff1000720c */ /* 0x004fc60003fc6270 */
[----:B------:R-:W2:Y:S01]  /*15e80*/  LDL R16, [R1+0xccc] ;  /* 0x000ccc0001107983 */ /* 0x000ea20000100800 */
[----:B------:R-:W-:Y:S02]  /*15e90*/  @P2 IMAD.MOV.U32 R5, RZ, RZ, R4 ;  /* 0x000000ffff052224 */ /* 0x000fe400078e0004 */
[----:B0-----:R-:W-:Y:S01]  /*15ea0*/  @P2 IMAD.MOV.U32 R4, RZ, RZ, R12 ;  /* 0x000000ffff042224 */ /* 0x001fe200078e000c */
[----:B------:R-:W-:Y:S01]  /*15eb0*/  LEA.HI.X.SX32 R3, R3, R7, 0x1, P4 ;  /* 0x0000000703037211 */ /* 0x000fe200020f0eff */
[----:B------:R-:W2:Y:S01]  /*15ec0*/  LDL.LU R14, [R1+0x20] ;  /* 0x00002000010e7983 */ /* 0x000ea20000300800 */
[----:B------:R-:W-:-:S03]  /*15ed0*/  ISETP.GT.U32.AND P0, PT, R9, R6, PT ;  /* 0x000000060900720c */ /* 0x000fc60003f04070 */
[----:B------:R0:W2:Y:S04]  /*15ee0*/  @P2 LDG.E.U8 R22, desc[UR22][R4.64] ;  /* 0x0000001604162981 */ /* 0x0000a8000c1e1100 */
[----:B------:R1:W-:Y:S01]  /*15ef0*/  STL [R1+0x3b8], R3 ;  /* 0x0003b80301007387 */ /* 0x0003e20000100800 */
[----:B0-----:R-:W-:Y:S02]  /*15f00*/  IMAD.MOV.U32 R4, RZ, RZ, R13 ;  /* 0x000000ffff047224 */ /* 0x001fe400078e000d */
[----:B------:R-:W-:Y:S02]  /*15f10*/  @P2 IMAD.MOV.U32 R13, RZ, RZ, R3 ;  /* 0x000000ffff0d2224 */ /* 0x000fe400078e0003 */
[----:B-1----:R-:W-:Y:S01]  /*15f20*/  IMAD.MOV.U32 R3, RZ, RZ, R17 ;  /* 0x000000ffff037224 */ /* 0x002fe200078e0011 */
[----:B----4-:R-:W-:Y:S01]  /*15f30*/  ISETP.GT.U32.AND P4, PT, R9, R20, PT ;  /* 0x000000140900720c */ /* 0x010fe20003f84070 */
[----:B------:R-:W-:Y:S01]  /*15f40*/  @!P5 IMAD.MOV R4, RZ, RZ, -R4 ;  /* 0x000000ffff04d224 */ /* 0x000fe200078e0a04 */
[----:B------:R-:W4:Y:S04]  /*15f50*/  LDL.LU R17, [R1+0xf0] ;  /* 0x0000f00001117983 */ /* 0x000f280000300800 */
[----:B------:R-:W4:Y:S01]  /*15f60*/  LDL R118, [R1+0xcc4] ;  /* 0x000cc40001767983 */ /* 0x000f220000100800 */
[----:B------:R-:W-:Y:S01]  /*15f70*/  SEL R4, R11, R4, !P3 ;  /* 0x000000040b047207 */ /* 0x000fe20005800000 */
[----:B------:R-:W-:Y:S01]  /*15f80*/  @!P0 IMAD.IADD R6, R6, 0x1, -R9 ;  /* 0x0000000106068824 */ /* 0x000fe200078e0a09 */
[----:B------:R-:W-:Y:S01]  /*15f90*/  PRMT R36, RZ, 0x7610, R36 ;  /* 0x00007610ff247816 */ /* 0x000fe20000000024 */
[----:B------:R-:W-:Y:S01]  /*15fa0*/  @!P6 IMAD.MOV R3, RZ, RZ, -R3 ;  /* 0x000000ffff03e224 */ /* 0x000fe200078e0a03 */
[----:B---3--:R-:W-:Y:S01]  /*15fb0*/  ISETP.GE.AND P0, PT, R124, RZ, PT ;  /* 0x000000ff7c00720c */ /* 0x008fe20003f06270 */
[----:B------:R-:W-:-:S02]  /*15fc0*/  @P2 IMAD.MOV.U32 R12, RZ, RZ, R2 ;  /* 0x000000ffff0c2224 */ /* 0x000fc400078e0002 */
[----:B------:R-:W-:Y:S01]  /*15fd0*/  @!P4 IMAD.IADD R20, R20, 0x1, -R9 ;  /* 0x000000011414c824 */ /* 0x000fe200078e0a09 */
[----:B------:R-:W-:Y:S01]  /*15fe0*/  ISETP.GT.U32.AND P5, PT, R9, R122, PT ;  /* 0x0000007a0900720c */ /* 0x000fe20003fa4070 */
[----:B------:R-:W-:Y:S01]  /*15ff0*/  IMAD R5, R4, UR4, RZ ;  /* 0x0000000404057c24 */ /* 0x000fe2000f8e02ff */
[----:B------:R-:W-:Y:S01]  /*16000*/  SEL R4, R11, R3, !P3 ;  /* 0x000000030b047207 */ /* 0x000fe20005800000 */
[----:B------:R0:W3:Y:S01]  /*16010*/  @P2 LDG.E.U8 R36, desc[UR22][R12.64] ;  /* 0x000000160c242981 */ /* 0x0000e2000c1e1100 */
[----:B------:R-:W-:Y:S01]  /*16020*/  IMAD.MOV.U32 R3, RZ, RZ, R6 ;  /* 0x000000ffff037224 */ /* 0x000fe200078e0006 */
[----:B------:R-:W-:Y:S01]  /*16030*/  PRMT R35, RZ, 0x7610, R35 ;  /* 0x00007610ff237816 */ /* 0x000fe20000000023 */
[----:B------:R-:W1:Y:S01]  /*16040*/  LDCU UR4, c[0x0][0x3b0] ;  /* 0x00007600ff0477ac */ /* 0x000e620008000800 */
[----:B------:R-:W-:Y:S01]  /*16050*/  IMAD R6, R4, UR14, RZ ;  /* 0x0000000e04067c24 */ /* 0x000fe2000f8e02ff */
[----:B------:R-:W3:Y:S01]  /*16060*/  LDL.LU R124, [R1+0x14] ;  /* 0x00001400017c7983 */ /* 0x000ee20000300800 */
[----:B0-----:R-:W-:Y:S01]  /*16070*/  IADD3 R12, P4, PT, R5, R8, RZ ;  /* 0x00000008050c7210 */ /* 0x001fe20007f9e0ff */
[----:B------:R-:W-:-:S02]  /*16080*/  @!P0 IMAD.MOV R3, RZ, RZ, -R3 ;  /* 0x000000ffff038224 */ /* 0x000fc400078e0a03 */
[----:B------:R-:W-:Y:S01]  /*16090*/  IADD3 R2, P0, PT, R6, R8, RZ ;  /* 0x0000000806027210 */ /* 0x000fe20007f1e0ff */
[----:B------:R-:W-:Y:S01]  /*160a0*/  @!P5 IMAD.IADD R122, R122, 0x1, -R9 ;  /* 0x000000017a7ad824 */ /* 0x000fe200078e0a09 */
[-C--:B------:R-:W-:Y:S01]  /*160b0*/  LEA.HI.X.SX32 R5, R5, R7.reuse, 0x1, P4 ;  /* 0x0000000705057211 */ /* 0x080fe200020f0eff */
[----:B------:R-:W-:Y:S01]  /*160c0*/  @P2 IMAD.MOV.U32 R4, RZ, RZ, R12 ;  /* 0x000000ffff042224 */ /* 0x000fe200078e000c */
[----:B------:R-:W-:Y:S01]  /*160d0*/  STL [R1+0x3d4], R12 ;  /* 0x0003d40c01007387 */ /* 0x000fe20000100800 */
[----:B------:R-:W-:Y:S01]  /*160e0*/  PRMT R34, RZ, 0x7610, R34 ;  /* 0x00007610ff227816 */ /* 0x000fe20000000022 */
[----:B------:R-:W0:Y:S02]  /*160f0*/  LDCU UR14, c[0x0][0x3b0] ;  /* 0x00007600ff0e77ac */ /* 0x000e240008000800 */
[----:B------:R1:W3:Y:S04]  /*16100*/  @P2 LDG.E.U8 R35, desc[UR22][R4.64] ;  /* 0x0000001604232981 */ /* 0x0002e8000c1e1100 */
[----:B------:R0:W-:Y:S01]  /*16110*/  STL [R1+0x3d0], R5 ;  /* 0x0003d00501007387 */ /* 0x0001e20000100800 */
[----:B-1----:R-:W-:-:S03]  /*16120*/  LEA.HI.X.SX32 R4, R6, R7, 0x1, P0 ;  /* 0x0000000706047211 */ /* 0x002fc600000f0eff */
[----:B------:R-:W-:Y:S04]  /*16130*/  STL [R1+0x3ec], R2 ;  /* 0x0003ec0201007387 */ /* 0x000fe80000100800 */
[----:B------:R1:W-:Y:S04]  /*16140*/  STL [R1+0x3e8], R4 ;  /* 0x0003e80401007387 */ /* 0x0003e80000100800 */
[----:B------:R-:W3:Y:S01]  /*16150*/  LDL R120, [R1+0xcbc] ;  /* 0x000cbc0001787983 */ /* 0x000ee20000100800 */
[----:B------:R-:W-:Y:S02]  /*16160*/  ISETP.GT.U32.AND P6, PT, R9, R18, PT ;  /* 0x000000120900720c */ /* 0x000fe40003fc4070 */
[----:B------:R-:W-:Y:S01]  /*16170*/  SEL R6, R11, R3, !P3 ;  /* 0x000000030b067207 */ /* 0x000fe20005800000 */
[----:B0-----:R-:W-:-:S04]  /*16180*/  @P2 IMAD.MOV.U32 R5, RZ, RZ, R4 ;  /* 0x000000ffff052224 */ /* 0x001fc800078e0004 */
[----:B------:R-:W-:Y:S01]  /*16190*/  IMAD R6, R6, UR4, RZ ;  /* 0x0000000406067c24 */ /* 0x000fe2000f8e02ff */
[----:B------:R-:W0:Y:S01]  /*161a0*/  LDCU UR4, c[0x0][0x3b0] ;  /* 0x00007600ff0477ac */ /* 0x000e220008000800 */
[----:B------:R-:W-:-:S04]  /*161b0*/  ISETP.GT.U32.AND P4, PT, R9, R19, PT ;  /* 0x000000130900720c */ /* 0x000fc80003f84070 */
[----:B------:R-:W-:-:S04]  /*161c0*/  @!P6 IMAD.IADD R18, R18, 0x1, -R9 ;  /* 0x000000011212e824 */ /* 0x000fc800078e0a09 */
[----:B------:R-:W-:Y:S02]  /*161d0*/  IMAD.MOV.U32 R3, RZ, RZ, R18 ;  /* 0x000000ffff037224 */ /* 0x000fe400078e0012 */
[----:B-1----:R-:W-:-:S05]  /*161e0*/  @P2 IMAD.MOV.U32 R4, RZ, RZ, R2 ;  /* 0x000000ffff042224 */ /* 0x002fca00078e0002 */
[----:B------:R1:W3:Y:S01]  /*161f0*/  @P2 LDG.E.U8 R34, desc[UR22][R4.64] ;  /* 0x0000001604222981 */ /* 0x0002e2000c1e1100 */
[----:B------:R-:W-:Y:S01]  /*16200*/  @!P4 IMAD.IADD R19, R19, 0x1, -R9 ;  /* 0x000000011313c824 */ /* 0x000fe200078e0a09 */
[----:B--2---:R-:W-:Y:S02]  /*16210*/  ISETP.GE.AND P5, PT, R16, RZ, PT ;  /* 0x000000ff1000720c */ /* 0x004fe40003fa6270 */
[----:B------:R-:W2:Y:S04]  /*16220*/  LDL R16, [R1+0xcb4] ;  /* 0x000cb40001107983 */ /* 0x000ea80000100800 */
[----:B------:R-:W2:Y:S07]  /*16230*/  LDL.LU R18, [R1+0xf4] ;  /* 0x0000f40001127983 */ /* 0x000eae0000300800 */
[----:B------:R-:W-:Y:S01]  /*16240*/  @!P5 IMAD.MOV R3, RZ, RZ, -R3 ;  /* 0x000000ffff03d224 */ /* 0x000fe200078e0a03 */
[----:B------:R-:W-:-:S04]  /*16250*/  IADD3 R2, P5, PT, R6, R8, RZ ;  /* 0x0000000806027210 */ /* 0x000fc80007fbe0ff */
[----:B-1----:R-:W-:Y:S01]  /*16260*/  LEA.HI.X.SX32 R5, R6, R7, 0x1, P5 ;  /* 0x0000000706057211 */ /* 0x002fe200028f0eff */
[----:B------:R1:W-:Y:S01]  /*16270*/  STL [R1+0x404], R2 ;  /* 0x0004040201007387 */ /* 0x0003e20000100800 */
[----:B------:R-:W-:Y:S01]  /*16280*/  SEL R4, R11, R3, !P3 ;  /* 0x000000030b047207 */ /* 0x000fe20005800000 */
[----:B------:R-:W-:Y:S02]  /*16290*/  IMAD.MOV.U32 R3, RZ, RZ, R19 ;  /* 0x000000ffff037224 */ /* 0x000fe400078e0013 */
[----:B------:R0:W-:Y:S04]  /*162a0*/  STL [R1+0x400], R5 ;  /* 0x0004000501007387 */ /* 0x0001e80000100800 */
[----:B------:R-:W2:Y:S01]  /*162b0*/  LDL R19, [R1+0xcac] ;  /* 0x000cac0001137983 */ /* 0x000ea20000100800 */
[----:B------:R-:W-:-:S02]  /*162c0*/  ISETP.GT.U32.AND P0, PT, R9, R14, PT ;  /* 0x0000000e0900720c */ /* 0x000fc40003f04070 */
[----:B----4-:R-:W-:Y:S01]  /*162d0*/  ISETP.GE.AND P4, PT, R118, RZ, PT ;  /* 0x000000ff7600720c */ /* 0x010fe20003f86270 */
[----:B------:R-:W-:Y:S01]  /*162e0*/  IMAD R6, R4, UR14, RZ ;  /* 0x0000000e04067c24 */ /* 0x000fe2000f8e02ff */
[C---:B------:R-:W-:Y:S01]  /*162f0*/  ISETP.GT.U32.AND P6, PT, R9.reuse, R17, PT ;  /* 0x000000110900720c */ /* 0x040fe20003fc4070 */
[----:B------:R-:W-:Y:S01]  /*16300*/  @P2 IMAD.MOV.U32 R4, RZ, RZ, R2 ;  /* 0x000000ffff042224 */ /* 0x000fe200078e0002 */
[----:B------:R-:W-:Y:S01]  /*16310*/  PRMT R33, RZ, 0x7610, R33 ;  /* 0x00007610ff217816 */ /* 0x000fe20000000021 */
[----:B------:R-:W4:Y:S05]  /*16320*/  LDCU UR14, c[0x0][0x3b0] ;  /* 0x00007600ff0e77ac */ /* 0x000f2a0008000800 */
[----:B------:R0:W4:Y:S01]  /*16330*/  @P2 LDG.E.U8 R33, desc[UR22][R4.64] ;  /* 0x0000001604212981 */ /* 0x000122000c1e1100 */
[----:B------:R-:W-:Y:S01]  /*16340*/  @!P0 IMAD.IADD R14, R14, 0x1, -R9 ;  /* 0x000000010e0e8824 */ /* 0x000fe200078e0a09 */
[----:B------:R-:W-:Y:S01]  /*16350*/  ISETP.GT.U32.AND P0, PT, R9, R15, PT ;  /* 0x0000000f0900720c */ /* 0x000fe20003f04070 */
[----:B------:R-:W-:Y:S01]  /*16360*/  @!P4 IMAD.MOV R3, RZ, RZ, -R3 ;  /* 0x000000ffff03c224 */ /* 0x000fe200078e0a03 */
[----:B-1----:R-:W-:-:S04]  /*16370*/  IADD3 R2, P4, PT, R6, R8, RZ ;  /* 0x0000000806027210 */ /* 0x002fc80007f9e0ff */
[----:B------:R-:W-:Y:S02]  /*16380*/  SEL R3, R11, R3, !P3 ;  /* 0x000000030b037207 */ /* 0x000fe40005800000 */
[----:B------:R-:W-:-:S03]  /*16390*/  LEA.HI.X.SX32 R12, R6, R7, 0x1, P4 ;  /* 0x00000007060c7211 */ /* 0x000fc600020f0eff */
[----:B0-----:R-:W-:Y:S01]  /*163a0*/  IMAD R6, R3, UR4, RZ ;  /* 0x0000000403067c24 */ /* 0x001fe2000f8e02ff */
[----:B------:R0:W-:Y:S01]  /*163b0*/  STL [R1+0x41c], R2 ;  /* 0x00041c0201007387 */ /* 0x0001e20000100800 */
[----:B------:R-:W-:Y:S01]  /*163c0*/  @P2 IMAD.MOV.U32 R4, RZ, RZ, R2 ;  /* 0x000000ffff042224 */ /* 0x000fe200078e0002 */
[----:B---3--:R-:W-:Y:S01]  /*163d0*/  ISETP.GT.U32.AND P5, PT, R9, R124, PT ;  /* 0x0000007c0900720c */ /* 0x008fe20003fa4070 */
[--C-:B------:R-:W-:Y:S01]  /*163e0*/  @!P0 IMAD.IADD R15, R15, 0x1, -R9.reuse ;  /* 0x000000010f0f8824 */ /* 0x100fe200078e0a09 */
[----:B------:R-:W-:Y:S01]  /*163f0*/  STL [R1+0x418], R12 ;  /* 0x0004180c01007387 */ /* 0x000fe20000100800 */
[----:B------:R-:W-:Y:S01]  /*16400*/  @!P6 IMAD.IADD R17, R17, 0x1, -R9 ;  /* 0x000000011111e824 */ /* 0x000fe200078e0a09 */
[----:B------:R-:W-:Y:S01]  /*16410*/  PRMT R32, RZ, 0x7610, R32 ;  /* 0x00007610ff207816 */ /* 0x000fe20000000020 */
[----:B------:R-:W-:Y:S01]  /*16420*/  @P2 IMAD.MOV.U32 R5, RZ, RZ, R12 ;  /* 0x000000ffff052224 */ /* 0x000fe200078e000c */
[----:B------:R-:W1:Y:S01]  /*16430*/  LDCU UR4, c[0x0][0x3b0] ;  /* 0x00007600ff0477ac */ /* 0x000e620008000800 */
[----:B0-----:R-:W-:-:S03]  /*16440*/  IADD3 R2, P0, PT, R6, R8, RZ ;  /* 0x0000000806027210 */ /* 0x001fc60007f1e0ff */
[----:B------:R0:W3:Y:S03]  /*16450*/  @P2 LDG.E.U8 R32, desc[UR22][R4.64] ;  /* 0x0000001604202981 */ /* 0x0000e6000c1e1100 */
[----:B------:R-:W-:Y:S01]  /*16460*/  @!P5 IMAD.IADD R124, R124, 0x1, -R9 ;  /* 0x000000017c7cd824 */ /* 0x000fe200078e0a09 */
[----:B------:R-:W-:Y:S02]  /*16470*/  ISETP.GE.AND P6, PT, R120, RZ, PT ;  /* 0x000000ff7800720c */ /* 0x000fe40003fc6270 */
[----:B0-----:R-:W-:Y:S01]  /*16480*/  LEA.HI.X.SX32 R5, R6, R7, 0x1, P0 ;  /* 0x0000000706057211 */ /* 0x001fe200000f0eff */
[----:B------:R-:W-:Y:S02]  /*16490*/  IMAD.MOV.U32 R4, RZ, RZ, R124 ;  /* 0x000000ffff047224 */ /* 0x000fe400078e007c */
[----:B------:R-:W-:Y:S01]  /*164a0*/  IMAD.MOV.U32 R3, RZ, RZ, R15 ;  /* 0x000000ffff037224 */ /* 0x000fe200078e000f */
[----:B------:R-:W-:-:S07]  /*164b0*/  ISETP.GT.U32.AND P0, PT, R9, R20, PT ;  /* 0x000000140900720c */ /* 0x000fce0003f04070 */
[----:B------:R-:W-:-:S05]  /*164c0*/  @!P6 IMAD.MOV R4, RZ, RZ, -R4 ;  /* 0x000000ffff04e224 */ /* 0x000fca00078e0a04 */
[----:B------:R-:W-:Y:S01]  /*164d0*/  SEL R4, R11, R4, !P3 ;  /* 0x000000040b047207 */ /* 0x000fe20005800000 */
[----:B------:R-:W-:Y:S02]  /*164e0*/  @!P0 IMAD.IADD R20, R20, 0x1, -R9 ;  /* 0x0000000114148824 */ /* 0x000fe400078e0a09 */
[----:B------:R-:W-:Y:S01]  /*164f0*/  @P2 IMAD.MOV.U32 R13, RZ, RZ, R5 ;  /* 0x000000ffff0d2224 */ /* 0x000fe200078e0005 */
[----:B--2---:R-:W-:Y:S02]  /*16500*/  ISETP.GE.AND P4, PT, R16, RZ, PT ;  /* 0x000000ff1000720c */ /* 0x004fe40003f86270 */
[----:B------:R-:W2:Y:S04]  /*16510*/  LDL.LU R16, [R1+0xf8] ;  /* 0x0000f80001107983 */ /* 0x000ea80000300800 */
[----:B------:R-:W-:Y:S04]  /*16520*/  STL [R1+0x434], R2 ;  /* 0x0004340201007387 */ /* 0x000fe80000100800 */
[----:B------:R-:W3:Y:S04]  /*16530*/  LDL R120, [R1+0xca0] ;  /* 0x000ca00001787983 */ /* 0x000ee80000100800 */
[----:B------:R4:W-:Y:S04]  /*16540*/  STL [R1+0x430], R5 ;  /* 0x0004300501007387 */ /* 0x0009e80000100800 */
[----:B------:R-:W3:Y:S04]  /*16550*/  LDL R124, [R1+0xbec] ;  /* 0x000bec00017c7983 */ /* 0x000ee80000100800 */
[----:B------:R-:W3:Y:S01]  /*16560*/  LDL R15, [R1+0xc9c] ;  /* 0x000c9c00010f7983 */ /* 0x000ee20000100800 */
[----:B------:R-:W-:Y:S01]  /*16570*/  @!P4 IMAD.MOV R3, RZ, RZ, -R3 ;  /* 0x000000ffff03c224 */ /* 0x000fe200078e0a03 */
[----:B------:R-:W-:-:S02]  /*16580*/  ISETP.GE.AND P4, PT, R19, RZ, PT ;  /* 0x000000ff1300720c */ /* 0x000fc40003f86270 */
[----:B------:R-:W3:Y:S02]  /*16590*/  LDL R19, [R1+0xc08] ;  /* 0x000c080001137983 */ /* 0x000ee40000100800 */
[----:B------:R-:W-:Y:S01]  /*165a0*/  SEL R3, R11, R3, !P3 ;  /* 0x000000030b037207 */ /* 0x000fe20005800000 */
[----:B----4-:R-:W-:Y:S01]  /*165b0*/  IMAD R5, R4, UR14, RZ ;  /* 0x0000000e04057c24 */ /* 0x010fe2000f8e02ff */
[C---:B------:R-:W-:Y:S01]  /*165c0*/  ISETP.GT.U32.AND P5, PT, R9.reuse, R18, PT ;  /* 0x000000120900720c */ /* 0x040fe20003fa4070 */
[----:B------:R-:W-:Y:S01]  /*165d0*/  @P2 IMAD.MOV.U32 R12, RZ, RZ, R2 ;  /* 0x000000ffff0c2224 */ /* 0x000fe200078e0002 */
[----:B------:R-:W-:Y:S01]  /*165e0*/  ISETP.GT.U32.AND P6, PT, R9, R122, PT ;  /* 0x0000007a0900720c */ /* 0x000fe20003fc4070 */
[----:B-1----:R-:W-:Y:S01]  /*165f0*/  IMAD R4, R3, UR4, RZ ;  /* 0x0000000403047c24 */ /* 0x002fe2000f8e02ff */
[C---:B------:R-:W-:Y:S01]  /*16600*/  IADD3 R6, P0, PT, R5.reuse, R8, RZ ;  /* 0x0000000805067210 */ /* 0x040fe20007f1e0ff */
[----:B------:R-:W-:Y:S01]  /*16610*/  IMAD.MOV.U32 R3, RZ, RZ, R20 ;  /* 0x000000ffff037224 */ /* 0x000fe200078e0014 */
[----:B------:R-:W-:Y:S01]  /*16620*/  PRMT R31, RZ, 0x7610, R31 ;  /* 0x00007610ff1f7816 */ /* 0x000fe2000000001f */
[----:B------:R-:W4:Y:S01]  /*16630*/  LDL R20, [R1+0xc1c] ;  /* 0x000c1c0001147983 */ /* 0x000f220000100800 */
[----:B------:R-:W-:Y:S01]  /*16640*/  LEA.HI.X.SX32 R5, R5, R7, 0x1, P0 ;  /* 0x0000000705057211 */ /* 0x000fe200000f0eff */
[----:B------:R-:W-:Y:S01]  /*16650*/  @!P4 IMAD.MOV R3, RZ, RZ, -R3 ;  /* 0x000000ffff03c224 */ /* 0x000fe200078e0a03 */
[----:B------:R-:W-:Y:S01]  /*16660*/  ISETP.GT.U32.AND P4, PT, R9, R14, PT ;  /* 0x0000000e0900720c */ /* 0x000fe20003f84070 */
[----:B------:R-:W0:Y:S01]  /*16670*/  LDCU UR4, c[0x0][0x3b0] ;  /* 0x00007600ff0477ac */ /* 0x000e220008000800 */
[----:B------:R1:W4:Y:S01]  /*16680*/  @P2 LDG.E.U8 R31, desc[UR22][R12.64] ;  /* 0x000000160c1f2981 */ /* 0x000322000c1e1100 */
[----:B------:R-:W-:-:S02]  /*16690*/  @!P5 IMAD.IADD R18, R18, 0x1, -R9 ;  /* 0x000000011212d824 */ /* 0x000fc400078e0a09 */
[----:B------:R-:W-:Y:S01]  /*166a0*/  @!P6 IMAD.IADD R122, R122, 0x1, -R9 ;  /* 0x000000017a7ae824 */ /* 0x000fe200078e0a09 */
[C---:B------:R-:W-:Y:S01]  /*166b0*/  IADD3 R2, P6, PT, R4.reuse, R8, RZ ;  /* 0x0000000804027210 */ /* 0x040fe20007fde0ff */
[----:B------:R0:W-:Y:S01]  /*166c0*/  STL [R1+0x44c], R6 ;  /* 0x00044c0601007387 */ /* 0x0001e20000100800 */
[----:B------:R-:W-:Y:S01]  /*166d0*/  PRMT R30, RZ, 0x7610, R30 ;  /* 0x00007610ff1e7816 */ /* 0x000fe2000000001e */
[----:B------:R-:W2:Y:S01]  /*166e0*/  LDCU UR14, c[0x0][0x3b0] ;  /* 0x00007600ff0e77ac */ /* 0x000ea20008000800 */
[----:B-1----:R-:W-:Y:S01]  /*166f0*/  LEA.HI.X.SX32 R12, R4, R7, 0x1, P6 ;  /* 0x00000007040c7211 */ /* 0x002fe200030f0eff */
[----:B------:R-:W-:Y:S01]  /*16700*/  @P2 IMAD.MOV.U32 R4, RZ, RZ, R6 ;  /* 0x000000ffff042224 */ /* 0x000fe200078e0006 */
[----:B0-----:R-:W-:Y:S01]  /*16710*/  SEL R6, R11, R3, !P3 ;  /* 0x000000030b067207 */ /* 0x001fe20005800000 */
[----:B------:R-:W-:Y:S01]  /*16720*/  IMAD.MOV.U32 R3, RZ, RZ, R122 ;  /* 0x000000ffff037224 */ /* 0x000fe200078e007a */
[----:B------:R-:W-:Y:S01]  /*16730*/  STL [R1+0x464], R2 ;  /* 0x0004640201007387 */ /* 0x000fe20000100800 */
[----:B------:R-:W-:-:S02]  /*16740*/  PRMT R29, RZ, 0x7610, R29 ;  /* 0x00007610ff1d7816 */ /* 0x000fc4000000001d */
[----:B------:R-:W-:Y:S01]  /*16750*/  IMAD R6, R6, UR15, RZ ;  /* 0x0000000f06067c24 */ /* 0x000fe2000f8e02ff */
[----:B------:R0:W-:Y:S01]  /*16760*/  STL [R1+0x448], R5 ;  /* 0x0004480501007387 */ /* 0x0001e20000100800 */
[----:B------:R-:W-:-:S03]  /*16770*/  @!P4 IMAD.IADD R14, R14, 0x1, -R9 ;  /* 0x000000010e0ec824 */ /* 0x000fc600078e0a09 */
[----:B------:R1:W4:Y:S02]  /*16780*/  @P2 LDG.E.U8 R30, desc[UR22][R4.64] ;  /* 0x00000016041e2981 */ /* 0x000324000c1e1100 */
[----:B-1----:R-:W-:Y:S02]  /*16790*/  @P2 IMAD.MOV.U32 R4, RZ, RZ, R2 ;  /* 0x000000ffff042224 */ /* 0x002fe400078e0002 */
[----:B0-----:R-:W-:Y:S01]  /*167a0*/  @P2 IMAD.MOV.U32 R5, RZ, RZ, R12 ;  /* 0x000000ffff052224 */ /* 0x001fe200078e000c */
[----:B------:R0:W-:Y:S04]  /*167b0*/  STL [R1+0x460], R12 ;  /* 0x0004600c01007387 */ /* 0x0001e80000100800 */
[----:B------:R1:W4:Y:S01]  /*167c0*/  @P2 LDG.E.U8 R29, desc[UR22][R4.64] ;  /* 0x00000016041d2981 */ /* 0x000322000c1e1100 */
[----:B------:R-:W-:Y:S01]  /*167d0*/  PRMT R28, RZ, 0x7610, R28 ;  /* 0x00007610ff1c7816 */ /* 0x000fe2000000001c */
[----:B-1----:R-:W-:Y:S01]  /*167e0*/  IMAD.MOV.U32 R5, RZ, RZ, R17 ;  /* 0x000000ffff057224 */ /* 0x002fe200078e0011 */
[----:B------:R-:W-:-:S02]  /*167f0*/  PRMT R26, RZ, 0x7610, R26 ;  /* 0x00007610ff1a7816 */ /* 0x000fc4000000001a */
[----:B------:R-:W-:Y:S02]  /*16800*/  PRMT R25, RZ, 0x7610, R25 ;  /* 0x00007610ff197816 */ /* 0x000fe40000000019 */
[----:B------:R-:W-:Y:S02]  /*16810*/  PRMT R24, RZ, 0x7610, R24 ;  /* 0x00007610ff187816 */ /* 0x000fe40000000018 */
[----:B------:R-:W-:Y:S02]  /*16820*/  PRMT R23, RZ, 0x7610, R23 ;  /* 0x00007610ff177816 */ /* 0x000fe40000000017 */
[----:B------:R-:W-:Y:S02]  /*16830*/  PRMT R27, RZ, 0x7610, R27 ;  /* 0x00007610ff1b7816 */ /* 0x000fe4000000001b */
[----:B--2---:R-:W-:Y:S02]  /*16840*/  ISETP.GT.U32.AND P5, PT, R9, R16, PT ;  /* 0x000000100900720c */ /* 0x004fe40003fa4070 */
[----:B---3--:R-:W-:-:S11]  /*16850*/  ISETP.GE.AND P0, PT, R120, RZ, PT ;  /* 0x000000ff7800720c */ /* 0x008fd60003f06270 */
[----:B------:R-:W-:Y:S01]  /*16860*/  @!P5 IMAD.IADD R16, R16, 0x1, -R9 ;  /* 0x000000011010d824 */ /* 0x000fe200078e0a09 */
[----:B------:R-:W-:Y:S01]  /*16870*/  ISETP.GE.AND P5, PT, R124, RZ, PT ;  /* 0x000000ff7c00720c */ /* 0x000fe20003fa6270 */
[----:B------:R-:W-:Y:S01]  /*16880*/  @!P0 IMAD.MOV R3, RZ, RZ, -R3 ;  /* 0x000000ffff038224 */ /* 0x000fe200078e0a03 */
[----:B------:R-:W-:Y:S02]  /*16890*/  ISETP.GE.AND P4, PT, R15, RZ, PT ;  /* 0x000000ff0f00720c */ /* 0x000fe40003f86270 */
[C---:B------:R-:W-:Y:S02]  /*168a0*/  IADD3 R2, P0, PT, R6.reuse, R8, RZ ;  /* 0x0000000806027210 */ /* 0x040fe40007f1e0ff */
[----:B------:R-:W-:Y:S02]  /*168b0*/  SEL R4, R11, R3, !P3 ;  /* 0x000000030b047207 */ /* 0x000fe40005800000 */
[----:B0-----:R-:W-:Y:S01]  /*168c0*/  LEA.HI.X.SX32 R12, R6, R7, 0x1, P0 ;  /* 0x00000007060c7211 */ /* 0x001fe200000f0eff */
[----:B------:R-:W-:Y:S01]  /*168d0*/  IMAD.MOV.U32 R3, RZ, RZ, R14 ;  /* 0x000000ffff037224 */ /* 0x000fe200078e000e */
[----:B------:R-:W-:Y:S01]  /*168e0*/  STL [R1+0x474], R2 ;  /* 0x0004740201007387 */ /* 0x000fe20000100800 */
[----:B------:R-:W-:-:S02]  /*168f0*/  IMAD R14, R4, UR4, RZ ;  /* 0x00000004040e7c24 */ /* 0x000fc4000f8e02ff */
[----:B------:R-:W-:Y:S01]  /*16900*/  @P2 IMAD.MOV.U32 R13, RZ, RZ, R12 ;  /* 0x000000ffff0d2224 */ /* 0x000fe200078e000c */
[----:B------:R0:W-:Y:S01]  /*16910*/  STL [R1+0x470], R12 ;  /* 0x0004700c01007387 */ /* 0x0001e20000100800 */
[----:B------:R-:W-:Y:S01]  /*16920*/  ISETP.GE.AND P0, PT, R19, RZ, PT ;  /* 0x000000ff1300720c */ /* 0x000fe20003f06270 */
[----:B------:R-:W-:Y:S02]  /*16930*/  @!P5 IMAD.MOV R5, RZ, RZ, -R5 ;  /* 0x000000ffff05d224 */ /* 0x000fe400078e0a05 */
[----:B------:R-:W-:Y:S02]  /*16940*/  @!P4 IMAD.MOV R3, RZ, RZ, -R3 ;  /* 0x000000ffff03c224 */ /* 0x000fe400078e0a03 */
[----:B0-----:R-:W-:Y:S01]  /*16950*/  @P2 IMAD.MOV.U32 R12, RZ, RZ, R2 ;  /* 0x000000ffff0c2224 */ /* 0x001fe200078e0002 */
[----:B------:R-:W-:Y:S02]  /*16960*/  IADD3 R2, P5, PT, R14, R8, RZ ;  /* 0x000000080e027210 */ /* 0x000fe40007fbe0ff */
[----:B------:R-:W-:-:S02]  /*16970*/  SEL R6, R11, R3, !P3 ;  /* 0x000000030b067207 */ /* 0x000fc40005800000 */
[----:B------:R0:W2:Y:S01]  /*16980*/  @P2 LDG.E.U8 R28, desc[UR22][R12.64] ;  /* 0x000000160c1c2981 */ /* 0x0000a2000c1e1100 */
[----:B----4-:R-:W-:Y:S01]  /*16990*/  ISETP.GE.AND P4, PT, R20, RZ, PT ;  /* 0x000000ff1400720c */ /* 0x010fe20003f86270 */
[----:B------:R-:W-:Y:S02]  /*169a0*/  IMAD.MOV.U32 R4, RZ, RZ, R18 ;  /* 0x000000ffff047224 */ /* 0x000fe400078e0012 */
[----:B------:R-:W-:Y:S01]  /*169b0*/  STL [R1+0x484], R2 ;  /* 0x0004840201007387 */ /* 0x000fe20000100800 */
[----:B0-----:R-:W-:Y:S01]  /*169c0*/  LEA.HI.X.SX32 R12, R14, R7, 0x1, P5 ;  /* 0x000000070e0c7211 */ /* 0x001fe200028f0eff */
[----:B------:R-:W-:Y:S01]  /*169d0*/  IMAD R6, R6, UR14, RZ ;  /* 0x0000000e06067c24 */ /* 0x000fe2000f8e02ff */
[----:B------:R-:W-:Y:S01]  /*169e0*/  SEL R5, R11, R5, !P3 ;  /* 0x000000050b057207 */ /* 0x000fe20005800000 */
[----:B------:R-:W-:Y:S01]  /*169f0*/  @!P0 IMAD.MOV R4, RZ, RZ, -R4 ;  /* 0x000000ffff048224 */ /* 0x000fe200078e0a04 */
[----:B------:R-:W0:Y:S01]  /*16a00*/  S2R R124, SR_TID.X ;  /* 0x00000000007c7919 */ /* 0x000e220000002100 */
[----:B------:R-:W-:Y:S01]  /*16a10*/  @P2 IMAD.MOV.U32 R13, RZ, RZ, R12 ;  /* 0x000000ffff0d2224 */ /* 0x000fe200078e000c */
[----:B------:R-:W-:-:S04]  /*16a20*/  @!UP1 UIADD3 UR4, UPT, UPT, -UR5, 0x100000, URZ ;  /* 0x0010000005049890 */ /* 0x000fc8000fffe1ff */
[----:B------:R-:W-:Y:S02]  /*16a30*/  @!UP1 USHF.L.U32 UR5, UR4, 0xb, URZ ;  /* 0x0000000b04059899 */ /* 0x000fe400080006ff */
[----:B------:R-:W-:Y:S01]  /*16a40*/  @!UP1 USHF.L.U32 UR4, UR4, 0x1, URZ ;  /* 0x0000000104049899 */ /* 0x000fe200080006ff */
[----:B------:R-:W-:Y:S01]  /*16a50*/  IMAD.MOV.U32 R3, RZ, RZ, R16 ;  /* 0x000000ffff037224 */ /* 0x000fe200078e0010 */
[----:B------:R1:W-:Y:S01]  /*16a60*/  STL [R1+0x480], R12 ;  /* 0x0004800c01007387 */ /* 0x0003e20000100800 */
[----:B------:R-:W-:Y:S01]  /*16a70*/  SEL R4, R11, R4, !P3 ;  /* 0x000000040b047207 */ /* 0x000fe20005800000 */
[----:B------:R-:W3:Y:S01]  /*16a80*/  LDCU UR14, c[0x0][0x3b0] ;  /* 0x00007600ff0e77ac */ /* 0x000ee20008000800 */
[----:B-1----:R-:W-:Y:S01]  /*16a90*/  @P2 IMAD.MOV.U32 R12, RZ, RZ, R2 ;  /* 0x000000ffff0c2224 */ /* 0x002fe200078e0002 */
[----:B------:R-:W-:-:S04]  /*16aa0*/  IADD3 R2, P0, PT, R6, R8, RZ ;  /* 0x0000000806027210 */ /* 0x000fc80007f1e0ff */
[----:B------:R1:W4:Y:S01]  /*16ab0*/  @P2 LDG.E.U8 R26, desc[UR22][R12.64] ;  /* 0x000000160c1a2981 */ /* 0x000322000c1e1100 */
[----:B------:R-:W-:Y:S01]  /*16ac0*/  LEA.HI.X.SX32 R14, R6, R7, 0x1, P0 ;  /* 0x00000007060e7211 */ /* 0x000fe200000f0eff */
[----:B------:R-:W-:Y:S02]  /*16ad0*/  @!P4 IMAD.MOV R3, RZ, RZ, -R3 ;  /* 0x000000ffff03c224 */ /* 0x000fe400078e0a03 */
[----:B------:R-:W-:Y:S02]  /*16ae0*/  IMAD R6, R4, UR6, RZ ;  /* 0x0000000604067c24 */ /* 0x000fe4000f8e02ff */
[----:B-1----:R-:W-:Y:S01]  /*16af0*/  IMAD R12, R5, UR6, RZ ;  /* 0x00000006050c7c24 */ /* 0x002fe2000f8e02ff */
[----:B------:R-:W-:Y:S01]  /*16b00*/  SEL R3, R11, R3, !P3 ;  /* 0x000000030b037207 */ /* 0x000fe20005800000 */
[----:B------:R-:W-:-:S03]  /*16b10*/  @P2 IMAD.MOV.U32 R4, RZ, RZ, R2 ;  /* 0x000000ffff042224 */ /* 0x000fc600078e0002 */
[CC--:B------:R-:W-:Y:S01]  /*16b20*/  IADD3 R15, P0, PT, R12.reuse, R8.reuse, RZ ;  /* 0x000000080c0f7210 */ /* 0x0c0fe20007f1e0ff */
[----:B------:R-:W-:Y:S01]  /*16b30*/  @P2 IMAD.MOV.U32 R5, RZ, RZ, R14 ;  /* 0x000000ffff052224 */ /* 0x000fe200078e000e */
[----:B------:R1:W-:Y:S02]  /*16b40*/  STL [R1+0x494], R2 ;  /* 0x0004940201007387 */ /* 0x0003e40000100800 */
[----:B------:R-:W-:Y:S01]  /*16b50*/  LEA.HI.X.SX32 R12, R12, R7, 0x1, P0 ;  /* 0x000000070c0c7211 */ /* 0x000fe200000f0eff */
[----:B------:R-:W-:Y:S01]  /*16b60*/  IMAD R3, R3, UR6, RZ ;  /* 0x0000000603037c24 */ /* 0x000fe2000f8e02ff */
[----:B------:R0:W2:Y:S01]  /*16b70*/  @P2 LDG.E.U8 R25, desc[UR22][R4.64] ;  /* 0x0000001604192981 */ /* 0x0000a2000c1e1100 */
[----:B-1----:R-:W-:-:S03]  /*16b80*/  IADD3 R2, P4, PT, R6, R8, RZ ;  /* 0x0000000806027210 */ /* 0x002fc60007f9e0ff */
[----:B------:R1:W-:Y:S01]  /*16b90*/  STL [R1+0x490], R14 ;  /* 0x0004900e01007387 */ /* 0x0003e20000100800 */
[----:B0-----:R-:W-:Y:S02]  /*16ba0*/  @P2 IMAD.MOV.U32 R4, RZ, RZ, R15 ;  /* 0x000000ffff042224 */ /* 0x001fe400078e000f */
[----:B------:R-:W-:Y:S01]  /*16bb0*/  @P2 IMAD.MOV.U32 R5, RZ, RZ, R12 ;  /* 0x000000ffff052224 */ /* 0x000fe200078e000c */
[C---:B------:R-:W-:Y:S02]  /*16bc0*/  IADD3 R13, P0, PT, R3.reuse, R8, RZ ;  /* 0x00000008030d7210 */ /* 0x040fe40007f1e0ff */
[-C--:B-1----:R-:W-:Y:S02]  /*16bd0*/  LEA.HI.X.SX32 R14, R6, R7.reuse, 0x1, P4 ;  /* 0x00000007060e7211 */ /* 0x082fe400020f0eff */
[----:B------:R0:W2:Y:S01]  /*16be0*/  @P2 LDG.E.U8 R24, desc[UR22][R4.64] ;  /* 0x0000001604182981 */ /* 0x0000a2000c1e1100 */
[----:B------:R-:W-:-:S03]  /*16bf0*/  LEA.HI.X.SX32 R3, R3, R7, 0x1, P0 ;  /* 0x0000000703037211 */ /* 0x000fc600000f0eff */
[----:B------:R-:W-:Y:S01]  /*16c00*/  STL [R1+0x74], R15 ;  /* 0x0000740f01007387 */ /* 0x000fe20000100800 */
[----:B0-----:R-:W-:Y:S02]  /*16c10*/  @P2 IMAD.MOV.U32 R4, RZ, RZ, R2 ;  /* 0x000000ffff042224 */ /* 0x001fe400078e0002 */
[----:B------:R-:W-:Y:S01]  /*16c20*/  @P2 IMAD.MOV.U32 R5, RZ, RZ, R14 ;  /* 0x000000ffff052224 */ /* 0x000fe200078e000e */
[----:B------:R0:W-:Y:S01]  /*16c30*/  STL [R1+0x84], R2 ;  /* 0x0000840201007387 */ /* 0x0001e20000100800 */
[----:B------:R-:W-:-:S03]  /*16c40*/  LOP3.LUT R6, R0, 0x1a6, RZ, 0xfc, !PT ;  /* 0x000001a600067812 */ /* 0x000fc600078efcff */
[----:B------:R-:W-:Y:S04]  /*16c50*/  STL [R1+0x70], R12 ;  /* 0x0000700c01007387 */ /* 0x000fe80000100800 */
[----:B------:R1:W2:Y:S01]  /*16c60*/  @P2 LDG.E.U8 R23, desc[UR22][R4.64] ;  /* 0x0000001604172981 */ /* 0x0002a2000c1e1100 */
[----:B0-----:R-:W-:-:S03]  /*16c70*/  LOP3.LUT R2, R0, 0x19e, RZ, 0xfc, !PT ;  /* 0x0000019e00027812 */ /* 0x001fc600078efcff */
[----:B------:R0:W-:Y:S04]  /*16c80*/  STL [R1+0x94], R13 ;  /* 0x0000940d01007387 */ /* 0x0001e80000100800 */
[----:B------:R-:W-:Y:S01]  /*16c90*/  STL [R1+0x80], R14 ;  /* 0x0000800e01007387 */ /* 0x000fe20000100800 */
[----:B-1----:R-:W-:-:S03]  /*16ca0*/  @P2 IMAD.MOV.U32 R4, RZ, RZ, R13 ;  /* 0x000000ffff042224 */ /* 0x002fc600078e000d */
[----:B------:R1:W-:Y:S01]  /*16cb0*/  STL [R1+0x90], R3 ;  /* 0x0000900301007387 */ /* 0x0003e20000100800 */
[----:B------:R-:W-:Y:S01]  /*16cc0*/  @P2 IMAD.MOV.U32 R5, RZ, RZ, R3 ;  /* 0x000000ffff052224 */ /* 0x000fe200078e0003 */
[C---:B0-----:R-:W-:Y:S02]  /*16cd0*/  LOP3.LUT R13, R0.reuse, 0x1a4, RZ, 0xfc, !PT ;  /* 0x000001a4000d7812 */ /* 0x041fe400078efcff */
[----:B------:R-:W-:Y:S01]  /*16ce0*/  IABS R12, R2 ;  /* 0x00000002000c7213 */ /* 0x000fe20000000000 */
[----:B------:R0:W-:Y:S01]  /*16cf0*/  STL [R1+0xb90], R2 ;  /* 0x000b900201007387 */ /* 0x0001e20000100800 */
[----:B-1----:R-:W-:-:S03]  /*16d00*/  LOP3.LUT R3, R0, 0x1ac, RZ, 0xfc, !PT ;  /* 0x000001ac00037812 */ /* 0x002fc600078efcff */
[----:B------:R1:W-:Y:S01]  /*16d10*/  STL [R1+0xb8c], R13 ;  /* 0x000b8c0d01007387 */ /* 0x0003e20000100800 */
[----:B------:R-:W-:Y:S02]  /*16d20*/  IABS R14, R6 ;  /* 0x00000006000e7213 */ /* 0x000fe40000000000 */
[----:B------:R-:W-:Y:S01]  /*16d30*/  IABS R15, R3 ;  /* 0x00000003000f7213 */ /* 0x000fe20000000000 */
[----:B------:R-:W-:Y:S01]  /*16d40*/  STL [R1+0xb88], R6 ;  /* 0x000b880601007387 */ /* 0x000fe20000100800 */
[----:B0-----:R-:W-:-:S03]  /*16d50*/  LOP3.LUT R2, R0, 0x1ae, RZ, 0xfc, !PT ;  /* 0x000001ae00027812 */ /* 0x001fc600078efcff */
[----:B------:R0:W-:Y:S01]  /*16d60*/  STL [R1+0xb84], R3 ;  /* 0x000b840301007387 */ /* 0x0001e20000100800 */
[----:B-1----:R-:W-:-:S03]  /*16d70*/  IABS R13, R13 ;  /* 0x0000000d000d7213 */ /* 0x002fc60000000000 */
[----:B------:R1:W2:Y:S01]  /*16d80*/  @P2 LDG.E.U8 R27, desc[UR22][R4.64] ;  /* 0x00000016041b2981 */ /* 0x0002a2000c1e1100 */
[----:B------:R-:W-:Y:S01]  /*16d90*/  IABS R16, R2 ;  /* 0x0000000200107213 */ /* 0x000fe20000000000 */
[----:B0-----:R-:W-:-:S04]  /*16da0*/  IMAD.HI.U32 R3, R10, R12, RZ ;  /* 0x0000000c0a037227 */ /* 0x001fc800078e00ff */
[----:B-1----:R-:W-:-:S04]  /*16db0*/  IMAD.HI.U32 R4, R10, R13, RZ ;  /* 0x0000000d0a047227 */ /* 0x002fc800078e00ff */
[----:B------:R-:W-:Y:S02]  /*16dc0*/  IMAD.MOV R3, RZ, RZ, -R3 ;  /* 0x000000ffff037224 */ /* 0x000fe400078e0a03 */
[----:B------:R-:W-:-:S04]  /*16dd0*/  IMAD.HI.U32 R5, R10, R14, RZ ;  /* 0x0000000e0a057227 */ /* 0x000fc800078e00ff */
[----:B------:R-:W-:-:S04]  /*16de0*/  IMAD.HI.U32 R6, R10, R15, RZ ;  /* 0x0000000f0a067227 */ /* 0x000fc800078e00ff */
[----:B------:R-:W-:-:S04]  /*16df0*/  IMAD.HI.U32 R18, R10, R16, RZ ;  /* 0x000000100a127227 */ /* 0x000fc800078e00ff */
[----:B------:R-:W-:Y:S02]  /*16e00*/  IMAD.MOV R17, RZ, RZ, -R4 ;  /* 0x000000ffff117224 */ /* 0x000fe400078e0a04 */
[C---:B------:R-:W-:Y:S02]  /*16e10*/  IMAD R12, R9.reuse, R3, R12 ;  /* 0x00000003090c7224 */ /* 0x040fe400078e020c */
[----:B------:R-:W-:Y:S02]  /*16e20*/  IMAD.MOV R3, RZ, RZ, -R5 ;  /* 0x000000ffff037224 */ /* 0x000fe400078e0a05 */
[----:B------:R-:W-:Y:S01]  /*16e30*/  IMAD.MOV R4, RZ, RZ, -R6 ;  /* 0x000000ffff047224 */ /* 0x000fe200078e0a06 */
[----:B------:R0:W-:Y:S01]  /*16e40*/  STL [R1+0xb80], R2 ;  /* 0x000b800201007387 */ /* 0x0001e20000100800 */
[----:B------:R-:W-:Y:S02]  /*16e50*/  IMAD.MOV R5, RZ, RZ, -R18 ;  /* 0x000000ffff057224 */ /* 0x000fe400078e0a12 */
[----:B------:R-:W-:-:S02]  /*16e60*/  IMAD R13, R9, R17, R13 ;  /* 0x00000011090d7224 */ /* 0x000fc400078e020d */
[C---:B------:R-:W-:Y:S01]  /*16e70*/  IMAD R14, R9.reuse, R3, R14 ;  /* 0x00000003090e7224 */ /* 0x040fe200078e020e */
[----:B------:R-:W-:Y:S01]  /*16e80*/  STL [R1+0xf54], R12 ;  /* 0x000f540c01007387 */ /* 0x000fe20000100800 */
[C---:B------:R-:W-:Y:S01]  /*16e90*/  IMAD R15, R9.reuse, R4, R15 ;  /* 0x00000004090f7224 */ /* 0x040fe200078e020f */
[C---:B0-----:R-:W-:Y:S01]  /*16ea0*/  LOP3.LUT R2, R0.reuse, 0x1b4, RZ, 0xfc, !PT ;  /* 0x000001b400027812 */ /* 0x041fe200078efcff */
[----:B------:R-:W-:Y:S01]  /*16eb0*/  IMAD R16, R9, R5, R16 ;  /* 0x0000000509107224 */ /* 0x000fe200078e0210 */
[----:B------:R-:W-:Y:S01]  /*16ec0*/  STL [R1+0xf58], R13 ;  /* 0x000f580d01007387 */ /* 0x000fe20000100800 */
[C---:B------:R-:W-:Y:S02]  /*16ed0*/  LOP3.LUT R4, R0.reuse, 0x1bc, RZ, 0xfc, !PT ;  /* 0x000001bc00047812 */ /* 0x040fe400078efcff */
[----:B------:R-:W-:Y:S01]  /*16ee0*/  LOP3.LUT R3, R0, 0x1b6, RZ, 0xfc, !PT ;  /* 0x000001b600037812 */ /* 0x000fe200078efcff */
[----:B------:R-:W-:Y:S04]  /*16ef0*/  STL [R1+0xf5c], R14 ;  /* 0x000f5c0e01007387 */ /* 0x000fe80000100800 */
[----:B------:R0:W-:Y:S01]  /*16f00*/  STL [R1+0xb7c], R2 ;  /* 0x000b7c0201007387 */ /* 0x0001e20000100800 */
[----:B------:R-:W-:-:S03]  /*16f10*/  IABS R19, R2 ;  /* 0x0000000200137213 */ /* 0x000fc60000000000 */
[----:B------:R-:W-:Y:S04]  /*16f20*/  STL [R1+0xf60], R15 ;  /* 0x000f600f01007387 */ /* 0x000fe80000100800 */
[----:B------:R-:W-:Y:S01]  /*16f30*/  STL [R1+0xf64], R16 ;  /* 0x000f641001007387 */ /* 0x000fe20000100800 */
[----:B0-----:R-:W-:-:S03]  /*16f40*/  LOP3.LUT R2, R0, 0x1be, RZ, 0xfc, !PT ;  /* 0x000001be00027812 */ /* 0x001fc600078efcff */
[----:B------:R-:W-:Y:S04]  /*16f50*/  STL [R1+0xb74], R4 ;  /* 0x000b740401007387 */ /* 0x000fe80000100800 */
[----:B------:R-:W-:Y:S04]  /*16f60*/  STL [R1+0xb78], R3 ;  /* 0x000b780301007387 */ /* 0x000fe80000100800 */
[----:B------:R0:W-:Y:S04]  /*16f70*/  STL [R1+0xf50], R0 ;  /* 0x000f500001007387 */ /* 0x0001e80000100800 */
[----:B0-----:R-:W2:Y:S04]  /*16f80*/  LDL R0, [R1+0xb74] ;  /* 0x000b740001007983 */ /* 0x001ea80000100800 */
[----:B------:R0:W-:Y:S01]  /*16f90*/  STL [R1+0xb70], R2 ;  /* 0x000b700201007387 */ /* 0x0001e20000100800 */
[----:B------:R-:W-:Y:S01]  /*16fa0*/  IABS R18, R3 ;  /* 0x0000000300127213 */ /* 0x000fe20000000000 */
[----:B------:R-:W-:Y:S01]  /*16fb0*/  IMAD.HI.U32 R3, R10, R19, RZ ;  /* 0x000000130a037227 */ /* 0x000fe200078e00ff */
[----:B------:R-:W-:-:S03]  /*16fc0*/  SHF.R.S32.HI R101, RZ, 0x7, R124 ;  /* 0x00000007ff657819 */ /* 0x000fc6000001147c */
[----:B------:R-:W-:Y:S01]  /*16fd0*/  IMAD.MOV R3, RZ, RZ, -R3 ;  /* 0x000000ffff037224 */ /* 0x000fe200078e0a03 */
[----:B------:R-:W-:-:S03]  /*16fe0*/  SGXT R101, R101, 0x1 ;  /* 0x000000016565781a */ /* 0x000fc60000000200 */
[----:B------:R-:W-:Y:S01]  /*16ff0*/  IMAD R19, R9, R3, R19 ;  /* 0x0000000309137224 */ /* 0x000fe200078e0213 */
[----:B------:R-:W-:Y:S02]  /*17000*/  LOP3.LUT R3, R101, 0x90, RZ, 0xc0, !PT ;  /* 0x0000009065037812 */ /* 0x000fe400078ec0ff */
[----:B------:R-:W-:Y:S02]  /*17010*/  IABS R20, R2 ;  /* 0x0000000200147213 */ /* 0x000fe40000000000 */
[----:B------:R-:W-:Y:S01]  /*17020*/  LOP3.LUT R3, R3, 0x7f, R124, 0x78, !PT ;  /* 0x0000007f03037812 */ /* 0x000fe200078e787c */
[----:B--2---:R-:W-:Y:S04]  /*17030*/  STL [R1+0xf68], R0 ;  /* 0x000f680001007387 */ /* 0x004fe80000100800 */
[----:B------:R-:W2:Y:S04]  /*17040*/  LDL.LU R15, [R1+0x390] ;  /* 0x00039000010f7983 */ /* 0x000ea80000300800 */
[----:B------:R-:W3:Y:S04]  /*17050*/  LDL.LU R14, [R1+0x384] ;  /* 0x00038400010e7983 */ /* 0x000ee80000300800 */
[----:B------:R-:W4:Y:S04]  /*17060*/  LDL.LU R13, [R1+0x37c] ;  /* 0x00037c00010d7983 */ /* 0x000f280000300800 */
        /* <DEDUP_REMOVED lines=11> */
[----:B0-----:R-:W4:Y:S04]  /*17120*/  LDL.LU R2, [R1+0x2f4] ;  /* 0x0002f40001027983 */ /* 0x001f280000300800 */
[----:B------:R-:W4:Y:S04]  /*17130*/  LDL.LU R122, [R1+0x2e4] ;  /* 0x0002e400017a7983 */ /* 0x000f280000300800 */
[----:B------:R-:W-:Y:S04]  /*17140*/  STL [R1+0xf6c], R10 ;  /* 0x000f6c0a01007387 */ /* 0x000fe80000100800 */
[----:B------:R-:W4:Y:S01]  /*17150*/  LDL.LU R124, [R1+0x2f0] ;  /* 0x0002f000017c7983 */ /* 0x000f220000300800 */
[----:B------:R-:W-:Y:S01]  /*17160*/  IMAD.HI.U32 R4, R10, R18, RZ ;  /* 0x000000120a047227 */ /* 0x000fe200078e00ff */
[----:B------:R-:W-:-:S02]  /*17170*/  VOTEU.ALL UP1, P1 ;  /* 0x0000000000ff7886 */ /* 0x000fc40000820000 */
[----:B------:R-:W4:Y:S01]  /*17180*/  LDL.LU R102, [R1+0x2dc] ;  /* 0x0002dc0001667983 */ /* 0x000f220000300800 */
[----:B------:R-:W-:Y:S02]  /*17190*/  IMAD.MOV R4, RZ, RZ, -R4 ;  /* 0x000000ffff047224 */ /* 0x000fe400078e0a04 */
[----:B------:R0:W1:Y:S01]  /*171a0*/  @!UP1 SYNCS.EXCH.64 URZ, [UR9+0x28008], UR4 ;  /* 0x0280080409ff95b2 */ /* 0x0000620008000100 */
[----:B------:R-:W4:Y:S01]  /*171b0*/  LDL.LU R106, [R1+0x2d8] ;  /* 0x0002d800016a7983 */ /* 0x000f220000300800 */
[----:B------:R-:W-:-:S03]  /*171c0*/  IMAD R18, R9, R4, R18 ;  /* 0x0000000409127224 */ /* 0x000fc600078e0212 */
[----:B------:R-:W4:Y:S01]  /*171d0*/  LDL.LU R110, [R1+0x2cc] ;  /* 0x0002cc00016e7983 */ /* 0x000f220000300800 */
[----:B------:R-:W-:-:S03]  /*171e0*/  LOP3.LUT R4, R3, 0x20, RZ, 0x3c, !PT ;  /* 0x0000002003047812 */ /* 0x000fc600078e3cff */
[----:B------:R-:W4:Y:S01]  /*171f0*/  LDL.LU R114, [R1+0x2c4] ;  /* 0x0002c40001727983 */ /* 0x000f220000300800 */
[----:B------:R-:W-:Y:S01]  /*17200*/  IABS R17, R0 ;  /* 0x0000000000117213 */ /* 0x000fe20000000000 */
[C---:B------:R-:W-:Y:S01]  /*17210*/  IMAD.HI.U32 R6, R10.reuse, R20, RZ ;  /* 0x000000140a067227 */ /* 0x040fe200078e00ff */
[----:B------:R-:W-:Y:S01]  /*17220*/  PRMT R113, RZ, 0x7610, R113 ;  /* 0x00007610ff717816 */ /* 0x000fe20000000071 */
[----:B------:R-:W4:Y:S01]  /*17230*/  LDL.LU R116, [R1+0x2b4] ;  /* 0x0002b40001747983 */ /* 0x000f220000300800 */
[----:B------:R-:W-:Y:S01]  /*17240*/  PRMT R111, RZ, 0x7610, R111 ;  /* 0x00007610ff6f7816 */ /* 0x000fe2000000006f */
[----:B0-----:R-:W0:Y:S02]  /*17250*/  LDCU UR4, c[0x0][0x3b0] ;  /* 0x00007600ff0477ac */ /* 0x001e240008000800 */
[----:B------:R-:W4:Y:S01]  /*17260*/  LDL.LU R118, [R1+0x2b0] ;  /* 0x0002b00001767983 */ /* 0x000f220000300800 */
[----:B------:R-:W-:Y:S01]  /*17270*/  PRMT R101, RZ, 0x7610, R101 ;  /* 0x00007610ff657816 */ /* 0x000fe20000000065 */
[----:B------:R-:W0:Y:S02]  /*17280*/  LDCU UR5, c[0x0][0x3b0] ;  /* 0x00007600ff0577ac */ /* 0x000e240008000800 */
[----:B--2---:R-:W-:Y:S04]  /*17290*/  STS.U8 [R3+UR9+0x20000], R15 ;  /* 0x0200000f03007988 */ /* 0x004fe80008000009 */
[----:B---3--:R-:W-:Y:S04]  /*172a0*/  STS.U8 [R3+UR9+0x20400], R14 ;  /* 0x0204000e03007988 */ /* 0x008fe80008000009 */
[----:B----4-:R-:W-:Y:S04]  /*172b0*/  STS.U8 [R3+UR9+0x20800], R13 ;  /* 0x0208000d03007988 */ /* 0x010fe80008000009 */
[----:B------:R-:W-:Y:S04]  /*172c0*/  STS.U8 [R3+UR9+0x20c00], R12 ;  /* 0x020c000c03007988 */ /* 0x000fe80008000009 */
        /* <DEDUP_REMOVED lines=8> */
[----:B------:R2:W-:Y:S04]  /*17350*/  STS.U8 [R3+UR9+0x23000], R120 ;  /* 0x0230007803007988 */ /* 0x0005e80008000009 */
[----:B------:R3:W-:Y:S04]  /*17360*/  STS.U8 [R3+UR9+0x23400], R125 ;  /* 0x0234007d03007988 */ /* 0x0007e80008000009 */
[----:B--2---:R-:W2:Y:S04]  /*17370*/  LDL.LU R120, [R1+0x2ac] ;  /* 0x0002ac0001787983 */ /* 0x004ea80000300800 */
[----:B------:R-:W4:Y:S04]  /*17380*/  LDL.LU R121, [R1+0x2a8] ;  /* 0x0002a80001797983 */ /* 0x000f280000300800 */
[----:B------:R-:W4:Y:S04]  /*17390*/  LDL.LU R123, [R1+0x29c] ;  /* 0x00029c00017b7983 */ /* 0x000f280000300800 */
[----:B------:R0:W-:Y:S04]  /*173a0*/  STS.U8 [R3+UR9+0x23800], R2 ;  /* 0x0238000203007988 */ /* 0x0001e80008000009 */
[----:B---3--:R-:W3:Y:S04]  /*173b0*/  LDL.LU R125, [R1+0x294] ;  /* 0x00029400017d7983 */ /* 0x008ee80000300800 */
[----:B------:R1:W-:Y:S04]  /*173c0*/  STS.U8 [R3+UR9+0x23c00], R122 ;  /* 0x023c007a03007988 */ /* 0x0003e80008000009 */
[----:B0-----:R-:W3:Y:S04]  /*173d0*/  LDL.LU R2, [R1+0x284] ;  /* 0x0002840001027983 */ /* 0x001ee80000300800 */
[----:B------:R0:W-:Y:S04]  /*173e0*/  STS.U8 [R4+UR9+0x20100], R124 ;  /* 0x0201007c04007988 */ /* 0x0001e80008000009 */
[----:B-1----:R-:W3:Y:S04]  /*173f0*/  LDL.LU R122, [R1+0x290] ;  /* 0x00029000017a7983 */ /* 0x002ee80000300800 */
[----:B0-----:R-:W3:Y:S04]  /*17400*/  LDL.LU R124, [R1+0x27c] ;  /* 0x00027c00017c7983 */ /* 0x001ee80000300800 */
[----:B------:R-:W3:Y:S04]  /*17410*/  LDL.LU R15, [R1+0x26c] ;  /* 0x00026c00010f7983 */ /* 0x000ee80000300800 */
        /* <DEDUP_REMOVED lines=8> */
[----:B------:R0:W-:Y:S04]  /*174a0*/  STS.U8 [R4+UR9+0x20500], R102 ;  /* 0x0205006604007988 */ /* 0x0001e80008000009 */
[----:B------:R-:W3:Y:S04]  /*174b0*/  LDL.LU R119, [R1+0x230] ;  /* 0x0002300001777983 */ /* 0x000ee80000300800 */
[----:B------:R1:W-:Y:S04]  /*174c0*/  STS.U8 [R4+UR9+0x20900], R106 ;  /* 0x0209006a04007988 */ /* 0x0003e80008000009 */
[----:B0-----:R-:W3:Y:S04]  /*174d0*/  LDL.LU R102, [R1+0x224] ;  /* 0x0002240001667983 */ /* 0x001ee80000300800 */
[----:B------:R0:W-:Y:S04]  /*174e0*/  STS.U8 [R4+UR9+0x20d00], R110 ;  /* 0x020d006e04007988 */ /* 0x0001e80008000009 */
[----:B-1----:R-:W3:Y:S04]  /*174f0*/  LDL.LU R106, [R1+0x214] ;  /* 0x00021400016a7983 */ /* 0x002ee80000300800 */
[----:B------:R1:W-:Y:S04]  /*17500*/  STS.U8 [R4+UR9+0x21100], R114 ;  /* 0x0211007204007988 */ /* 0x0003e80008000009 */
[----:B0-----:R-:W3:Y:S04]  /*17510*/  LDL.LU R110, [R1+0x210] ;  /* 0x00021000016e7983 */ /* 0x001ee80000300800 */
[----:B------:R0:W-:Y:S04]  /*17520*/  STS.U8 [R4+UR9+0x21500], R116 ;  /* 0x0215007404007988 */ /* 0x0001e80008000009 */
[----:B-1----:R-:W3:Y:S04]  /*17530*/  LDL.LU R114, [R1+0x208] ;  /* 0x0002080001727983 */ /* 0x002ee80000300800 */
[----:B------:R1:W-:Y:S04]  /*17540*/  STS.U8 [R4+UR9+0x21900], R118 ;  /* 0x0219007604007988 */ /* 0x0003e80008000009 */
[----:B0-----:R-:W3:Y:S04]  /*17550*/  LDL.LU R116, [R1+0x20c] ;  /* 0x00020c0001747983 */ /* 0x001ee80000300800 */
[----:B-1----:R-:W3:Y:S04]  /*17560*/  LDL.LU R118, [R1+0x1fc] ;  /* 0x0001fc0001767983 */ /* 0x002ee80000300800 */
[----:B--2---:R0:W-:Y:S04]  /*17570*/  STS.U8 [R4+UR9+0x21d00], R120 ;  /* 0x021d007804007988 */ /* 0x0041e80008000009 */
[----:B----4-:R1:W-:Y:S04]  /*17580*/  STS.U8 [R4+UR9+0x22100], R121 ;  /* 0x0221007904007988 */ /* 0x0103e80008000009 */
[----:B------:R2:W-:Y:S04]  /*17590*/  STS.U8 [R4+UR9+0x22500], R123 ;  /* 0x0225007b04007988 */ /* 0x0005e80008000009 */
[----:B0-----:R-:W4:Y:S04]  /*175a0*/  LDL.LU R120, [R1+0x1f4] ;  /* 0x0001f40001787983 */ /* 0x001f280000300800 */
[----:B-1----:R-:W4:Y:S04]  /*175b0*/  LDL.LU R121, [R1+0x174] ;  /* 0x0001740001797983 */ /* 0x002f280000300800 */
[----:B---3--:R0:W-:Y:S04]  /*175c0*/  STS.U8 [R4+UR9+0x22900], R125 ;  /* 0x0229007d04007988 */ /* 0x0081e80008000009 */
[----:B--2---:R-:W2:Y:S04]  /*175d0*/  LDL.LU R123, [R1+0x178] ;  /* 0x00017800017b7983 */ /* 0x004ea80000300800 */
[----:B------:R1:W-:Y:S04]  /*175e0*/  STS.U8 [R4+UR9+0x22d00], R2 ;  /* 0x022d000204007988 */ /* 0x0003e80008000009 */
[----:B0-----:R-:W3:Y:S04]  /*175f0*/  LDL.LU R125, [R1+0x170] ;  /* 0x00017000017d7983 */ /* 0x001ee80000300800 */
[----:B------:R0:W-:Y:S04]  /*17600*/  STS.U8 [R4+UR9+0x23100], R122 ;  /* 0x0231007a04007988 */ /* 0x0001e80008000009 */
[----:B-1----:R-:W3:Y:S04]  /*17610*/  LDL.LU R2, [R1+0x16c] ;  /* 0x00016c0001027983 */ /* 0x002ee80000300800 */
[----:B------:R1:W-:Y:S04]  /*17620*/  STS.U8 [R4+UR9+0x23500], R124 ;  /* 0x0235007c04007988 */ /* 0x0003e80008000009 */
[----:B0-----:R-:W3:Y:S04]  /*17630*/  LDL.LU R122, [R1+0x168] ;  /* 0x00016800017a7983 */ /* 0x001ee80000300800 */
[----:B-1----:R-:W3:Y:S01]  /*17640*/  LDL.LU R124, [R1+0x164] ;  /* 0x00016400017c7983 */ /* 0x002ee20000300800 */
[----:B------:R-:W-:-:S04]  /*17650*/  IMAD.HI.U32 R5, R10, R17, RZ ;  /* 0x000000110a057227 */ /* 0x000fc800078e00ff */
[----:B------:R-:W-:-:S04]  /*17660*/  IMAD.MOV R5, RZ, RZ, -R5 ;  /* 0x000000ffff057224 */ /* 0x000fc800078e0a05 */
[----:B------:R-:W-:Y:S01]  /*17670*/  IMAD R17, R9, R5, R17 ;  /* 0x0000000509117224 */ /* 0x000fe200078e0211 */
[----:B------:R-:W-:Y:S01]  /*17680*/  LOP3.LUT R5, R3, 0x40, RZ, 0x3c, !PT ;  /* 0x0000004003057812 */ /* 0x000fe200078e3cff */
[----:B------:R-:W-:Y:S01]  /*17690*/  IMAD.MOV R6, RZ, RZ, -R6 ;  /* 0x000000ffff067224 */ /* 0x000fe200078e0a06 */
[----:B------:R-:W-:Y:S04]  /*176a0*/  STS.U8 [R4+UR9+0x23900], R15 ;  /* 0x0239000f04007988 */ /* 0x000fe80008000009 */
[----:B------:R-:W-:Y:S01]  /*176b0*/  STS.U8 [R4+UR9+0x23d00], R14 ;  /* 0x023d000e04007988 */ /* 0x000fe20008000009 */
[----:B------:R-:W-:Y:S01]  /*176c0*/  IMAD R20, R9, R6, R20 ;  /* 0x0000000609147224 */ /* 0x000fe200078e0214 */
[----:B------:R-:W-:Y:S02]  /*176d0*/  LOP3.LUT R6, R3, 0x60, RZ, 0x3c, !PT ;  /* 0x0000006003067812 */ /* 0x000fe400078e3cff */
[----:B------:R-:W-:Y:S04]  /*176e0*/  STS.U8 [R5+UR9+0x20200], R13 ;  /* 0x0202000d05007988 */ /* 0x000fe80008000009 */
[----:B------:R-:W-:Y:S04]  /*176f0*/  STS.U8 [R5+UR9+0x20600], R12 ;  /* 0x0206000c05007988 */ /* 0x000fe80008000009 */
[----:B------:R-:W-:Y:S04]  /*17700*/  STS.U8 [R5+UR9+0x20a00], R109 ;  /* 0x020a006d05007988 */ /* 0x000fe80008000009 */
[----:B------:R0:W-:Y:S04]  /*17710*/  STS.U8 [R5+UR9+0x22200], R102 ;  /* 0x0222006605007988 */ /* 0x0001e80008000009 */
        /* <DEDUP_REMOVED lines=10> */
[----:B------:R-:W-:Y:S04]  /*177c0*/  STS.U8 [R5+UR9+0x20e00], R107 ;  /* 0x020e006b05007988 */ /* 0x000fe80008000009 */
[----:B------:R-:W-:Y:S04]  /*177d0*/  STS.U8 [R5+UR9+0x21200], R105 ;  /* 0x0212006905007988 */ /* 0x000fe80008000009 */
[----:B------:R-:W-:Y:S04]  /*177e0*/  STS.U8 [R5+UR9+0x21600], R103 ;  /* 0x0216006705007988 */ /* 0x000fe80008000009 */
[----:B------:R-:W-:Y:S04]  /*177f0*/  STS.U8 [R5+UR9+0x21a00], R117 ;  /* 0x021a007505007988 */ /* 0x000fe80008000009 */
[----:B------:R-:W-:Y:S04]  /*17800*/  STS.U8 [R5+UR9+0x21e00], R119 ;  /* 0x021e007705007988 */ /* 0x000fe80008000009 */
[----:B-1----:R-:W3:Y:S04]  /*17810*/  LDL.LU R118, [R1+0xd4] ;  /* 0x0000d40001767983 */ /* 0x002ee80000300800 */
[----:B----4-:R0:W-:Y:S04]  /*17820*/  STS.U8 [R5+UR9+0x23a00], R120 ;  /* 0x023a007805007988 */ /* 0x0101e80008000009 */
[----:B------:R-:W-:Y:S04]  /*17830*/  STS.U8 [R5+UR9+0x23e00], R121 ;  /* 0x023e007905007988 */ /* 0x000fe80008000009 */
[----:B0-----:R-:W4:Y:S04]  /*17840*/  LDL.LU R120, [R1+0xd0] ;  /* 0x0000d00001787983 */ /* 0x001f280000300800 */
[----:B--2---:R-:W-:Y:S04]  /*17850*/  STS.U8 [R6+UR9+0x20300], R123 ;  /* 0x0203007b06007988 */ /* 0x004fe80008000009 */
[----:B---3--:R-:W-:Y:S04]  /*17860*/  STS.U8 [R6+UR9+0x20700], R125 ;  /* 0x0207007d06007988 */ /* 0x008fe80008000009 */
[----:B------:R0:W-:Y:S04]  /*17870*/  STS.U8 [R6+UR9+0x20f00], R122 ;  /* 0x020f007a06007988 */ /* 0x0001e80008000009 */
[----:B------:R1:W-:Y:S04]  /*17880*/  STS.U8 [R6+UR9+0x21300], R124 ;  /* 0x0213007c06007988 */ /* 0x0003e80008000009 */
[----:B0-----:R-:W2:Y:S04]  /*17890*/  LDL.LU R122, [R1+0xcc] ;  /* 0x0000cc00017a7983 */ /* 0x001ea80000300800 */
[----:B-1----:R-:W3:Y:S04]  /*178a0*/  LDL.LU R124, [R1+0xc8] ;  /* 0x0000c800017c7983 */ /* 0x002ee80000300800 */
        /* <DEDUP_REMOVED lines=16> */
[----:B0-----:R-:W3:Y:S04]  /*179b0*/  LDL.LU R2, [R1] ;  /* 0x0000000001027983 */ /* 0x001ee80000300800 */
[----:B------:R0:W-:Y:S04]  /*179c0*/  STS.U8 [R6+UR9+0x21700], R102 ;  /* 0x0217006606007988 */ /* 0x0001e80008000009 */
[----:B------:R1:W-:Y:S04]  /*179d0*/  STS.U8 [R6+UR9+0x21b00], R106 ;  /* 0x021b006a06007988 */ /* 0x0003e80008000009 */
[----:B------:R1:W-:Y:S04]  /*179e0*/  STS.U8 [R6+UR9+0x21f00], R110 ;  /* 0x021f006e06007988 */ /* 0x0003e80008000009 */
[----:B0-----:R-:W3:Y:S04]  /*179f0*/  LDL.LU R102, [R1+0xfc4] ;  /* 0x000fc40001667983 */ /* 0x001ee80000300800 */
[----:B-1----:R-:W3:Y:S04]  /*17a00*/  LDL.LU R106, [R1+0xfc0] ;  /* 0x000fc000016a7983 */ /* 0x002ee80000300800 */
[----:B------:R-:W3:Y:S04]  /*17a10*/  LDL.LU R110, [R1+0xfbc] ;  /* 0x000fbc00016e7983 */ /* 0x000ee80000300800 */
[----:B------:R0:W-:Y:S04]  /*17a20*/  STS.U8 [R6+UR9+0x22300], R114 ;  /* 0x0223007206007988 */ /* 0x0001e80008000009 */
[----:B------:R1:W-:Y:S04]  /*17a30*/  STS.U8 [R6+UR9+0x22700], R116 ;  /* 0x0227007406007988 */ /* 0x0003e80008000009 */
[----:B------:R1:W-:Y:S04]  /*17a40*/  STS.U8 [R6+UR9+0x22b00], R118 ;  /* 0x022b007606007988 */ /* 0x0003e80008000009 */
[----:B0-----:R-:W3:Y:S04]  /*17a50*/  LDL.LU R114, [R1+0xfb8] ;  /* 0x000fb80001727983 */ /* 0x001ee80000300800 */
[----:B-1----:R-:W3:Y:S04]  /*17a60*/  LDL.LU R116, [R1+0xfb4] ;  /* 0x000fb40001747983 */ /* 0x002ee80000300800 */
[----:B------:R-:W3:Y:S04]  /*17a70*/  LDL.LU R118, [R1+0xfb0] ;  /* 0x000fb00001767983 */ /* 0x000ee80000300800 */
[----:B------:R-:W-:Y:S04]  /*17a80*/  STS.U8 [R6+UR9+0x23f00], R21 ;  /* 0x023f001506007988 */ /* 0x000fe80008000009 */
[----:B------:R-:W-:Y:S04]  /*17a90*/  STS.U8 [R6+UR9+0x23300], R45 ;  /* 0x0233002d06007988 */ /* 0x000fe80008000009 */
[----:B------:R-:W-:Y:S04]  /*17aa0*/  STS.U8 [R6+UR9+0x23700], R38 ;  /* 0x0237002606007988 */ /* 0x000fe80008000009 */
[----:B------:R-:W-:Y:S04]  /*17ab0*/  STS.U8 [R6+UR9+0x23b00], R37 ;  /* 0x023b002506007988 */ /* 0x000fe80008000009 */
[----:B----4-:R0:W-:Y:S04]  /*17ac0*/  STS.U8 [R6+UR9+0x22f00], R120 ;  /* 0x022f007806007988 */ /* 0x0101e80008000009 */
[----:B0-----:R-:W4:Y:S04]  /*17ad0*/  LDL.LU R120, [R1+0xfac] ;  /* 0x000fac0001787983 */ /* 0x001f280000300800 */
[----:B------:R-:W4:Y:S04]  /*17ae0*/  LDL.LU R21, [R1+0xc4] ;  /* 0x0000c40001157983 */ /* 0x000f280000300800 */
[----:B------:R-:W-:Y:S04]  /*17af0*/  STL [R1+0xf38], R6 ;  /* 0x000f380601007387 */ /* 0x000fe80000100800 */
[----:B--2---:R0:W-:Y:S04]  /*17b00*/  STS.U8 [R3+UR9], R122 ;  /* 0x0000007a03007988 */ /* 0x0041e80008000009 */
[----:B---3--:R1:W-:Y:S04]  /*17b10*/  STS.U8 [R3+UR9+0x400], R124 ;  /* 0x0004007c03007988 */ /* 0x0083e80008000009 */
[----:B0-----:R-:W2:Y:S04]  /*17b20*/  LDL.LU R122, [R1+0xfa8] ;  /* 0x000fa800017a7983 */ /* 0x001ea80000300800 */
[----:B-1----:R-:W3:Y:S04]  /*17b30*/  LDL.LU R124, [R1+0xfa4] ;  /* 0x000fa400017c7983 */ /* 0x002ee80000300800 */
[----:B------:R0:W-:Y:S04]  /*17b40*/  STS.U8 [R3+UR9+0x3400], R117 ;  /* 0x0034007503007988 */ /* 0x0001e80008000009 */
[----:B------:R1:W-:Y:S04]  /*17b50*/  STS.U8 [R3+UR9+0x3800], R119 ;  /* 0x0038007703007988 */ /* 0x0003e80008000009 */
[----:B------:R1:W-:Y:S04]  /*17b60*/  STS.U8 [R3+UR9+0x3c00], R121 ;  /* 0x003c007903007988 */ /* 0x0003e80008000009 */
[----:B0-----:R-:W2:Y:S04]  /*17b70*/  LDL.LU R117, [R1+0x7c] ;  /* 0x00007c0001757983 */ /* 0x001ea80000300800 */
[----:B-1----:R-:W2:Y:S04]  /*17b80*/  LDL.LU R119, [R1+0x78] ;  /* 0x0000780001777983 */ /* 0x002ea80000300800 */
[----:B------:R0:W-:Y:S04]  /*17b90*/  STS.U8 [R3+UR9+0x4000], R123 ;  /* 0x0040007b03007988 */ /* 0x0001e80008000009 */
[----:B------:R-:W2:Y:S04]  /*17ba0*/  LDL.LU R121, [R1+0x5c] ;  /* 0x00005c0001797983 */ /* 0x000ea80000300800 */
[----:B------:R1:W-:Y:S04]  /*17bb0*/  STS.U8 [R3+UR9+0x4400], R125 ;  /* 0x0044007d03007988 */ /* 0x0003e80008000009 */
[----:B0-----:R-:W2:Y:S04]  /*17bc0*/  LDL.LU R123, [R1+0x58] ;  /* 0x00005800017b7983 */ /* 0x001ea80000300800 */
[----:B------:R0:W-:Y:S04]  /*17bd0*/  STS.U8 [R3+UR9+0x4800], R2 ;  /* 0x0048000203007988 */ /* 0x0001e80008000009 */
[----:B-1----:R-:W2:Y:S04]  /*17be0*/  LDL.LU R125, [R1+0x54] ;  /* 0x00005400017d7983 */ /* 0x002ea80000300800 */
[----:B0-----:R-:W2:Y:S04]  /*17bf0*/  LDL.LU R2, [R1+0x50] ;  /* 0x0000500001027983 */ /* 0x001ea80000300800 */
[----:B------:R0:W-:Y:S04]  /*17c00*/  STS.U8 [R3+UR9+0x2800], R107 ;  /* 0x0028006b03007988 */ /* 0x0001e80008000009 */
[----:B0-----:R-:W2:Y:S04]  /*17c10*/  LDL.LU R107, [R1+0x48] ;  /* 0x00004800016b7983 */ /* 0x001ea80000300800 */
[----:B------:R0:W-:Y:S04]  /*17c20*/  STS.U8 [R3+UR9+0x3000], R103 ;  /* 0x0030006703007988 */ /* 0x0001e80008000009 */
[----:B------:R-:W-:Y:S04]  /*17c30*/  STS.U8 [R3+UR9+0xc00], R10 ;  /* 0x000c000a03007988 */ /* 0x000fe80008000009 */
[----:B------:R-:W-:Y:S04]  /*17c40*/  STS.U8 [R3+UR9+0x1000], R16 ;  /* 0x0010001003007988 */ /* 0x000fe80008000009 */
[----:B0-----:R-:W2:Y:S04]  /*17c50*/  LDL.LU R103, [R1+0x44] ;  /* 0x0000440001677983 */ /* 0x001ea80000300800 */
        /* <DEDUP_REMOVED lines=35> */
[----:B----4-:R0:W-:Y:S04]  /*17e90*/  STS.U8 [R3+UR9+0x800], R21 ;  /* 0x0008001503007988 */ /* 0x0101e80008000009 */
[----:B0-----:R-:W4:Y:S04]  /*17ea0*/  LDL.LU R21, [R1+0x40] ;  /* 0x0000400001157983 */ /* 0x001f280000300800 */
        /* <DEDUP_REMOVED lines=8> */
[----:B---3--:R-:W-:Y:S04]  /*17f30*/  STS.U8 [R3+UR9+0x4c00], R124 ;  /* 0x004c007c03007988 */ /* 0x008fe80008000009 */
[----:B--2---:R-:W-:Y:S04]  /*17f40*/  STS.U8 [R3+UR9+0x5000], R122 ;  /* 0x0050007a03007988 */ /* 0x004fe80008000009 */
[----:B------:R-:W-:Y:S04]  /*17f50*/  STS.U8 [R3+UR9+0x5400], R120 ;  /* 0x0054007803007988 */ /* 0x000fe80008000009 */
[----:B------:R-:W2:Y:S04]  /*17f60*/  LDL.LU R67, [R1+0x4c] ;  /* 0x00004c0001437983 */ /* 0x000ea80000300800 */
        /* <DEDUP_REMOVED lines=13> */
[----:B------:R-:W-:Y:S04]  /*18040*/  STL [R1+0xf30], R3 ;  /* 0x000f300301007387 */ /* 0x000fe80000100800 */
[----:B------:R0:W-:Y:S04]  /*18050*/  STS.U8 [R4+UR9+0x100], R117 ;  /* 0x0001007504007988 */ /* 0x0001e80008000009 */
[----:B------:R1:W-:Y:S04]  /*18060*/  STS.U8 [R4+UR9+0x500], R119 ;  /* 0x0005007704007988 */ /* 0x0003e80008000009 */
[----:B------:R3:W-:Y:S04]  /*18070*/  STS.U8 [R4+UR9+0x900], R121 ;  /* 0x0009007904007988 */ /* 0x0007e80008000009 */
[----:B0-----:R-:W2:Y:S04]  /*18080*/  LDL.LU R117, [R1+0xfa0] ;  /* 0x000fa00001757983 */ /* 0x001ea80000300800 */
[----:B-1----:R-:W2:Y:S04]  /*18090*/  LDL.LU R119, [R1+0xf9c] ;  /* 0x000f9c0001777983 */ /* 0x002ea80000300800 */
[----:B---3--:R-:W3:Y:S04]  /*180a0*/  LDL.LU R121, [R1+0xf98] ;  /* 0x000f980001797983 */ /* 0x008ee80000300800 */
[----:B------:R0:W-:Y:S04]  /*180b0*/  STS.U8 [R4+UR9+0xd00], R123 ;  /* 0x000d007b04007988 */ /* 0x0001e80008000009 */
[----:B------:R1:W-:Y:S04]  /*180c0*/  STS.U8 [R4+UR9+0x1100], R125 ;  /* 0x0011007d04007988 */ /* 0x0003e80008000009 */
[----:B------:R1:W-:Y:S04]  /*180d0*/  STS.U8 [R4+UR9+0x1500], R2 ;  /* 0x0015000204007988 */ /* 0x0003e80008000009 */
[----:B0-----:R-:W2:Y:S04]  /*180e0*/  LDL.LU R123, [R1+0xf94] ;  /* 0x000f9400017b7983 */ /* 0x001ea80000300800 */
[----:B-1----:R-:W2:Y:S04]  /*180f0*/  LDL.LU R125, [R1+0xf90] ;  /* 0x000f9000017d7983 */ /* 0x002ea80000300800 */
[----:B------:R-:W2:Y:S04]  /*18100*/  LDL.LU R2, [R1+0xf8c] ;  /* 0x000f8c0001027983 */ /* 0x000ea80000300800 */
[----:B------:R0:W-:Y:S04]  /*18110*/  STS.U8 [R4+UR9+0x1d00], R107 ;  /* 0x001d006b04007988 */ /* 0x0001e80008000009 */
[----:B0-----:R-:W3:Y:S04]  /*18120*/  LDL.LU R107, [R1+0x108] ;  /* 0x00010800016b7983 */ /* 0x001ee80000300800 */
[----:B------:R0:W-:Y:S04]  /*18130*/  STS.U8 [R4+UR9+0x2100], R103 ;  /* 0x0021006704007988 */ /* 0x0001e80008000009 */
[----:B0-----:R-:W3:Y:S04]  /*18140*/  LDL.LU R103, [R1+0x104] ;  /* 0x0001040001677983 */ /* 0x001ee80000300800 */
[----:B----4-:R0:W-:Y:S04]  /*18150*/  STS.U8 [R4+UR9+0x3d00], R12 ;  /* 0x003d000c04007988 */ /* 0x0101e80008000009 */
[----:B0-----:R-:W4:Y:S04]  /*18160*/  LDL R12, [R1+0xba8] ;  /* 0x000ba800010c7983 */ /* 0x001f280000100800 */
[----:B--2---:R0:W-:Y:S04]  /*18170*/  STS.U8 [R4+UR9+0x4500], R2 ;  /* 0x0045000204007988 */ /* 0x0041e80008000009 */
[----:B0-----:R-:W2:Y:S04]  /*18180*/  LDL R2, [R1+0xbc4] ;  /* 0x000bc40001027983 */ /* 0x001ea80000100800 */
[----:B------:R0:W-:Y:S04]  /*18190*/  STS.U8 [R4+UR9+0x4100], R105 ;  /* 0x0041006904007988 */ /* 0x0001e80008000009 */
[----:B------:R1:W-:Y:S04]  /*181a0*/  STS.U8 [R4+UR9+0x3900], R13 ;  /* 0x0039000d04007988 */ /* 0x0003e80008000009 */
[----:B------:R3:W-:Y:S04]  /*181b0*/  STS.U8 [R4+UR9+0x1900], R67 ;  /* 0x0019004304007988 */ /* 0x0007e80008000009 */
[----:B0-----:R-:W2:Y:S04]  /*181c0*/  LDL.LU R105, [R1+0xfc] ;  /* 0x0000fc0001697983 */ /* 0x001ea80000300800 */
[----:B-1----:R-:W2:Y:S04]  /*181d0*/  LDL.LU R13, [R1+0x110] ;  /* 0x00011000010d7983 */ /* 0x002ea80000300800 */
[----:B---3--:R-:W3:Y:S04]  /*181e0*/  LDL.LU R67, [R1+0x114] ;  /* 0x0001140001437983 */ /* 0x008ee80000300800 */
[----:B------:R0:W-:Y:S01]  /*181f0*/  STS.U8 [R4+UR9+0xb100], R66 ;  /* 0x00b1004204007988 */ /* 0x0001e20008000009 */
[----:B------:R-:W-:-:S03]  /*18200*/  ISETP.GT.U32.AND P0, PT, R9, R109, PT ;  /* 0x0000006d0900720c */ /* 0x000fc60003f04070 */
[----:B0-----:R-:W3:Y:S01]  /*18210*/  LDL.LU R66, [R1+0x100] ;  /* 0x0001000001427983 */ /* 0x001ee20000300800 */
[----:B------:R-:W-:-:S09]  /*18220*/  ISETP.GT.U32.AND P5, PT, R9, R107, PT ;  /* 0x0000006b0900720c */ /* 0x000fd20003fa4070 */
[----:B------:R-:W-:-:S05]  /*18230*/  @!P0 IMAD.IADD R109, R109, 0x1, -R9 ;  /* 0x000000016d6d8824 */ /* 0x000fca00078e0a09 */
[----:B------:R-:W-:Y:S01]  /*18240*/  ISETP.GT.U32.AND P6, PT, R9, R109, PT ;  /* 0x0000006d0900720c */ /* 0x000fe20003fc4070 */
[----:B------:R-:W-:-:S05]  /*18250*/  @!P5 IMAD.IADD R107, R107, 0x1, -R9 ;  /* 0x000000016b6bd824 */ /* 0x000fca00078e0a09 */
[----:B------:R-:W-:Y:S01]  /*18260*/  ISETP.GT.U32.AND P5, PT, R9, R107, PT ;  /* 0x0000006b0900720c */ /* 0x000fe20003fa4070 */
[----:B------:R0:W-:Y:S06]  /*18270*/  STS.U8 [R4+UR9+0x2d00], R16 ;  /* 0x002d001004007988 */ /* 0x0001ec0008000009 */
[--C-:B------:R-:W-:Y:S01]  /*18280*/  @!P6 IMAD.IADD R109, R109, 0x1, -R9.reuse ;  /* 0x000000016d6de824 */ /* 0x100fe200078e0a09 */
[----:B------:R1:W-:Y:S04]  /*18290*/  STS.U8 [R4+UR9+0x3500], R14 ;  /* 0x0035000e04007988 */ /* 0x0003e80008000009 */
[----:B0-----:R-:W3:Y:S01]  /*182a0*/  LDL.LU R16, [R1+0x118] ;  /* 0x0001180001107983 */ /* 0x001ee20000300800 */
[----:B------:R-:W-:-:S03]  /*182b0*/  @!P5 IMAD.IADD R107, R107, 0x1, -R9 ;  /* 0x000000016b6bd824 */ /* 0x000fc600078e0a09 */
[----:B-1----:R-:W3:Y:S04]  /*182c0*/  LDL.LU R14, [R1+0x11c] ;  /* 0x00011c00010e7983 */ /* 0x002ee80000300800 */
[----:B------:R0:W-:Y:S04]  /*182d0*/  STS.U8 [R4+UR9+0x2500], R21 ;  /* 0x0025001504007988 */ /* 0x0001e80008000009 */
[----:B------:R-:W-:Y:S04]  /*182e0*/  STS.U8 [R4+UR9+0x3100], R15 ;  /* 0x0031000f04007988 */ /* 0x000fe80008000009 */
[----:B------:R1:W-:Y:S01]  /*182f0*/  STS.U8 [R4+UR9+0xd100], R22 ;  /* 0x00d1001604007988 */ /* 0x0003e20008000009 */
[----:B0-----:R-:W-:-:S03]  /*18300*/  IMAD.MOV.U32 R21, RZ, RZ, R109 ;  /* 0x000000ffff157224 */ /* 0x001fc600078e006d */
[----:B------:R0:W-:Y:S01]  /*18310*/  STS.U8 [R4+UR9+0x2900], R10 ;  /* 0x0029000a04007988 */ /* 0x0001e20008000009 */
[----:B-1----:R-:W-:-:S03]  /*18320*/  IMAD.MOV.U32 R22, RZ, RZ, R107 ;  /* 0x000000ffff167224 */ /* 0x002fc600078e006b */
[----:B------:R1:W-:Y:S04]  /*18330*/  STS.U8 [R4+UR9+0xf900], R26 ;  /* 0x00f9001a04007988 */ /* 0x0003e80008000009 */
[----:B------:R0:W-:Y:S01]  /*18340*/  STS.U8 [R4+UR9+0xfd00], R25 ;  /* 0x00fd001904007988 */ /* 0x0001e20008000009 */
[----:B----4-:R-:W-:Y:S02]  /*18350*/  ISETP.GE.AND P0, PT, R12, RZ, PT ;  /* 0x000000ff0c00720c */ /* 0x010fe40003f06270 */
[----:B--2---:R-:W-:Y:S02]  /*18360*/  ISETP.GE.AND P5, PT, R2, RZ, PT ;  /* 0x000000ff0200720c */ /* 0x004fe40003fa6270 */
[----:B------:R-:W2:Y:S04]  /*18370*/  LDL.LU R2, [R1+0x120] ;  /* 0x0001200001027983 */ /* 0x000ea80000300800 */
[----:B------:R-:W4:Y:S04]  /*18380*/  LDL.LU R15, [R1+0x6c] ;  /* 0x00006c00010f7983 */ /* 0x000f280000300800 */
[----:B------:R-:W4:Y:S04]  /*18390*/  LDL.LU R109, [R1+0x68] ;  /* 0x00006800016d7983 */ /* 0x000f280000300800 */
[----:B------:R-:W4:Y:S04]  /*183a0*/  LDL.LU R107, [R1+0x64] ;  /* 0x00006400016b7983 */ /* 0x000f280000300800 */
[----:B0-----:R-:W4:Y:S04]  /*183b0*/  LDL R10, [R1+0xbd8] ;  /* 0x000bd800010a7983 */ /* 0x001f280000100800 */
[----:B------:R-:W4:Y:S04]  /*183c0*/  LDL R12, [R1+0xbfc] ;  /* 0x000bfc00010c7983 */ /* 0x000f280000100800 */
[----:B-1----:R-:W4:Y:S04]  /*183d0*/  LDL R26, [R1+0xbe0] ;  /* 0x000be000011a7983 */ /* 0x002f280000100800 */
[----:B------:R-:W4:Y:S01]  /*183e0*/  LDL.LU R25, [R1+0x60] ;  /* 0x0000600001197983 */ /* 0x000f220000300800 */
[----:B------:R-:W-:-:S02]  /*183f0*/  ISETP.GT.U32.AND P4, PT, R9, R103, PT ;  /* 0x000000670900720c */ /* 0x000fc40003f84070 */
[----:B---3--:R-:W-:-:S11]  /*18400*/  ISETP.GT.U32.AND P6, PT, R9, R66, PT ;  /* 0x000000420900720c */ /* 0x008fd60003fc4070 */
[----:B------:R-:W-:Y:S02]  /*18410*/  @!P4 IMAD.IADD R103, R103, 0x1, -R9 ;  /* 0x000000016767c824 */ /* 0x000fe400078e0a09 */
[----:B------:R-:W-:-:S03]  /*18420*/  @!P0 IMAD.MOV R21, RZ, RZ, -R21 ;  /* 0x000000ffff158224 */ /* 0x000fc600078e0a15 */
[C---:B------:R-:W-:Y:S02]  /*18430*/  ISETP.GT.U32.AND P4, PT, R9.reuse, R103, PT ;  /* 0x000000670900720c */ /* 0x040fe40003f84070 */
[C---:B------:R-:W-:Y:S01]  /*18440*/  ISETP.GT.U32.AND P0, PT, R9.reuse, R105, PT ;  /* 0x000000690900720c */ /* 0x040fe20003f04070 */
[----:B------:R-:W-:Y:S01]  /*18450*/  @!P6 IMAD.IADD R66, R66, 0x1, -R9 ;  /* 0x000000014242e824 */ /* 0x000fe200078e0a09 */
[----:B------:R-:W-:Y:S01]  /*18460*/  ISETP.GT.U32.AND P6, PT, R9, R67, PT ;  /* 0x000000430900720c */ /* 0x000fe20003fc4070 */
[----:B------:R-:W-:-:S08]  /*18470*/  @!P5 IMAD.MOV R22, RZ, RZ, -R22 ;  /* 0x000000ffff16d224 */ /* 0x000fd000078e0a16 */
[--C-:B------:R-:W-:Y:S01]  /*18480*/  @!P4 IMAD.IADD R103, R103, 0x1, -R9.reuse ;  /* 0x000000016767c824 */ /* 0x100fe200078e0a09 */
[----:B------:R-:W-:Y:S01]  /*18490*/  ISETP.GT.U32.AND P4, PT, R9, R13, PT ;  /* 0x0000000d0900720c */ /* 0x000fe20003f84070 */
[--C-:B------:R-:W-:Y:S02]  /*184a0*/  @!P0 IMAD.IADD R105, R105, 0x1, -R9.reuse ;  /* 0x0000000169698824 */ /* 0x100fe400078e0a09 */
[----:B------:R-:W-:-:S03]  /*184b0*/  @!P6 IMAD.IADD R67, R67, 0x1, -R9 ;  /* 0x000000014343e824 */ /* 0x000fc600078e0a09 */
[C---:B------:R-:W-:Y:S02]  /*184c0*/  ISETP.GT.U32.AND P5, PT, R9.reuse, R105, PT ;  /* 0x000000690900720c */ /* 0x040fe40003fa4070 */
[C---:B------:R-:W-:Y:S02]  /*184d0*/  ISETP.GT.U32.AND P0, PT, R9.reuse, R66, PT ;  /* 0x000000420900720c */ /* 0x040fe40003f04070 */
[----:B------:R-:W-:-:S03]  /*184e0*/  ISETP.GT.U32.AND P6, PT, R9, R67, PT ;  /* 0x000000430900720c */ /* 0x000fc60003fc4070 */
[----:B------:R-:W-:-:S05]  /*184f0*/  @!P4 IMAD.IADD R13, R13, 0x1, -R9 ;  /* 0x000000010d0dc824 */ /* 0x000fca00078e0a09 */
[----:B------:R-:W-:Y:S01]  /*18500*/  ISETP.GT.U32.AND P4, PT, R9, R13, PT ;  /* 0x0000000d0900720c */ /* 0x000fe20003f84070 */
[--C-:B------:R-:W-:Y:S01]  /*18510*/  @!P5 IMAD.IADD R105, R105, 0x1, -R9.reuse ;  /* 0x000000016969d824 */ /* 0x100fe200078e0a09 */
[C---:B------:R-:W-:Y:S01]  /*18520*/  ISETP.GT.U32.AND P5, PT, R9.reuse, R14, PT ;  /* 0x0000000e0900720c */ /* 0x040fe20003fa4070 */
[--C-:B------:R-:W-:Y:S01]  /*18530*/  @!P0 IMAD.IADD R66, R66, 0x1, -R9.reuse ;  /* 0x0000000142428824 */ /* 0x100fe200078e0a09 */
[----:B------:R-:W-:Y:S01]  /*18540*/  ISETP.GT.U32.AND P0, PT, R9, R16, PT ;  /* 0x000000100900720c */ /* 0x000fe20003f04070 */
[--C-:B------:R-:W-:Y:S01]  /*18550*/  @!P6 IMAD.IADD R67, R67, 0x1, -R9.reuse ;  /* 0x000000014343e824 */ /* 0x100fe200078e0a09 */
[----:B------:R-:W-:Y:S04]  /*18560*/  STS.U8 [R4+UR9+0x4900], R125 ;  /* 0x0049007d04007988 */ /* 0x000fe80008000009 */
[----:B------:R-:W-:Y:S03]  /*18570*/  STS.U8 [R4+UR9+0x4d00], R123 ;  /* 0x004d007b04007988 */ /* 0x000fe60008000009 */
[--C-:B------:R-:W-:Y:S01]  /*18580*/  @!P4 IMAD.IADD R13, R13, 0x1, -R9.reuse ;  /* 0x000000010d0dc824 */ /* 0x100fe200078e0a09 */
        /* <DEDUP_REMOVED lines=39> */
[----:B------:R-:W-:Y:S01]  /*18800*/  STS.U8 [R4+UR9+0xf500], R28 ;  /* 0x00f5001c04007988 */ /* 0x000fe20008000009 */
[----:B------:R-:W-:-:S03]  /*18810*/  @!P5 IMAD.IADD R14, R14, 0x1, -R9 ;  /* 0x000000010e0ed824 */ /* 0x000fc600078e0a09 */
[----:B------:R-:W-:Y:S01]  /*18820*/  STL [R1+0xf34], R4 ;  /* 0x000f340401007387 */ /* 0x000fe20000100800 */
[----:B------:R-:W-:-:S03]  /*18830*/  @!P0 IMAD.IADD R16, R16, 0x1, -R9 ;  /* 0x0000000110108824 */ /* 0x000fc600078e0a09 */
[----:B------:R1:W-:Y:S01]  /*18840*/  STS.U8 [R5+UR9+0x1600], R23 ;  /* 0x0016001705007988 */ /* 0x0003e20008000009 */
[----:B0-----:R-:W-:-:S03]  /*18850*/  PRMT R68, RZ, 0x7610, R68 ;  /* 0x00007610ff447816 */ /* 0x001fc60000000044 */
[----:B------:R-:W-:Y:S01]  /*18860*/  STS.U8 [R5+UR9+0x1a00], R27 ;  /* 0x001a001b05007988 */ /* 0x000fe20008000009 */
[----:B-1----:R-:W-:-:S03]  /*18870*/  IMAD.MOV.U32 R23, RZ, RZ, R105 ;  /* 0x000000ffff177224 */ /* 0x002fc600078e0069 */
[----:B------:R0:W-:Y:S01]  /*18880*/  STS.U8 [R5+UR9+0x1200], R24 ;  /* 0x0012001805007988 */ /* 0x0001e20008000009 */
[----:B------:R-:W-:Y:S01]  /*18890*/  SEL R22, R11, R22, !P3 ;  /* 0x000000160b167207 */ /* 0x000fe20005800000 */
[----:B0-----:R-:W-:Y:S01]  /*188a0*/  IMAD.MOV.U32 R24, RZ, RZ, R66 ;  /* 0x000000ffff187224 */ /* 0x001fe200078e0042 */
[----:B--2---:R-:W-:Y:S01]  /*188b0*/  ISETP.GT.U32.AND P4, PT, R9, R2, PT ;  /* 0x000000020900720c */ /* 0x004fe20003f84070 */
[----:B----4-:R0:W-:Y:S04]  /*188c0*/  STS.U8 [R5+UR9+0x200], R15 ;  /* 0x0002000f05007988 */ /* 0x0101e80008000009 */
[----:B------:R1:W-:Y:S01]  /*188d0*/  STS.U8 [R5+UR9+0x600], R109 ;  /* 0x0006006d05007988 */ /* 0x0003e20008000009 */
[----:B------:R-:W-:-:S03]  /*188e0*/  ISETP.GE.AND P6, PT, R10, RZ, PT ;  /* 0x000000ff0a00720c */ /* 0x000fc60003fc6270 */
[----:B0-----:R-:W2:Y:S01]  /*188f0*/  LDL.LU R15, [R1+0x124] ;  /* 0x00012400010f7983 */ /* 0x001ea20000300800 */
[----:B------:R-:W-:-:S03]  /*18900*/  ISETP.GE.AND P5, PT, R12, RZ, PT ;  /* 0x000000ff0c00720c */ /* 0x000fc60003fa6270 */
[----:B-1----:R-:W3:Y:S04]  /*18910*/  LDL.LU R109, [R1+0xf88] ;  /* 0x000f8800016d7983 */ /* 0x002ee80000300800 */
[----:B------:R0:W-:Y:S04]  /*18920*/  STS.U8 [R5+UR9+0xe00], R25 ;  /* 0x000e001905007988 */ /* 0x0001e80008000009 */
[----:B------:R1:W-:Y:S01]  /*18930*/  STS.U8 [R5+UR9+0xa00], R107 ;  /* 0x000a006b05007988 */ /* 0x0003e20008000009 */
[----:B0-----:R-:W-:Y:S01]  /*18940*/  SEL R25, R11, R21, !P3 ;  /* 0x000000150b197207 */ /* 0x001fe20005800000 */
[----:B------:R-:W-:-:S02]  /*18950*/  IMAD.MOV.U32 R21, RZ, RZ, R103 ;  /* 0x000000ffff157224 */ /* 0x000fc400078e0067 */
[----:B-1----:R-:W4:Y:S02]  /*18960*/  LDL.LU R107, [R1+0xf84] ;  /* 0x000f8400016b7983 */ /* 0x002f240000300800 */
[----:B------:R-:W-:Y:S02]  /*18970*/  IMAD R25, R25, UR6, RZ ;  /* 0x0000000619197c24 */ /* 0x000fe4000f8e02ff */
[----:B------:R-:W2:Y:S01]  /*18980*/  LDL R10, [R1+0xc0c] ;  /* 0x000c0c00010a7983 */ /* 0x000ea20000100800 */
[----:B------:R-:W-:Y:S01]  /*18990*/  ISETP.GE.AND P0, PT, R26, RZ, PT ;  /* 0x000000ff1a00720c */ /* 0x000fe20003f06270 */
[----:B------:R-:W-:Y:S01]  /*189a0*/  @!P6 IMAD.MOV R21, RZ, RZ, -R21 ;  /* 0x000000ffff15e224 */ /* 0x000fe200078e0a15 */
[C---:B------:R-:W-:Y:S01]  /*189b0*/  IADD3 R26, P6, PT, R25.reuse, R8, RZ ;  /* 0x00000008191a7210 */ /* 0x040fe20007fde0ff */
[----:B------:R-:W-:Y:S01]  /*189c0*/  @!P4 IMAD.IADD R2, R2, 0x1, -R9 ;  /* 0x000000010202c824 */ /* 0x000fe200078e0a09 */
[----:B------:R-:W3:Y:S02]  /*189d0*/  LDL.LU R12, [R1+0x128] ;  /* 0x00012800010c7983 */ /* 0x000ee40000300800 */
[----:B------:R-:W-:Y:S01]  /*189e0*/  LEA.HI.X.SX32 R25, R25, R7, 0x1, P6 ;  /* 0x0000000719197211 */ /* 0x000fe200030f0eff */
[----:B------:R-:W-:Y:S01]  /*189f0*/  @!P5 IMAD.MOV R23, RZ, RZ, -R23 ;  /* 0x000000ffff17d224 */ /* 0x000fe200078e0a17 */
[----:B------:R-:W-:Y:S01]  /*18a00*/  ISETP.GT.U32.AND P5, PT, R9, R2, PT ;  /* 0x000000020900720c */ /* 0x000fe20003fa4070 */
[----:B------:R-:W3:Y:S02]  /*18a10*/  LDL.LU R103, [R1+0xf80] ;  /* 0x000f800001677983 */ /* 0x000ee40000300800 */
[----:B------:R-:W-:-:S02]  /*18a20*/  @P2 IMAD.MOV.U32 R27, RZ, RZ, R25 ;  /* 0x000000ffff1b2224 */ /* 0x000fc400078e0019 */
[----:B------:R-:W3:Y:S04]  /*18a30*/  LDL R105, [R1+0xc14] ;  /* 0x000c140001697983 */ /* 0x000ee80000100800 */
[----:B------:R-:W4:Y:S04]  /*18a40*/  LDL.LU R66, [R1+0x12c] ;  /* 0x00012c0001427983 */ /* 0x000f280000300800 */
[----:B------:R-:W-:Y:S04]  /*18a50*/  STL [R1+0x34], R26 ;  /* 0x0000341a01007387 */ /* 0x000fe80000100800 */
[----:B------:R0:W4:Y:S04]  /*18a60*/  @P2 LDG.E.U8 R68, desc[UR22][R26.64] ;  /* 0x000000161a442981 */ /* 0x000128000c1e1100 */
[----:B------:R-:W-:Y:S04]  /*18a70*/  STL [R1+0xf40], R5 ;  /* 0x000f400501007387 */ /* 0x000fe80000100800 */
[----:B------:R1:W-:Y:S01]  /*18a80*/  STL [R1+0x30], R25 ;  /* 0x0000301901007387 */ /* 0x0003e20000100800 */
[----:B------:R-:W-:-:S02]  /*18a90*/  @!P5 IMAD.IADD R2, R2, 0x1, -R9 ;  /* 0x000000010202d824 */ /* 0x000fc400078e0a09 */
[----:B-1----:R-:W-:Y:S01]  /*18aa0*/  IMAD R25, R22, UR6, RZ ;  /* 0x0000000616197c24 */ /* 0x002fe2000f8e02ff */
[----:B------:R-:W-:-:S04]  /*18ab0*/  PRMT R5, RZ, 0x7610, R5 ;  /* 0x00007610ff057816 */ /* 0x000fc80000000005 */
[----:B0-----:R-:W-:-:S04]  /*18ac0*/  IADD3 R26, P5, PT, R25, R8, RZ ;  /* 0x00000008191a7210 */ /* 0x001fc80007fbe0ff */
[----:B------:R-:W-:-:S05]  /*18ad0*/  LEA.HI.X.SX32 R27, R25, R7, 0x1, P5 ;  /* 0x00000007191b7211 */ /* 0x000fca00028f0eff */
[----:B------:R0:W4:Y:S01]  /*18ae0*/  @P2 LDG.E.U8 R5, desc[UR22][R26.64] ;  /* 0x000000161a052981 */ /* 0x000122000c1e1100 */
[----:B------:R-:W-:Y:S02]  /*18af0*/  ISETP.GT.U32.AND P4, PT, R9, R16, PT ;  /* 0x000000100900720c */ /* 0x000fe40003f84070 */
[----:B------:R-:W-:Y:S01]  /*18b00*/  SEL R21, R11, R21, !P3 ;  /* 0x000000150b157207 */ /* 0x000fe20005800000 */
[----:B------:R-:W-:-:S10]  /*18b10*/  IMAD.MOV.U32 R22, RZ, RZ, R13 ;  /* 0x000000ffff167224 */ /* 0x000fd400078e000d */
[----:B------:R-:W-:Y:S02]  /*18b20*/  @!P4 IMAD.IADD R16, R16, 0x1, -R9 ;  /* 0x000000011010c824 */ /* 0x000fe400078e0a09 */
[----:B------:R-:W-:Y:S02]  /*18b30*/  IMAD R21, R21, UR6, RZ ;  /* 0x0000000615157c24 */ /* 0x000fe4000f8e02ff */
[----:B------:R-:W-:Y:S01]  /*18b40*/  @!P0 IMAD.MOV R24, RZ, RZ, -R24 ;  /* 0x000000ffff188224 */ /* 0x000fe200078e0a18 */
[----:B--2---:R-:W-:Y:S02]  /*18b50*/  ISETP.GE.AND P4, PT, R10, RZ, PT ;  /* 0x000000ff0a00720c */ /* 0x004fe40003f86270 */
[----:B------:R-:W2:Y:S04]  /*18b60*/  LDL.LU R10, [R1+0x130] ;  /* 0x00013000010a7983 */ /* 0x000ea80000300800 */
[----:B------:R-:W2:Y:S07]  /*18b70*/  LDL.LU R13, [R1+0x134] ;  /* 0x00013400010d7983 */ /* 0x000eae0000300800 */
[----:B------:R-:W-:Y:S01]  /*18b80*/  @!P4 IMAD.MOV R22, RZ, RZ, -R22 ;  /* 0x000000ffff16c224 */ /* 0x000fe200078e0a16 */
[----:B------:R-:W-:Y:S01]  /*18b90*/  IADD3 R25, P4, PT, R21, R8, RZ ;  /* 0x0000000815197210 */ /* 0x000fe20007f9e0ff */
[----:B------:R0:W-:Y:S01]  /*18ba0*/  STL [R1+0x5c], R26 ;  /* 0x00005c1a01007387 */ /* 0x0001e20000100800 */
[----:B---3--:R-:W-:-:S02]  /*18bb0*/  ISETP.GE.AND P5, PT, R105, RZ, PT ;  /* 0x000000ff6900720c */ /* 0x008fc40003fa6270 */
[----:B------:R-:W-:Y:S02]  /*18bc0*/  LEA.HI.X.SX32 R105, R21, R7, 0x1, P4 ;  /* 0x0000000715697211 */ /* 0x000fe400020f0eff */
[----:B------:R-:W-:Y:S01]  /*18bd0*/  PRMT R103, RZ, 0x7610, R103 ;  /* 0x00007610ff677816 */ /* 0x000fe20000000067 */
[----:B----4-:R1:W-:Y:S01]  /*18be0*/  STL [R1+0x24], R68 ;  /* 0x0000244401007387 */ /* 0x0103e20000100800 */
[----:B0-----:R-:W-:Y:S01]  /*18bf0*/  SEL R26, R11, R24, !P3 ;  /* 0x000000180b1a7207 */ /* 0x001fe20005800000 */
[----:B------:R-:W-:Y:S02]  /*18c00*/  @P2 IMAD.MOV.U32 R24, RZ, RZ, R25 ;  /* 0x000000ffff182224 */ /* 0x000fe400078e0019 */
[----:B-1----:R-:W3:Y:S04]  /*18c10*/  LDL.LU R68, [R1+0x138] ;  /* 0x0001380001447983 */ /* 0x002ee80000300800 */
[----:B------:R0:W-:Y:S04]  /*18c20*/  STL [R1+0x58], R27 ;  /* 0x0000581b01007387 */ /* 0x0001e80000100800 */
[----:B0-----:R-:W4:Y:S04]  /*18c30*/  LDL R27, [R1+0xc24] ;  /* 0x000c2400011b7983 */ /* 0x001f280000100800 */
[----:B------:R0:W-:Y:S02]  /*18c40*/  STL [R1+0x64], R25 ;  /* 0x0000641901007387 */ /* 0x0001e40000100800 */
[----:B0-----:R-:W-:-:S05]  /*18c50*/  @P2 IMAD.MOV.U32 R25, RZ, RZ, R105 ;  /* 0x000000ffff192224 */ /* 0x001fca00078e0069 */
[----:B------:R0:W2:Y:S01]  /*18c60*/  @P2 LDG.E.U8 R103, desc[UR22][R24.64] ;  /* 0x0000001618672981 */ /* 0x0000a2000c1e1100 */
[----:B------:R-:W-:-:S03]  /*18c70*/  IMAD.MOV.U32 R21, RZ, RZ, R67 ;  /* 0x000000ffff157224 */ /* 0x000fc600078e0043 */
[----:B------:R1:W-:Y:S04]  /*18c80*/  STL [R1+0x20], R5 ;  /* 0x0000200501007387 */ /* 0x0003e80000100800 */
[----:B-1----:R-:W3:Y:S04]  /*18c90*/  LDL R5, [R1+0xc34] ;  /* 0x000c340001057983 */ /* 0x002ee80000100800 */
[----:B------:R1:W-:Y:S04]  /*18ca0*/  STL [R1+0x60], R105 ;  /* 0x0000606901007387 */ /* 0x0003e80000100800 */
[----:B------:R-:W3:Y:S04]  /*18cb0*/  LDL R67, [R1+0xc40] ;  /* 0x000c400001437983 */ /* 0x000ee80000100800 */
[----:B-1----:R-:W3:Y:S01]  /*18cc0*/  LDL.LU R105, [R1+0xf7c] ;  /* 0x000f7c0001697983 */ /* 0x002ee20000300800 */
[----:B------:R-:W-:-:S02]  /*18cd0*/  ISETP.GT.U32.AND P0, PT, R9, R14, PT ;  /* 0x0000000e0900720c */ /* 0x000fc40003f04070 */
[----:B------:R-:W-:-:S11]  /*18ce0*/  ISETP.GT.U32.AND P6, PT, R9, R15, PT ;  /* 0x0000000f0900720c */ /* 0x000fd60003fc4070 */
[--C-:B------:R-:W-:Y:S01]  /*18cf0*/  @!P0 IMAD.IADD R14, R14, 0x1, -R9.reuse ;  /* 0x000000010e0e8824 */ /* 0x100fe200078e0a09 */
[----:B------:R-:W-:Y:S01]  /*18d00*/  ISETP.GT.U32.AND P0, PT, R9, R12, PT ;  /* 0x0000000c0900720c */ /* 0x000fe20003f04070 */
[----:B------:R-:W-:Y:S01]  /*18d10*/  @!P6 IMAD.IADD R15, R15, 0x1, -R9 ;  /* 0x000000010f0fe824 */ /* 0x000fe200078e0a09 */
[----:B------:R-:W-:Y:S01]  /*18d20*/  SEL R23, R11, R23, !P3 ;  /* 0x000000170b177207 */ /* 0x000fe20005800000 */
[----:B------:R-:W-:-:S10]  /*18d30*/  IMAD R26, R26, UR6, RZ ;  /* 0x000000061a1a7c24 */ /* 0x000fd4000f8e02ff */
[----:B------:R-:W-:Y:S01]  /*18d40*/  @!P0 IMAD.IADD R12, R12, 0x1, -R9 ;  /* 0x000000010c0c8824 */ /* 0x000fe200078e0a09 */
[----:B------:R-:W-:-:S04]  /*18d50*/  ISETP.GT.U32.AND P0, PT, R9, R15, PT ;  /* 0x0000000f0900720c */ /* 0x000fc80003f04070 */
[----:B------:R-:W-:Y:S01]  /*18d60*/  ISETP.GT.U32.AND P4, PT, R9, R12, PT ;  /* 0x0000000c0900720c */ /* 0x000fe20003f84070 */
[----:B------:R-:W-:-:S08]  /*18d70*/  IMAD R23, R23, UR6, RZ ;  /* 0x0000000617177c24 */ /* 0x000fd0000f8e02ff */
[----:B------:R-:W-:Y:S01]  /*18d80*/  @!P0 IMAD.IADD R15, R15, 0x1, -R9 ;  /* 0x000000010f0f8824 */ /* 0x000fe200078e0a09 */
[----:B0-----:R-:W-:-:S03]  /*18d90*/  IADD3 R25, P0, PT, R26, R8, RZ ;  /* 0x000000081a197210 */ /* 0x001fc60007f1e0ff */
[----:B------:R-:W-:Y:S01]  /*18da0*/  @!P4 IMAD.IADD R12, R12, 0x1, -R9 ;  /* 0x000000010c0cc824 */ /* 0x000fe200078e0a09 */
[----:B------:R-:W-:Y:S02]  /*18db0*/  LEA.HI.X.SX32 R24, R26, R7, 0x1, P0 ;  /* 0x000000071a187211 */ /* 0x000fe400000f0eff */
[----:B------:R-:W-:Y:S01]  /*18dc0*/  PRMT R0, RZ, 0x7610, R0 ;  /* 0x00007610ff007816 */ /* 0x000fe20000000000 */
[----:B--2---:R0:W-:Y:S04]  /*18dd0*/  STL [R1+0x1c], R103 ;  /* 0x00001c6701007387 */ /* 0x0041e80000100800 */
[----:B------:R1:W-:Y:S01]  /*18de0*/  STL [R1+0x6c], R25 ;  /* 0x00006c1901007387 */ /* 0x0003e20000100800 */
[----:B0-----:R-:W-:Y:S02]  /*18df0*/  IADD3 R103, P4, PT, R23, R8, RZ ;  /* 0x0000000817677210 */ /* 0x001fe40007f9e0ff */
[----:B-1----:R-:W-:-:S03]  /*18e00*/  @P2 LOP3.LUT R25, R25, R24, RZ, 0x3c, !PT ;  /* 0x0000001819192212 */ /* 0x002fc600078e3cff */
[----:B------:R-:W-:Y:S04]  /*18e10*/  STL [R1+0x7c], R103 ;  /* 0x00007c6701007387 */ /* 0x000fe80000100800 */
[----:B------:R0:W-:Y:S01]  /*18e20*/  STL [R1+0x68], R24 ;  /* 0x0000681801007387 */ /* 0x0001e20000100800 */
[----:B------:R-:W-:Y:S02]  /*18e30*/  LEA.HI.X.SX32 R23, R23, R7, 0x1, P4 ;  /* 0x0000000717177211 */ /* 0x000fe400020f0eff */
[C---:B0-----:R-:W-:Y:S02]  /*18e40*/  @P2 LOP3.LUT R24, R25.reuse, R24, RZ, 0x3c, !PT ;  /* 0x0000001819182212 */ /* 0x041fe400078e3cff */
[----:B---3--:R-:W-:Y:S02]  /*18e50*/  PRMT R105, RZ, 0x7610, R105 ;  /* 0x00007610ff697816 */ /* 0x008fe40000000069 */
[----:B------:R-:W-:-:S05]  /*18e60*/  @P2 LOP3.LUT R25, R25, R24, RZ, 0x3c, !PT ;  /* 0x0000001819192212 */ /* 0x000fca00078e3cff */
[----:B------:R0:W2:Y:S02]  /*18e70*/  @P2 LDG.E.U8 R105, desc[UR22][R24.64] ;  /* 0x0000001618692981 */ /* 0x0000a4000c1e1100 */
[----:B0-----:R-:W-:Y:S02]  /*18e80*/  @P2 IMAD.MOV.U32 R24, RZ, RZ, R103 ;  /* 0x000000ffff182224 */ /* 0x001fe400078e0067 */
[----:B------:R-:W-:-:S05]  /*18e90*/  @P2 IMAD.MOV.U32 R25, RZ, RZ, R23 ;  /* 0x000000ffff192224 */ /* 0x000fca00078e0017 */
[----:B------:R0:W3:Y:S01]  /*18ea0*/  @P2 LDG.E.U8 R0, desc[UR22][R24.64] ;  /* 0x0000001618002981 */ /* 0x0000e2000c1e1100 */
[C---:B------:R-:W-:Y:S02]  /*18eb0*/  ISETP.GT.U32.AND P0, PT, R9.reuse, R13, PT ;  /* 0x0000000d0900720c */ /* 0x040fe40003f04070 */
[C---:B------:R-:W-:Y:S01]  /*18ec0*/  ISETP.GT.U32.AND P6, PT, R9.reuse, R66, PT ;  /* 0x000000420900720c */ /* 0x040fe20003fc4070 */
[----:B------:R1:W-:Y:S01]  /*18ed0*/  STL [R1+0x78], R23 ;  /* 0x0000781701007387 */ /* 0x0003e20000100800 */
[----:B------:R-:W-:Y:S01]  /*18ee0*/  @!P5 IMAD.MOV R21, RZ, RZ, -R21 ;  /* 0x000000ffff15d224 */ /* 0x000fe200078e0a15 */
[----:B------:R-:W-:-:S08]  /*18ef0*/  ISETP.GT.U32.AND P4, PT, R9, R68, PT ;  /* 0x000000440900720c */ /* 0x000fd00003f84070 */
[--C-:B------:R-:W-:Y:S01]  /*18f00*/  @!P0 IMAD.IADD R13, R13, 0x1, -R9.reuse ;  /* 0x000000010d0d8824 */ /* 0x100fe200078e0a09 */
[----:B------:R-:W-:Y:S01]  /*18f10*/  ISETP.GE.AND P0, PT, R67, RZ, PT ;  /* 0x000000ff4300720c */ /* 0x000fe20003f06270 */
[----:B------:R-:W-:Y:S01]  /*18f20*/  @!P6 IMAD.IADD R66, R66, 0x1, -R9 ;  /* 0x000000014242e824 */ /* 0x000fe200078e0a09 */
[----:B------:R-:W-:Y:S02]  /*18f30*/  ISETP.GT.U32.AND P6, PT, R9, R10, PT ;  /* 0x0000000a0900720c */ /* 0x000fe40003fc4070 */
[C---:B-1----:R-:W-:Y:S02]  /*18f40*/  SEL R23, R11.reuse, R22, !P3 ;  /* 0x000000160b177207 */ /* 0x042fe40005800000 */
[----:B0-----:R-:W-:-:S03]  /*18f50*/  SEL R24, R11, R21, !P3 ;  /* 0x000000150b187207 */ /* 0x001fc60005800000 */
[----:B------:R-:W-:Y:S01]  /*18f60*/  IMAD R25, R23, UR6, RZ ;  /* 0x0000000617197c24 */ /* 0x000fe2000f8e02ff */
[----:B------:R-:W-:Y:S01]  /*18f70*/  ISETP.GT.U32.AND P5, PT, R9, R66, PT ;  /* 0x000000420900720c */ /* 0x000fe20003fa4070 */
[----:B------:R-:W-:Y:S02]  /*18f80*/  IMAD.MOV.U32 R23, RZ, RZ, R2 ;  /* 0x000000ffff177224 */ /* 0x000fe400078e0002 */
[----:B------:R-:W-:Y:S02]  /*18f90*/  IMAD R24, R24, UR6, RZ ;  /* 0x0000000618187c24 */ /* 0x000fe4000f8e02ff */
[----:B------:R-:W-:Y:S01]  /*18fa0*/  @!P4 IMAD.IADD R68, R68, 0x1, -R9 ;  /* 0x000000014444c824 */ /* 0x000fe200078e0a09 */
[-C--:B------:R-:W-:Y:S01]  /*18fb0*/  IADD3 R2, P4, PT, R25, R8.reuse, RZ ;  /* 0x0000000819027210 */ /* 0x080fe20007f9e0ff */
[----:B------:R-:W-:Y:S01]  /*18fc0*/  @!P0 IMAD.MOV R23, RZ, RZ, -R23 ;  /* 0x000000ffff178224 */ /* 0x000fe200078e0a17 */
[----:B------:R-:W-:Y:S01]  /*18fd0*/  IADD3 R26, P0, PT, R24, R8, RZ ;  /* 0x00000008181a7210 */ /* 0x000fe20007f1e0ff */
[----:B------:R-:W-:Y:S01]  /*18fe0*/  @!P6 IMAD.IADD R10, R10, 0x1, -R9 ;  /* 0x000000010a0ae824 */ /* 0x000fe200078e0a09 */
[----:B------:R-:W-:-:S02]  /*18ff0*/  ISETP.GE.AND P6, PT, R5, RZ, PT ;  /* 0x000000ff0500720c */ /* 0x000fc40003fc6270 */
[----:B------:R-:W-:Y:S02]  /*19000*/  PRMT R4, RZ, 0x7610, R4 ;  /* 0x00007610ff047816 */ /* 0x000fe40000000004 */
[-C--:B------:R-:W-:Y:S01]  /*19010*/  LEA.HI.X.SX32 R67, R24, R7.reuse, 0x1, P0 ;  /* 0x0000000718437211 */ /* 0x080fe200000f0eff */
[----:B------:R-:W-:Y:S01]  /*19020*/  @P2 IMAD.MOV.U32 R24, RZ, RZ, R2 ;  /* 0x000000ffff182224 */ /* 0x000fe200078e0002 */
[----:B------:R-:W-:Y:S01]  /*19030*/  LEA.HI.X.SX32 R25, R25, R7, 0x1, P4 ;  /* 0x0000000719197211 */ /* 0x000fe200020f0eff */
[----:B------:R-:W-:Y:S01]  /*19040*/  @!P5 IMAD.IADD R66, R66, 0x1, -R9 ;  /* 0x000000014242d824 */ /* 0x000fe200078e0a09 */
[----:B----4-:R-:W-:-:S03]  /*19050*/  ISETP.GE.AND P5, PT, R27, RZ, PT ;  /* 0x000000ff1b00720c */ /* 0x010fc60003fa6270 */
[----:B------:R0:W4:Y:S04]  /*19060*/  @P2 LDG.E.U8 R4, desc[UR22][R24.64] ;  /* 0x0000001618042981 */ /* 0x000128000c1e1100 */
[----:B--2---:R1:W-:Y:S04]  /*19070*/  STL [R1+0x18], R105 ;  /* 0x0000186901007387 */ /* 0x0043e80000100800 */
[----:B-1----:R-:W2:Y:S04]  /*19080*/  LDL.LU R105, [R1+0xf78] ;  /* 0x000f780001697983 */ /* 0x002ea80000300800 */
[----:B------:R-:W2:Y:S04]  /*19090*/  LDL.LU R103, [R1+0xf74] ;  /* 0x000f740001677983 */ /* 0x000ea80000300800 */
[----:B---3--:R1:W-:Y:S04]  /*190a0*/  STL [R1+0x14], R0 ;  /* 0x0000140001007387 */ /* 0x0083e80000100800 */
[----:B-1----:R-:W3:Y:S04]  /*190b0*/  LDL.LU R0, [R1+0x13c] ;  /* 0x00013c0001007983 */ /* 0x002ee80000300800 */
[----:B------:R-:W2:Y:S04]  /*190c0*/  LDL R5, [R1+0xc50] ;  /* 0x000c500001057983 */ /* 0x000ea80000100800 */
[----:B------:R-:W2:Y:S01]  /*190d0*/  LDL R27, [R1+0xc44] ;  /* 0x000c4400011b7983 */ /* 0x000ea20000100800 */
[----:B------:R-:W-:-:S02]  /*190e0*/  IMAD.MOV.U32 R21, RZ, RZ, R14 ;  /* 0x000000ffff157224 */ /* 0x000fc400078e000e */
[----:B------:R-:W-:Y:S01]  /*190f0*/  IMAD.MOV.U32 R22, RZ, RZ, R16 ;  /* 0x000000ffff167224 */ /* 0x000fe200078e0010 */
[----:B------:R-:W2:Y:S01]  /*19100*/  LDL R14, [R1+0xc48] ;  /* 0x000c4800010e7983 */ /* 0x000ea20000100800 */
[----:B------:R-:W-:-:S03]  /*19110*/  PRMT R3, RZ, 0x7610, R3 ;  /* 0x00007610ff037816 */ /* 0x000fc60000000003 */
[----:B------:R-:W2:Y:S01]  /*19120*/  LDL.LU R16, [R1+0x140] ;  /* 0x0001400001107983 */ /* 0x000ea20000300800 */
[----:B0-----:R-:W-:-:S03]  /*19130*/  @P2 IMAD.MOV.U32 R24, RZ, RZ, R26 ;  /* 0x000000ffff182224 */ /* 0x001fc600078e001a */
[----:B------:R-:W-:Y:S04]  /*19140*/  STL [R1+0x8c], R2 ;  /* 0x00008c0201007387 */ /* 0x000fe80000100800 */
[----:B------:R-:W-:Y:S04]  /*19150*/  STL [R1+0x9c], R26 ;  /* 0x00009c1a01007387 */ /* 0x000fe80000100800 */
[----:B------:R0:W-:Y:S01]  /*19160*/  STL [R1+0x88], R25 ;  /* 0x0000881901007387 */ /* 0x0001e20000100800 */
[----:B------:R-:W-:Y:S02]  /*19170*/  @!P5 IMAD.MOV R22, RZ, RZ, -R22 ;  /* 0x000000ffff16d224 */ /* 0x000fe400078e0a16 */
[----:B0-----:R-:W-:Y:S01]  /*19180*/  @P2 IMAD.MOV.U32 R25, RZ, RZ, R67 ;  /* 0x000000ffff192224 */ /* 0x001fe200078e0043 */
[----:B------:R-:W2:Y:S04]  /*19190*/  LDL.LU R2, [R1+0xf70] ;  /* 0x000f700001027983 */ /* 0x000ea80000300800 */
[----:B------:R0:W2:Y:S01]  /*191a0*/  @P2 LDG.E.U8 R3, desc[UR22][R24.64] ;  /* 0x0000001618032981 */ /* 0x0000a2000c1e1100 */
[----:B------:R-:W-:-:S02]  /*191b0*/  ISETP.GT.U32.AND P5, PT, R9, R13, PT ;  /* 0x0000000d0900720c */ /* 0x000fc40003fa4070 */
[----:B------:R-:W-:Y:S01]  /*191c0*/  SEL R22, R11, R22, !P3 ;  /* 0x000000160b167207 */ /* 0x000fe20005800000 */
[----:B------:R-:W-:Y:S01]  /*191d0*/  @!P6 IMAD.MOV R21, RZ, RZ, -R21 ;  /* 0x000000ffff15e224 */ /* 0x000fe200078e0a15 */
[----:B------:R-:W-:-:S03]  /*191e0*/  ISETP.GT.U32.AND P6, PT, R9, R10, PT ;  /* 0x0000000a0900720c */ /* 0x000fc60003fc4070 */
[----:B0-----:R-:W-:-:S06]  /*191f0*/  IMAD R25, R22, UR6, RZ ;  /* 0x0000000616197c24 */ /* 0x001fcc000f8e02ff */
[----:B------:R-:W-:Y:S01]  /*19200*/  @!P5 IMAD.IADD R13, R13, 0x1, -R9 ;  /* 0x000000010d0dd824 */ /* 0x000fe200078e0a09 */
[----:B------:R-:W-:Y:S01]  /*19210*/  SEL R22, R11, R21, !P3 ;  /* 0x000000150b167207 */ /* 0x000fe20005800000 */
[----:B------:R-:W-:Y:S01]  /*19220*/  IMAD.MOV.U32 R21, RZ, RZ, R15 ;  /* 0x000000ffff157224 */ /* 0x000fe200078e000f */
[----:B------:R-:W-:Y:S01]  /*19230*/  STL [R1+0x98], R67 ;  /* 0x0000984301007387 */ /* 0x000fe20000100800 */
[----:B------:R-:W-:-:S03]  /*19240*/  @!P6 IMAD.IADD R10, R10, 0x1, -R9 ;  /* 0x000000010a0ae824 */ /* 0x000fc600078e0a09 */
[----:B----4-:R0:W-:Y:S01]  /*19250*/  STL [R1+0xf3c], R4 ;  /* 0x000f3c0401007387 */ /* 0x0101e20000100800 */
[----:B---3--:R-:W-:Y:S02]  /*19260*/  ISETP.GT.U32.AND P4, PT, R9, R0, PT ;  /* 0x000000000900720c */ /* 0x008fe40003f84070 */
[----:B--2---:R-:W-:Y:S02]  /*19270*/  ISETP.GE.AND P5, PT, R5, RZ, PT ;  /* 0x000000ff0500720c */ /* 0x004fe40003fa6270 */
[----:B------:R-:W-:Y:S01]  /*19280*/  ISETP.GT.U32.AND P0, PT, R9, R68, PT ;  /* 0x000000440900720c */ /* 0x000fe20003f04070 */
[----:B------:R-:W-:Y:S01]  /*19290*/  IMAD.MOV.U32 R24, RZ, RZ, R12 ;  /* 0x000000ffff187224 */ /* 0x000fe200078e000c */
[----:B0-----:R-:W-:Y:S01]  /*192a0*/  PRMT R4, RZ, 0x7610, R4 ;  /* 0x00007610ff047816 */ /* 0x001fe20000000004 */
[----:B------:R-:W-:Y:S01]  /*192b0*/  IMAD R22, R22, UR6, RZ ;  /* 0x0000000616167c24 */ /* 0x000fe2000f8e02ff */
[----:B------:R-:W-:Y:S01]  /*192c0*/  ISETP.GE.AND P6, PT, R27, RZ, PT ;  /* 0x000000ff1b00720c */ /* 0x000fe20003fc6270 */
[----:B------:R-:W2:Y:S04]  /*192d0*/  LDL.LU R67, [R1+0x14c] ;  /* 0x00014c0001437983 */ /* 0x000ea80000300800 */
[----:B------:R-:W-:Y:S01]  /*192e0*/  @!P4 IMAD.IADD R0, R0, 0x1, -R9 ;  /* 0x000000010000c824 */ /* 0x000fe200078e0a09 */
[----:B------:R-:W-:-:S04]  /*192f0*/  IADD3 R5, P4, PT, R25, R8, RZ ;  /* 0x0000000819057210 */ /* 0x000fc80007f9e0ff */
[----:B------:R-:W-:Y:S01]  /*19300*/  LEA.HI.X.SX32 R15, R25, R7, 0x1, P4 ;  /* 0x00000007190f7211 */ /* 0x000fe200020f0eff */
[----:B------:R-:W-:-:S04]  /*19310*/  @P2 IMAD.MOV.U32 R26, RZ, RZ, R5 ;  /* 0x000000ffff1a2224 */ /* 0x000fc800078e0005 */
[----:B------:R-:W-:-:S05]  /*19320*/  @P2 IMAD.MOV.U32 R27, RZ, RZ, R15 ;  /* 0x000000ffff1b2224 */ /* 0x000fca00078e000f */
[----:B------:R0:W3:Y:S01]  /*19330*/  @P2 LDG.E.U8 R4, desc[UR22][R26.64] ;  /* 0x000000161a042981 */ /* 0x0000e2000c1e1100 */
[----:B------:R-:W-:Y:S01]  /*19340*/  @!P0 IMAD.IADD R68, R68, 0x1, -R9 ;  /* 0x0000000144448824 */ /* 0x000fe200078e0a09 */
[----:B------:R-:W-:Y:S01]  /*19350*/  ISETP.GE.AND P0, PT, R14, RZ, PT ;  /* 0x000000ff0e00720c */ /* 0x000fe20003f06270 */
[----:B------:R-:W-:Y:S01]  /*19360*/  @!P5 IMAD.MOV R24, RZ, RZ, -R24 ;  /* 0x000000ffff18d224 */ /* 0x000fe200078e0a18 */
[----:B------:R1:W-:Y:S04]  /*19370*/  STL [R1+0xf44], R3 ;  /* 0x000f440301007387 */ /* 0x0003e80000100800 */
[----:B------:R-:W4:Y:S04]  /*19380*/  LDL.LU R14, [R1+0x154] ;  /* 0x00015400010e7983 */ /* 0x000f280000300800 */
[----:B------:R-:W4:Y:S01]  /*19390*/  LDL.LU R12, [R1+0x158] ;  /* 0x00015800010c7983 */ /* 0x000f220000300800 */
[----:B-1----:R-:W-:-:S03]  /*193a0*/  IADD3 R3, P5, PT, R22, R8, RZ ;  /* 0x0000000816037210 */ /* 0x002fc60007fbe0ff */
[----:B------:R1:W-:Y:S04]  /*193b0*/  STL [R1+0xa4], R5 ;  /* 0x0000a40501007387 */ /* 0x0003e80000100800 */
[----:B------:R1:W-:Y:S01]  /*193c0*/  STL [R1+0xa0], R15 ;  /* 0x0000a00f01007387 */ /* 0x0003e20000100800 */
[----:B------:R-:W-:Y:S01]  /*193d0*/  PRMT R2, RZ, 0x7610, R2 ;  /* 0x00007610ff027816 */ /* 0x000fe20000000002 */
[----:B0-----:R-:W-:Y:S02]  /*193e0*/  @P2 IMAD.MOV.U32 R26, RZ, RZ, R3 ;  /* 0x000000ffff1a2224 */ /* 0x001fe400078e0003 */
[----:B-1----:R-:W4:Y:S01]  /*193f0*/  LDL R5, [R1+0xc5c] ;  /* 0x000c5c0001057983 */ /* 0x002f220000100800 */
[----:B------:R-:W-:-:S05]  /*19400*/  LEA.HI.X.SX32 R15, R22, R7, 0x1, P5 ;  /* 0x00000007160f7211 */ /* 0x000fca00028f0eff */
[----:B------:R-:W-:-:S05]  /*19410*/  @P2 IMAD.MOV.U32 R27, RZ, RZ, R15 ;  /* 0x000000ffff1b2224 */ /* 0x000fca00078e000f */
[----:B------:R0:W4:Y:S01]  /*19420*/  @P2 LDG.E.U8 R2, desc[UR22][R26.64] ;  /* 0x000000161a022981 */ /* 0x000122000c1e1100 */
[----:B------:R-:W-:-:S03]  /*19430*/  IMAD.MOV.U32 R22, RZ, RZ, R66 ;  /* 0x000000ffff167224 */ /* 0x000fc600078e0042 */
[----:B------:R1:W-:Y:S04]  /*19440*/  STL [R1+0xac], R3 ;  /* 0x0000ac0301007387 */ /* 0x0003e80000100800 */
[----:B---3--:R-:W-:Y:S04]  /*19450*/  STL [R1+0xf48], R4 ;  /* 0x000f480401007387 */ /* 0x008fe80000100800 */
[----:B------:R3:W-:Y:S04]  /*19460*/  STL [R1+0xa8], R15 ;  /* 0x0000a80f01007387 */ /* 0x0007e80000100800 */
[----:B------:R-:W4:Y:S01]  /*19470*/  LDL R66, [R1+0xc68] ;  /* 0x000c680001427983 */ /* 0x000f220000100800 */
[C---:B------:R-:W-:Y:S01]  /*19480*/  ISETP.GT.U32.AND P5, PT, R9.reuse, R0, PT ;  /* 0x000000000900720c */ /* 0x040fe20003fa4070 */
[----:B------:R-:W-:Y:S01]  /*19490*/  @!P6 IMAD.MOV R21, RZ, RZ, -R21 ;  /* 0x000000ffff15e224 */ /* 0x000fe200078e0a15 */
[----:B------:R-:W-:Y:S01]  /*194a0*/  ISETP.GT.U32.AND P4, PT, R9, R16, PT ;  /* 0x000000100900720c */ /* 0x000fe20003f84070 */
[----:B-1----:R-:W4:Y:S01]  /*194b0*/  LDL.LU R3, [R1+0x17c] ;  /* 0x00017c0001037983 */ /* 0x002f220000300800 */
[----:B------:R-:W-:-:S02]  /*194c0*/  SEL R23, R11, R23, !P3 ;  /* 0x000000170b177207 */ /* 0x000fc40005800000 */
[----:B--2---:R-:W-:Y:S01]  /*194d0*/  ISETP.GT.U32.AND P6, PT, R9, R67, PT ;  /* 0x000000430900720c */ /* 0x004fe20003fc4070 */
[----:B---3--:R-:W2:Y:S01]  /*194e0*/  LDL.LU R15, [R1+0x180] ;  /* 0x00018000010f7983 */ /* 0x008ea20000300800 */
[----:B------:R-:W-:Y:S01]  /*194f0*/  SEL R21, R11, R21, !P3 ;  /* 0x000000150b157207 */ /* 0x000fe20005800000 */
[----:B------:R-:W-:-:S04]  /*19500*/  IMAD R23, R23, UR6, RZ ;  /* 0x0000000617177c24 */ /* 0x000fc8000f8e02ff */
[--C-:B------:R-:W-:Y:S01]  /*19510*/  @!P5 IMAD.IADD R0, R0, 0x1, -R9.reuse ;  /* 0x000000010000d824 */ /* 0x100fe200078e0a09 */
[-C--:B0-----:R-:W-:Y:S01]  /*19520*/  IADD3 R27, P5, PT, R23, R8.reuse, RZ ;  /* 0x00000008171b7210 */ /* 0x081fe20007fbe0ff */
[----:B------:R-:W-:Y:S02]  /*19530*/  IMAD R21, R21, UR6, RZ ;  /* 0x0000000615157c24 */ /* 0x000fe4000f8e02ff */
[--C-:B------:R-:W-:Y:S01]  /*19540*/  @!P4 IMAD.IADD R16, R16, 0x1, -R9.reuse ;  /* 0x000000011010c824 */ /* 0x100fe200078e0a09 */
[----:B------:R-:W-:Y:S01]  /*19550*/  LEA.HI.X.SX32 R26, R23, R7, 0x1, P5 ;  /* 0x00000007171a7211 */ /* 0x000fe200028f0eff */
[----:B------:R-:W-:Y:S01]  /*19560*/  @!P6 IMAD.IADD R67, R67, 0x1, -R9 ;  /* 0x000000014343e824 */ /* 0x000fe200078e0a09 */
[----:B------:R-:W-:Y:S01]  /*19570*/  IADD3 R4, P6, PT, R21, R8, RZ ;  /* 0x0000000815047210 */ /* 0x000fe20007fde0ff */
[----:B------:R-:W-:Y:S01]  /*19580*/  @!P0 IMAD.MOV R22, RZ, RZ, -R22 ;  /* 0x000000ffff168224 */ /* 0x000fe200078e0a16 */
[----:B------:R-:W-:Y:S02]  /*19590*/  ISETP.GT.U32.AND P0, PT, R9, R16, PT ;  /* 0x000000100900720c */ /* 0x000fe40003f04070 */
[----:B------:R-:W-:-:S02]  /*195a0*/  PRMT R6, RZ, 0x7610, R6 ;  /* 0x00007610ff067816 */ /* 0x000fc40000000006 */
[----:B------:R-:W-:Y:S02]  /*195b0*/  LEA.HI.X.SX32 R25, R21, R7, 0x1, P6 ;  /* 0x0000000715197211 */ /* 0x000fe400030f0eff */
[----:B----4-:R-:W-:Y:S01]  /*195c0*/  ISETP.GT.U32.AND P4, PT, R9, R14, PT ;  /* 0x0000000e0900720c */ /* 0x010fe20003f84070 */
[----:B------:R-:W-:Y:S04]  /*195d0*/  STL [R1+0xf4c], R2 ;  /* 0x000f4c0201007387 */ /* 0x000fe80000100800 */
[----:B------:R0:W-:Y:S04]  /*195e0*/  STL [R1+0xb4], R27 ;  /* 0x0000b41b01007387 */ /* 0x0001e80000100800 */
[----:B------:R-:W-:Y:S01]  /*195f0*/  STL [R1+0xbc], R4 ;  /* 0x0000bc0401007387 */ /* 0x000fe20000100800 */
[----:B0-----:R-:W-:-:S03]  /*19600*/  @P2 LOP3.LUT R27, R27, R26, RZ, 0x3c, !PT ;  /* 0x0000001a1b1b2212 */ /* 0x001fc600078e3cff */
[----:B------:R0:W-:Y:S01]  /*19610*/  STL [R1+0xb0], R26 ;  /* 0x0000b01a01007387 */ /* 0x0001e20000100800 */
[----:B------:R-:W-:Y:S01]  /*19620*/  @!P0 IMAD.IADD R16, R16, 0x1, -R9 ;  /* 0x0000000110108824 */ /* 0x000fe200078e0a09 */
[----:B0-----:R-:W-:-:S04]  /*19630*/  @P2 LOP3.LUT R26, R27, R26, RZ, 0x3c, !PT ;  /* 0x0000001a1b1a2212 */ /* 0x001fc800078e3cff */
[----:B------:R-:W-:Y:S01]  /*19640*/  @P2 LOP3.LUT R27, R27, R26, RZ, 0x3c, !PT ;  /* 0x0000001a1b1b2212 */ /* 0x000fe200078e3cff */
[----:B------:R-:W-:Y:S01]  /*19650*/  STL [R1+0xb8], R25 ;  /* 0x0000b81901007387 */ /* 0x000fe20000100800 */
[----:B------:R-:W-:Y:S02]  /*19660*/  ISETP.GE.AND P0, PT, R5, RZ, PT ;  /* 0x000000ff0500720c */ /* 0x000fe40003f06270 */
[----:B------:R-:W-:Y:S01]  /*19670*/  ISETP.GT.U32.AND P5, PT, R9, R12, PT ;  /* 0x0000000c0900720c */ /* 0x000fe20003fa4070 */
[----:B------:R0:W3:Y:S01]  /*19680*/  @P2 LDG.E.U8 R6, desc[UR22][R26.64] ;  /* 0x000000161a062981 */ /* 0x0000e2000c1e1100 */
[C---:B------:R-:W-:Y:S02]  /*19690*/  SEL R24, R11.reuse, R24, !P3 ;  /* 0x000000180b187207 */ /* 0x040fe40005800000 */
[----:B------:R-:W-:Y:S01]  /*196a0*/  SEL R23, R11, R22, !P3 ;  /* 0x000000160b177207 */ /* 0x000fe20005800000 */
[----:B------:R-:W-:Y:S01]  /*196b0*/  @!P4 IMAD.IADD R14, R14, 0x1, -R9 ;  /* 0x000000010e0ec824 */ /* 0x000fe200078e0a09 */
[----:B------:R-:W4:Y:S01]  /*196c0*/  LDL R5, [R1+0xc8c] ;  /* 0x000c8c0001057983 */ /* 0x000f220000100800 */
[----:B0-----:R-:W-:-:S03]  /*196d0*/  @P2 IMAD.MOV.U32 R26, RZ, RZ, R4 ;  /* 0x000000ffff1a2224 */ /* 0x001fc600078e0004 */
[----:B------:R-:W3:Y:S01]  /*196e0*/  LDL R4, [R1+0xc7c] ;  /* 0x000c7c0001047983 */ /* 0x000ee20000100800 */
[----:B------:R-:W-:Y:S02]  /*196f0*/  IMAD.MOV.U32 R22, RZ, RZ, R10 ;  /* 0x000000ffff167224 */ /* 0x000fe400078e000a */
[----:B------:R-:W-:Y:S02]  /*19700*/  IMAD R24, R24, UR6, RZ ;  /* 0x0000000618187c24 */ /* 0x000fe4000f8e02ff */
[----:B------:R-:W-:Y:S01]  /*19710*/  IMAD R23, R23, UR6, RZ ;  /* 0x0000000617177c24 */ /* 0x000fe2000f8e02ff */
[----:B------:R-:W-:Y:S01]  /*19720*/  PRMT R125, RZ, 0x7610, R125 ;  /* 0x00007610ff7d7816 */ /* 0x000fe2000000007d */
[----:B------:R-:W-:Y:S02]  /*19730*/  @P2 IMAD.MOV.U32 R27, RZ, RZ, R25 ;  /* 0x000000ffff1b2224 */ /* 0x000fe400078e0019 */
[----:B------:R-:W-:Y:S01]  /*19740*/  @!P0 IMAD.MOV R22, RZ, RZ, -R22 ;  /* 0x000000ffff168224 */ /* 0x000fe200078e0a16 */
[-C--:B------:R-:W-:Y:S01]  /*19750*/  IADD3 R10, P0, PT, R24, R8.reuse, RZ ;  /* 0x00000008180a7210 */ /* 0x080fe20007f1e0ff */
[----:B------:R-:W-:Y:S01]  /*19760*/  @!P5 IMAD.IADD R12, R12, 0x1, -R9 ;  /* 0x000000010c0cd824 */ /* 0x000fe200078e0a09 */
[C---:B------:R-:W-:Y:S01]  /*19770*/  IADD3 R2, P5, PT, R23.reuse, R8, RZ ;  /* 0x0000000817027210 */ /* 0x040fe20007fbe0ff */
[----:B------:R-:W-:Y:S01]  /*19780*/  IMAD.MOV.U32 R21, RZ, RZ, R13 ;  /* 0x000000ffff157224 */ /* 0x000fe200078e000d */
[----:B------:R0:W4:Y:S01]  /*19790*/  @P2 LDG.E.U8 R125, desc[UR22][R26.64] ;  /* 0x000000161a7d2981 */ /* 0x000122000c1e1100 */
[-C--:B------:R-:W-:Y:S01]  /*197a0*/  LEA.HI.X.SX32 R13, R24, R7.reuse, 0x1, P0 ;  /* 0x00000007180d7211 */ /* 0x080fe200000f0eff */
[----:B------:R-:W-:Y:S01]  /*197b0*/  @P2 IMAD.MOV.U32 R24, RZ, RZ, R10 ;  /* 0x000000ffff182224 */ /* 0x000fe200078e000a */
[----:B0-----:R-:W-:-:S02]  /*197c0*/  LEA.HI.X.SX32 R26, R23, R7, 0x1, P5 ;  /* 0x00000007171a7211 */ /* 0x001fc400028f0eff */
[----:B------:R-:W-:Y:S02]  /*197d0*/  ISETP.GE.AND P4, PT, R66, RZ, PT ;  /* 0x000000ff4200720c */ /* 0x000fe40003f86270 */
[----:B------:R-:W4:Y:S04]  /*197e0*/  LDL R66, [R1+0xc80] ;  /* 0x000c800001427983 */ /* 0x000f280000100800 */
[----:B------:R0:W-:Y:S04]  /*197f0*/  STL [R1+0xc4], R10 ;  /* 0x0000c40a01007387 */ /* 0x0001e80000100800 */
[----:B------:R-:W-:Y:S04]  /*19800*/  STL [R1+0xcc], R2 ;  /* 0x0000cc0201007387 */ /* 0x000fe80000100800 */
[----:B------:R1:W-:Y:S04]  /*19810*/  STL [R1+0xc0], R13 ;  /* 0x0000c00d01007387 */ /* 0x0003e80000100800 */
[----:B------:R-:W-:Y:S04]  /*19820*/  STL [R1+0xc8], R26 ;  /* 0x0000c81a01007387 */ /* 0x000fe80000100800 */
[----:B0-----:R-:W4:Y:S01]  /*19830*/  LDL R10, [R1+0xc84] ;  /* 0x000c8400010a7983 */ /* 0x001f220000100800 */
[----:B------:R-:W-:Y:S01]  /*19840*/  ISETP.GT.U32.AND P6, PT, R9, R67, PT ;  /* 0x000000430900720c */ /* 0x000fe20003fc4070 */
[----:B------:R-:W-:-:S02]  /*19850*/  @P2 IMAD.MOV.U32 R25, RZ, RZ, R13 ;  /* 0x000000ffff192224 */ /* 0x000fc400078e000d */
[----:B-1----:R-:W4:Y:S01]  /*19860*/  LDL.LU R13, [R1+0x184] ;  /* 0x00018400010d7983 */ /* 0x002f220000300800 */
[----:B------:R-:W-:Y:S01]  /*19870*/  PRMT R124, RZ, 0x7610, R124 ;  /* 0x00007610ff7c7816 */ /* 0x000fe2000000007c */
[----:B------:R-:W-:-:S08]  /*19880*/  @!P4 IMAD.MOV R21, RZ, RZ, -R21 ;  /* 0x000000ffff15c224 */ /* 0x000fd000078e0a15 */
[----:B------:R-:W-:Y:S01]  /*19890*/  @!P6 IMAD.IADD R67, R67, 0x1, -R9 ;  /* 0x000000014343e824 */ /* 0x000fe200078e0a09 */
[C---:B------:R-:W-:Y:S01]  /*198a0*/  ISETP.GT.U32.AND P6, PT, R9.reuse, R14, PT ;  /* 0x0000000e0900720c */ /* 0x040fe20003fc4070 */
[----:B------:R0:W4:Y:S01]  /*198b0*/  @P2 LDG.E.U8 R124, desc[UR22][R24.64] ;  /* 0x00000016187c2981 */ /* 0x000122000c1e1100 */
[C---:B------:R-:W-:Y:S02]  /*198c0*/  ISETP.GT.U32.AND P0, PT, R9.reuse, R3, PT ;  /* 0x000000030900720c */ /* 0x040fe40003f04070 */
[C---:B------:R-:W-:Y:S02]  /*198d0*/  ISETP.GT.U32.AND P4, PT, R9.reuse, R12, PT ;  /* 0x0000000c0900720c */ /* 0x040fe40003f84070 */
[----:B------:R-:W-:Y:S02]  /*198e0*/  PRMT R123, RZ, 0x7610, R123 ;  /* 0x00007610ff7b7816 */ /* 0x000fe4000000007b */
[----:B--2---:R-:W-:Y:S01]  /*198f0*/  ISETP.GT.U32.AND P5, PT, R9, R15, PT ;  /* 0x0000000f0900720c */ /* 0x004fe20003fa4070 */
[----:B0-----:R-:W-:-:S04]  /*19900*/  @P2 IMAD.MOV.U32 R24, RZ, RZ, R2 ;  /* 0x000000ffff182224 */ /* 0x001fc800078e0002 */
[--C-:B------:R-:W-:Y:S02]  /*19910*/  @!P6 IMAD.IADD R14, R14, 0x1, -R9.reuse ;  /* 0x000000010e0ee824 */ /* 0x100fe400078e0a09 */
[----:B------:R-:W-:Y:S01]  /*19920*/  @P2 IMAD.MOV.U32 R25, RZ, RZ, R26 ;  /* 0x000000ffff192224 */ /* 0x000fe200078e001a */
[----:B------:R-:W-:Y:S01]  /*19930*/  SEL R23, R11, R22, !P3 ;  /* 0x000000160b177207 */ /* 0x000fe20005800000 */
[----:B------:R-:W-:-:S03]  /*19940*/  @!P0 IMAD.IADD R3, R3, 0x1, -R9 ;  /* 0x0000000103038824 */ /* 0x000fc600078e0a09 */
[----:B------:R0:W2:Y:S01]  /*19950*/  @P2 LDG.E.U8 R123, desc[UR22][R24.64] ;  /* 0x00000016187b2981 */ /* 0x0000a2000c1e1100 */
[----:B------:R-:W-:Y:S02]  /*19960*/  IMAD.MOV.U32 R22, RZ, RZ, R68 ;  /* 0x000000ffff167224 */ /* 0x000fe400078e0044 */
[----:B------:R-:W-:Y:S01]  /*19970*/  @!P4 IMAD.IADD R12, R12, 0x1, -R9 ;  /* 0x000000010c0cc824 */ /* 0x000fe200078e0a09 */
[----:B0-----:R-:W-:Y:S01]  /*19980*/  SEL R24, R11, R21, !P3 ;  /* 0x000000150b187207 */ /* 0x001fe20005800000 */
[----:B------:R-:W-:-:S04]  /*19990*/  IMAD R25, R23, UR6, RZ ;  /* 0x0000000617197c24 */ /* 0x000fc8000f8e02ff */
[----:B------:R-:W-:Y:S01]  /*199a0*/  IMAD R24, R24, UR6, RZ ;  /* 0x0000000618187c24 */ /* 0x000fe2000f8e02ff */
[----:B---3--:R-:W-:Y:S02]  /*199b0*/  ISETP.GE.AND P6, PT, R4, RZ, PT ;  /* 0x000000ff0400720c */ /* 0x008fe40003fc6270 */
[----:B----4-:R-:W-:Y:S01]  /*199c0*/  ISETP.GE.AND P0, PT, R5, RZ, PT ;  /* 0x000000ff0500720c */ /* 0x010fe20003f06270 */
[----:B------:R-:W-:Y:S01]  /*199d0*/  @!P5 IMAD.IADD R15, R15, 0x1, -R9 ;  /* 0x000000010f0fd824 */ /* 0x000fe200078e0a09 */
[----:B------:R-:W-:Y:S01]  /*199e0*/  IADD3 R2, P5, PT, R24, R8, RZ ;  /* 0x0000000818027210 */ /* 0x000fe20007fbe0ff */
[----:B------:R-:W-:Y:S02]  /*199f0*/  IMAD.MOV.U32 R23, RZ, RZ, R16 ;  /* 0x000000ffff177224 */ /* 0x000fe400078e0010 */
[----:B------:R-:W-:-:S06]  /*19a00*/  IMAD.MOV.U32 R21, RZ, RZ, R0 ;  /* 0x000000ffff157224 */ /* 0x000fcc00078e0000 */
[----:B------:R-:W-:Y:S01]  /*19a10*/  @!P6 IMAD.MOV R22, RZ, RZ, -R22 ;  /* 0x000000ffff16e224 */ /* 0x000fe200078e0a16 */
[----:B------:R-:W-:-:S04]  /*19a20*/  IADD3 R5, P6, PT, R25, R8, RZ ;  /* 0x0000000819057210 */ /* 0x000fc80007fde0ff */
[----:B------:R-:W-:Y:S01]  /*19a30*/  LEA.HI.X.SX32 R16, R25, R7, 0x1, P6 ;  /* 0x0000000719107211 */ /* 0x000fe200030f0eff */
[----:B------:R-:W-:-:S04]  /*19a40*/  @!P0 IMAD.MOV R23, RZ, RZ, -R23 ;  /* 0x000000ffff178224 */ /* 0x000fc800078e0a17 */
[----:B------:R-:W-:Y:S01]  /*19a50*/  @P2 IMAD.MOV.U32 R25, RZ, RZ, R16 ;  /* 0x000000ffff192224 */ /* 0x000fe200078e0010 */
[----:B------:R-:W-:Y:S02]  /*19a60*/  ISETP.GE.AND P4, PT, R66, RZ, PT ;  /* 0x000000ff4200720c */ /* 0x000fe40003f86270 */
[----:B------:R-:W3:Y:S04]  /*19a70*/  LDL.LU R66, [R1+0x188] ;  /* 0x0001880001427983 */ /* 0x000ee80000300800 */
[----:B------:R-:W4:Y:S04]  /*19a80*/  LDL.LU R0, [R1+0x18c] ;  /* 0x00018c0001007983 */ /* 0x000f280000300800 */
[----:B------:R-:W2:Y:S04]  /*19a90*/  LDL.LU R68, [R1+0x190] ;  /* 0x0001900001447983 */ /* 0x000ea80000300800 */
[----:B------:R-:W-:Y:S04]  /*19aa0*/  STL [R1+0xd4], R5 ;  /* 0x0000d40501007387 */ /* 0x000fe80000100800 */
[----:B------:R-:W-:Y:S01]  /*19ab0*/  STL [R1+0xdc], R2 ;  /* 0x0000dc0201007387 */ /* 0x000fe20000100800 */
[----:B------:R-:W-:-:S03]  /*19ac0*/  ISETP.GE.AND P0, PT, R10, RZ, PT ;  /* 0x000000ff0a00720c */ /* 0x000fc60003f06270 */
[----:B------:R0:W-:Y:S04]  /*19ad0*/  STL [R1+0xd0], R16 ;  /* 0x0000d01001007387 */ /* 0x0001e80000100800 */
[----:B------:R-:W2:Y:S04]  /*19ae0*/  LDL R10, [R1+0xc90] ;  /* 0x000c9000010a7983 */ /* 0x000ea80000100800 */
[----:B0-----:R-:W4:Y:S01]  /*19af0*/  LDL R16, [R1+0xc74] ;  /* 0x000c740001107983 */ /* 0x001f220000100800 */
[C---:B------:R-:W-:Y:S01]  /*19b00*/  ISETP.GT.U32.AND P6, PT, R9.reuse, R13, PT ;  /* 0x0000000d0900720c */ /* 0x040fe20003fc4070 */
[----:B------:R-:W-:Y:S01]  /*19b10*/  @!P4 IMAD.MOV R21, RZ, RZ, -R21 ;  /* 0x000000ffff15c224 */ /* 0x000fe200078e0a15 */
[----:B------:R-:W-:-:S02]  /*19b20*/  ISETP.GT.U32.AND P4, PT, R9, R3, PT ;  /* 0x000000030900720c */ /* 0x000fc40003f84070 */
[----:B------:R-:W-:Y:S02]  /*19b30*/  LEA.HI.X.SX32 R4, R24, R7, 0x1, P5 ;  /* 0x0000000718047211 */ /* 0x000fe400028f0eff */
[----:B------:R-:W-:Y:S02]  /*19b40*/  ISETP.GT.U32.AND P5, PT, R9, R15, PT ;  /* 0x0000000f0900720c */ /* 0x000fe40003fa4070 */
[C---:B------:R-:W-:Y:S01]  /*19b50*/  SEL R26, R11.reuse, R22, !P3 ;  /* 0x000000160b1a7207 */ /* 0x040fe20005800000 */
[----:B------:R-:W-:Y:S01]  /*19b60*/  @P2 IMAD.MOV.U32 R24, RZ, RZ, R5 ;  /* 0x000000ffff182224 */ /* 0x000fe200078e0005 */
[----:B------:R-:W-:Y:S02]  /*19b70*/  PRMT R122, RZ, 0x7610, R122 ;  /* 0x00007610ff7a7816 */ /* 0x000fe4000000007a */
[----:B------:R-:W-:Y:S01]  /*19b80*/  SEL R22, R11, R21, !P3 ;  /* 0x000000150b167207 */ /* 0x000fe20005800000 */
[----:B------:R-:W-:Y:S02]  /*19b90*/  @!P6 IMAD.IADD R13, R13, 0x1, -R9 ;  /* 0x000000010d0de824 */ /* 0x000fe400078e0a09 */
[----:B------:R-:W-:Y:S01]  /*19ba0*/  IMAD.MOV.U32 R21, RZ, RZ, R67 ;  /* 0x000000ffff157224 */ /* 0x000fe200078e0043 */
[----:B------:R-:W-:Y:S01]  /*19bb0*/  PRMT R121, RZ, 0x7610, R121 ;  /* 0x00007610ff797816 */ /* 0x000fe20000000079 */
[----:B------:R-:W-:Y:S01]  /*19bc0*/  IMAD R26, R26, UR6, RZ ;  /* 0x000000061a1a7c24 */ /* 0x000fe2000f8e02ff */
[----:B------:R-:W-:Y:S01]  /*19bd0*/  ISETP.GT.U32.AND P6, PT, R9, R13, PT ;  /* 0x0000000d0900720c */ /* 0x000fe20003fc4070 */
[----:B------:R-:W-:Y:S01]  /*19be0*/  IMAD R22, R22, UR6, RZ ;  /* 0x0000000616167c24 */ /* 0x000fe2000f8e02ff */
[----:B------:R0:W4:Y:S01]  /*19bf0*/  @P2 LDG.E.U8 R122, desc[UR22][R24.64] ;  /* 0x00000016187a2981 */ /* 0x000122000c1e1100 */
[----:B------:R-:W-:-:S02]  /*19c00*/  @!P4 IMAD.IADD R3, R3, 0x1, -R9 ;  /* 0x000000010303c824 */ /* 0x000fc400078e0a09 */
[----:B------:R-:W-:Y:S01]  /*19c10*/  @!P0 IMAD.MOV R21, RZ, RZ, -R21 ;  /* 0x000000ffff158224 */ /* 0x000fe200078e0a15 */
[-C--:B------:R-:W-:Y:S01]  /*19c20*/  IADD3 R5, P0, PT, R26, R8.reuse, RZ ;  /* 0x000000081a057210 */ /* 0x080fe20007f1e0ff */
[--C-:B------:R-:W-:Y:S02]  /*19c30*/  @!P5 IMAD.IADD R15, R15, 0x1, -R9.reuse ;  /* 0x000000010f0fd824 */ /* 0x100fe400078e0a09 */
[----:B0-----:R-:W-:Y:S02]  /*19c40*/  @P2 IMAD.MOV.U32 R24, RZ, RZ, R2 ;  /* 0x000000ffff182224 */ /* 0x001fe400078e0002 */
[----:B------:R-:W-:Y:S01]  /*19c50*/  @P2 IMAD.MOV.U32 R25, RZ, RZ, R4 ;  /* 0x000000ffff192224 */ /* 0x000fe200078e0004 */
[----:B------:R-:W-:Y:S01]  /*19c60*/  IADD3 R2, P5, PT, R22, R8, RZ ;  /* 0x0000000816027210 */ /* 0x000fe20007fbe0ff */
[----:B------:R0:W-:Y:S04]  /*19c70*/  STL [R1+0xd8], R4 ;  /* 0x0000d80401007387 */ /* 0x0001e80000100800 */
[----:B------:R1:W4:Y:S01]  /*19c80*/  @P2 LDG.E.U8 R121, desc[UR22][R24.64] ;  /* 0x0000001618792981 */ /* 0x000322000c1e1100 */
[----:B------:R-:W-:-:S03]  /*19c90*/  @!P6 IMAD.IADD R13, R13, 0x1, -R9 ;  /* 0x000000010d0de824 */ /* 0x000fc600078e0a09 */
[----:B------:R-:W-:Y:S01]  /*19ca0*/  STL [R1+0xe4], R5 ;  /* 0x0000e40501007387 */ /* 0x000fe20000100800 */
[-C--:B0-----:R-:W-:Y:S02]  /*19cb0*/  LEA.HI.X.SX32 R4, R22, R7.reuse, 0x1, P5 ;  /* 0x0000000716047211 */ /* 0x081fe400028f0eff */
[----:B-1----:R-:W-:Y:S01]  /*19cc0*/  LEA.HI.X.SX32 R24, R26, R7, 0x1, P0 ;  /* 0x000000071a187211 */ /* 0x002fe200000f0eff */
[----:B------:R-:W-:Y:S01]  /*19cd0*/  STL [R1+0xec], R2 ;  /* 0x0000ec0201007387 */ /* 0x000fe20000100800 */
[----:B------:R-:W-:-:S03]  /*19ce0*/  SEL R22, R11, R23, !P3 ;  /* 0x000000170b167207 */ /* 0x000fc60005800000 */
[----:B------:R0:W-:Y:S01]  /*19cf0*/  STL [R1+0xe0], R24 ;  /* 0x0000e01801007387 */ /* 0x0001e20000100800 */
[----:B------:R-:W-:-:S03]  /*19d00*/  SEL R23, R11, R21, !P3 ;  /* 0x000000150b177207 */ /* 0x000fc60005800000 */
[----:B------:R1:W-:Y:S01]  /*19d10*/  STL [R1+0xe8], R4 ;  /* 0x0000e80401007387 */ /* 0x0003e20000100800 */
[----:B------:R-:W-:Y:S01]  /*19d20*/  IMAD.MOV.U32 R21, RZ, RZ, R14 ;  /* 0x000000ffff157224 */ /* 0x000fe200078e000e */
[----:B---3--:R-:W-:-:S13]  /*19d30*/  ISETP.GT.U32.AND P4, PT, R9, R66, PT ;  /* 0x000000420900720c */ /* 0x008fda0003f84070 */
[----:B------:R-:W-:Y:S01]  /*19d40*/  @!P4 IMAD.IADD R66, R66, 0x1, -R9 ;  /* 0x000000014242c824 */ /* 0x000fe200078e0a09 */
[----:B--2---:R-:W-:Y:S02]  /*19d50*/  ISETP.GE.AND P6, PT, R10, RZ, PT ;  /* 0x000000ff0a00720c */ /* 0x004fe40003fc6270 */
[----:B------:R-:W2:Y:S01]  /*19d60*/  LDL R10, [R1+0xc10] ;  /* 0x000c1000010a7983 */ /* 0x000ea20000100800 */
[----:B----4-:R-:W-:-:S03]  /*19d70*/  ISETP.GE.AND P4, PT, R16, RZ, PT ;  /* 0x000000ff1000720c */ /* 0x010fc60003f86270 */
[----:B------:R-:W3:Y:S04]  /*19d80*/  LDL.LU R67, [R1+0x194] ;  /* 0x0001940001437983 */ /* 0x000ee80000300800 */
[----:B------:R-:W4:Y:S04]  /*19d90*/  LDL.LU R16, [R1+0x198] ;  /* 0x0001980001107983 */ /* 0x000f280000300800 */
[----:B------:R-:W3:Y:S01]  /*19da0*/  LDL R14, [R1+0xba0] ;  /* 0x000ba000010e7983 */ /* 0x000ee20000100800 */
[----:B------:R-:W-:Y:S01]  /*19db0*/  PRMT R120, RZ, 0x7610, R120 ;  /* 0x00007610ff787816 */ /* 0x000fe20000000078 */
[----:B------:R-:W-:Y:S01]  /*19dc0*/  @P2 IMAD.MOV.U32 R25, RZ, RZ, R24 ;  /* 0x000000ffff192224 */ /* 0x000fe200078e0018 */
[----:B------:R-:W-:Y:S01]  /*19dd0*/  ISETP.GT.U32.AND P0, PT, R9, R0, PT ;  /* 0x000000000900720c */ /* 0x000fe20003f04070 */
[----:B0-----:R-:W-:Y:S01]  /*19de0*/  @P2 IMAD.MOV.U32 R24, RZ, RZ, R5 ;  /* 0x000000ffff182224 */ /* 0x001fe200078e0005 */
[----:B------:R-:W-:-:S02]  /*19df0*/  PRMT R119, RZ, 0x7610, R119 ;  /* 0x00007610ff777816 */ /* 0x000fc40000000077 */
[----:B------:R-:W-:Y:S01]  /*19e00*/  ISETP.GT.U32.AND P5, PT, R9, R68, PT ;  /* 0x000000440900720c */ /* 0x000fe20003fa4070 */
[----:B------:R-:W-:Y:S01]  /*19e10*/  @!P6 IMAD.MOV R21, RZ, RZ, -R21 ;  /* 0x000000ffff15e224 */ /* 0x000fe200078e0a15 */
[----:B------:R0:W4:Y:S01]  /*19e20*/  @P2 LDG.E.U8 R120, desc[UR22][R24.64] ;  /* 0x0000001618782981 */ /* 0x000122000c1e1100 */
[----:B------:R-:W-:-:S03]  /*19e30*/  IMAD R23, R23, UR6, RZ ;  /* 0x0000000617177c24 */ /* 0x000fc6000f8e02ff */
[----:B------:R-:W4:Y:S01]  /*19e40*/  LDL R5, [R1+0xbdc] ;  /* 0x000bdc0001057983 */ /* 0x000f220000100800 */
[----:B0-----:R-:W-:Y:S02]  /*19e50*/  @P2 IMAD.MOV.U32 R24, RZ, RZ, R2 ;  /* 0x000000ffff182224 */ /* 0x001fe400078e0002 */
[----:B------:R-:W-:Y:S02]  /*19e60*/  @P2 IMAD.MOV.U32 R25, RZ, RZ, R4 ;  /* 0x000000ffff192224 */ /* 0x000fe400078e0004 */
[----:B------:R-:W-:-:S03]  /*19e70*/  @!P0 IMAD.IADD R0, R0, 0x1, -R9 ;  /* 0x0000000100008824 */ /* 0x000fc600078e0a09 */
[----:B------:R0:W4:Y:S02]  /*19e80*/  @P2 LDG.E.U8 R119, desc[UR22][R24.64] ;  /* 0x0000001618772981 */ /* 0x000124000c1e1100 */
[----:B0-----:R-:W-:Y:S02]  /*19e90*/  IMAD R24, R22, UR6, RZ ;  /* 0x0000000616187c24 */ /* 0x001fe4000f8e02ff */
[----:B------:R-:W-:Y:S01]  /*19ea0*/  IMAD.MOV.U32 R22, RZ, RZ, R12 ;  /* 0x000000ffff167224 */ /* 0x000fe200078e000c */
[----:B------:R-:W-:Y:S01]  /*19eb0*/  SEL R21, R11, R21, !P3 ;  /* 0x000000150b157207 */ /* 0x000fe20005800000 */
[----:B------:R-:W-:Y:S01]  /*19ec0*/  @!P5 IMAD.IADD R68, R68, 0x1, -R9 ;  /* 0x000000014444d824 */ /* 0x000fe200078e0a09 */
[C---:B------:R-:W-:Y:S01]  /*19ed0*/  IADD3 R25, P6, PT, R24.reuse, R8, RZ ;  /* 0x0000000818197210 */ /* 0x040fe20007fde0ff */
[----:B------:R-:W-:Y:S01]  /*19ee0*/  @!P4 IMAD.MOV R22, RZ, RZ, -R22 ;  /* 0x000000ffff16c224 */ /* 0x000fe200078e0a16 */
[----:B------:R-:W-:Y:S01]  /*19ef0*/  ISETP.GT.U32.AND P4, PT, R9, R0, PT ;  /* 0x000000000900720c */ /* 0x000fe20003f84070 */
[----:B------:R-:W4:Y:S01]  /*19f00*/  LDL.LU R12, [R1+0x19c] ;  /* 0x00019c00010c7983 */ /* 0x000f220000300800 */
[----:B------:R-:W-:-:S02]  /*19f10*/  LEA.HI.X.SX32 R26, R24, R7, 0x1, P6 ;  /* 0x00000007181a7211 */ /* 0x000fc400030f0eff */
[C---:B------:R-:W-:Y:S01]  /*19f20*/  IADD3 R2, P5, PT, R23.reuse, R8, RZ ;  /* 0x0000000817027210 */ /* 0x040fe20007fbe0ff */
[----:B------:R0:W-:Y:S01]  /*19f30*/  STL [R1+0xf4], R25 ;  /* 0x0000f41901007387 */ /* 0x0001e20000100800 */
[----:B------:R-:W-:Y:S01]  /*19f40*/  PRMT R118, RZ, 0x7610, R118 ;  /* 0x00007610ff767816 */ /* 0x000fe20000000076 */
[----:B------:R-:W-:Y:S01]  /*19f50*/  @P2 IMAD.MOV.U32 R24, RZ, RZ, R25 ;  /* 0x000000ffff182224 */ /* 0x000fe200078e0019 */
[----:B-1----:R-:W-:Y:S01]  /*19f60*/  LEA.HI.X.SX32 R4, R23, R7, 0x1, P5 ;  /* 0x0000000717047211 */ /* 0x002fe200028f0eff */
[----:B------:R-:W-:Y:S02]  /*19f70*/  IMAD R23, R21, UR6, RZ ;  /* 0x0000000615177c24 */ /* 0x000fe4000f8e02ff */
[----:B0-----:R-:W-:Y:S01]  /*19f80*/  @P2 IMAD.MOV.U32 R25, RZ, RZ, R26 ;  /* 0x000000ffff192224 */ /* 0x001fe200078e001a */
[----:B------:R0:W-:Y:S01]  /*19f90*/  STL [R1+0xfc], R2 ;  /* 0x0000fc0201007387 */ /* 0x0001e20000100800 */
[----:B------:R-:W-:-:S03]  /*19fa0*/  @!P4 IMAD.IADD R0, R0, 0x1, -R9 ;  /* 0x000000010000c824 */ /* 0x000fc600078e0a09 */
[----:B------:R1:W4:Y:S01]  /*19fb0*/  @P2 LDG.E.U8 R118, desc[UR22][R24.64] ;  /* 0x0000001618762981 */ /* 0x000322000c1e1100 */
[----:B------:R-:W-:-:S03]  /*19fc0*/  IMAD.MOV.U32 R21, RZ, RZ, R3 ;  /* 0x000000ffff157224 */ /* 0x000fc600078e0003 */
[----:B------:R-:W-:Y:S01]  /*19fd0*/  STL [R1+0xf0], R26 ;  /* 0x0000f01a01007387 */ /* 0x000fe20000100800 */
[----:B-1----:R-:W-:Y:S01]  /*19fe0*/  @P2 IMAD.MOV.U32 R24, RZ, RZ, R2 ;  /* 0x000000ffff182224 */ /* 0x002fe200078e0002 */
[C---:B0-----:R-:W-:Y:S02]  /*19ff0*/  IADD3 R2, P4, PT, R23.reuse, R8, RZ ;  /* 0x0000000817027210 */ /* 0x041fe40007f9e0ff */
[----:B------:R0:W-:Y:S02]  /*1a000*/  STL [R1+0xf8], R4 ;  /* 0x0000f80401007387 */ /* 0x0001e40000100800 */
[----:B------:R-:W-:Y:S02]  /*1a010*/  LEA.HI.X.SX32 R3, R23, R7, 0x1, P4 ;  /* 0x0000000717037211 */ /* 0x000fe400020f0eff */
[----:B--2---:R-:W-:Y:S02]  /*1a020*/  ISETP.GE.AND P5, PT, R10, RZ, PT ;  /* 0x000000ff0a00720c */ /* 0x004fe40003fa6270 */
[----:B------:R-:W2:Y:S04]  /*1a030*/  LDL.LU R10, [R1+0x1a0] ;  /* 0x0001a000010a7983 */ /* 0x000ea80000300800 */
[----:B------:R1:W-:Y:S04]  /*1a040*/  STL [R1+0x104], R2 ;  /* 0x0001040201007387 */ /* 0x0003e80000100800 */
[----:B------:R0:W-:Y:S01]  /*1a050*/  STL [R1+0x100], R3 ;  /* 0x0001000301007387 */ /* 0x0001e20000100800 */
[----:B---3--:R-:W-:-:S03]  /*1a060*/  ISETP.GE.AND P4, PT, R14, RZ, PT ;  /* 0x000000ff0e00720c */ /* 0x008fc60003f86270 */
[----:B------:R-:W3:Y:S01]  /*1a070*/  LDL R14, [R1+0xb9c] ;  /* 0x000b9c00010e7983 */ /* 0x000ee20000100800 */
[C---:B------:R-:W-:Y:S02]  /*1a080*/  ISETP.GT.U32.AND P0, PT, R9.reuse, R66, PT ;  /* 0x000000420900720c */ /* 0x040fe40003f04070 */
[----:B------:R-:W-:Y:S01]  /*1a090*/  ISETP.GT.U32.AND P6, PT, R9, R68, PT ;  /* 0x000000440900720c */ /* 0x000fe20003fc4070 */
[----:B------:R-:W-:Y:S01]  /*1a0a0*/  @P2 IMAD.MOV.U32 R25, RZ, RZ, R4 ;  /* 0x000000ffff192224 */ /* 0x000fe200078e0004 */
[----:B------:R-:W-:Y:S02]  /*1a0b0*/  PRMT R117, RZ, 0x7610, R117 ;  /* 0x00007610ff757816 */ /* 0x000fe40000000075 */
[----:B------:R-:W-:Y:S01]  /*1a0c0*/  PRMT R116, RZ, 0x7610, R116 ;  /* 0x00007610ff747816 */ /* 0x000fe20000000074 */
[----:B------:R-:W-:-:S03]  /*1a0d0*/  @!P5 IMAD.MOV R21, RZ, RZ, -R21 ;  /* 0x000000ffff15d224 */ /* 0x000fc600078e0a15 */
[----:B------:R0:W2:Y:S03]  /*1a0e0*/  @P2 LDG.E.U8 R117, desc[UR22][R24.64] ;  /* 0x0000001618752981 */ /* 0x0000a6000c1e1100 */
[--C-:B------:R-:W-:Y:S01]  /*1a0f0*/  @!P0 IMAD.IADD R66, R66, 0x1, -R9.reuse ;  /* 0x0000000142428824 */ /* 0x100fe200078e0a09 */
[----:B------:R-:W-:Y:S01]  /*1a100*/  ISETP.GT.U32.AND P0, PT, R9, R67, PT ;  /* 0x000000430900720c */ /* 0x000fe20003f04070 */
[----:B------:R-:W-:Y:S01]  /*1a110*/  @!P6 IMAD.IADD R68, R68, 0x1, -R9 ;  /* 0x000000014444e824 */ /* 0x000fe200078e0a09 */
[----:B----4-:R-:W-:Y:S01]  /*1a120*/  ISETP.GE.AND P5, PT, R5, RZ, PT ;  /* 0x000000ff0500720c */ /* 0x010fe20003fa6270 */
[----:B0-----:R-:W-:Y:S02]  /*1a130*/  @P2 IMAD.MOV.U32 R24, RZ, RZ, R2 ;  /* 0x000000ffff182224 */ /* 0x001fe400078e0002 */
[----:B------:R-:W-:Y:S01]  /*1a140*/  @P2 IMAD.MOV.U32 R25, RZ, RZ, R3 ;  /* 0x000000ffff192224 */ /* 0x000fe200078e0003 */
[----:B------:R-:W-:Y:S01]  /*1a150*/  ISETP.GT.U32.AND P6, PT, R9, R16, PT ;  /* 0x000000100900720c */ /* 0x000fe20003fc4070 */
[----:B------:R-:W4:Y:S01]  /*1a160*/  LDL R5, [R1+0xdd0] ;  /* 0x000dd00001057983 */ /* 0x000f220000100800 */
[----:B------:R-:W-:Y:S01]  /*1a170*/  SEL R23, R11, R21, !P3 ;  /* 0x000000150b177207 */ /* 0x000fe20005800000 */
[----:B------:R-:W-:-:S02]  /*1a180*/  IMAD.MOV.U32 R21, RZ, RZ, R13 ;  /* 0x000000ffff157224 */ /* 0x000fc400078e000d */
[----:B------:R0:W4:Y:S02]  /*1a190*/  @P2 LDG.E.U8 R116, desc[UR22][R24.64] ;  /* 0x0000001618742981 */ /* 0x000124000c1e1100 */
[----:B------:R-:W-:Y:S02]  /*1a1a0*/  @!P0 IMAD.IADD R67, R67, 0x1, -R9 ;  /* 0x0000000143438824 */ /* 0x000fe400078e0a09 */
[----:B------:R-:W-:Y:S01]  /*1a1b0*/  @!P4 IMAD.MOV R21, RZ, RZ, -R21 ;  /* 0x000000ffff15c224 */ /* 0x000fe200078e0a15 */
[----:B------:R-:W4:Y:S01]  /*1a1c0*/  LDL.LU R13, [R1+0x1a4] ;  /* 0x0001a400010d7983 */ /* 0x000f220000300800 */
[----:B0-----:R-:W-:Y:S01]  /*1a1d0*/  SEL R24, R11, R22, !P3 ;  /* 0x000000160b187207 */ /* 0x001fe20005800000 */
[----:B------:R-:W-:Y:S01]  /*1a1e0*/  IMAD.MOV.U32 R22, RZ, RZ, R15 ;  /* 0x000000ffff167224 */ /* 0x000fe200078e000f */
[----:B------:R-:W-:Y:S01]  /*1a1f0*/  ISETP.GT.U32.AND P4, PT, R9, R67, PT ;  /* 0x000000430900720c */ /* 0x000fe20003f84070 */
[----:B------:R-:W-:Y:S01]  /*1a200*/  IMAD R23, R23, UR6, RZ ;  /* 0x0000000617177c24 */ /* 0x000fe2000f8e02ff */
[----:B------:R-:W4:Y:S01]  /*1a210*/  LDL.LU R4, [R1+0x1a8] ;  /* 0x0001a80001047983 */ /* 0x000f220000300800 */
[----:B------:R-:W-:-:S02]  /*1a220*/  IMAD R24, R24, UR6, RZ ;  /* 0x0000000618187c24 */ /* 0x000fc4000f8e02ff */
[----:B------:R-:W-:Y:S02]  /*1a230*/  @!P5 IMAD.MOV R22, RZ, RZ, -R22 ;  /* 0x000000ffff16d224 */ /* 0x000fe400078e0a16 */
[--C-:B------:R-:W-:Y:S01]  /*1a240*/  @!P6 IMAD.IADD R16, R16, 0x1, -R9.reuse ;  /* 0x000000011010e824 */ /* 0x100fe200078e0a09 */
[CC--:B------:R-:W-:Y:S02]  /*1a250*/  IADD3 R15, P5, PT, R24.reuse, R8.reuse, RZ ;  /* 0x00000008180f7210 */ /* 0x0c0fe40007fbe0ff */
[C---:B-1----:R-:W-:Y:S02]  /*1a260*/  IADD3 R2, P6, PT, R23.reuse, R8, RZ ;  /* 0x0000000817027210 */ /* 0x042fe40007fde0ff */
[-C--:B------:R-:W-:Y:S02]  /*1a270*/  LEA.HI.X.SX32 R25, R24, R7.reuse, 0x1, P5 ;  /* 0x0000000718197211 */ /* 0x080fe400028f0eff */
[----:B------:R-:W-:Y:S01]  /*1a280*/  LEA.HI.X.SX32 R3, R23, R7, 0x1, P6 ;  /* 0x0000000717037211 */ /* 0x000fe200030f0eff */
[----:B------:R0:W-:Y:S01]  /*1a290*/  STL [R1+0x10c], R15 ;  /* 0x00010c0f01007387 */ /* 0x0001e20000100800 */
[----:B------:R-:W-:-:S03]  /*1a2a0*/  @!P4 IMAD.IADD R67, R67, 0x1, -R9 ;  /* 0x000000014343c824 */ /* 0x000fc600078e0a09 */
[----:B------:R-:W-:Y:S04]  /*1a2b0*/  STL [R1+0x114], R2 ;  /* 0x0001140201007387 */ /* 0x000fe80000100800 */
[----:B------:R1:W-:Y:S04]  /*1a2c0*/  STL [R1+0x108], R25 ;  /* 0x0001081901007387 */ /* 0x0003e80000100800 */
[----:B------:R0:W-:Y:S01]  /*1a2d0*/  STL [R1+0x110], R3 ;  /* 0x0001100301007387 */ /* 0x0001e20000100800 */
[----:B---3--:R-:W-:-:S03]  /*1a2e0*/  ISETP.GE.AND P4, PT, R14, RZ, PT ;  /* 0x000000ff0e00720c */ /* 0x008fc60003f86270 */
[----:B------:R-:W3:Y:S01]  /*1a2f0*/  LDL R14, [R1+0xe00] ;  /* 0x000e0000010e7983 */ /* 0x000ee20000100800 */
[C---:B------:R-:W-:Y:S01]  /*1a300*/  ISETP.GT.U32.AND P0, PT, R9.reuse, R12, PT ;  /* 0x0000000c0900720c */ /* 0x040fe20003f04070 */
[----:B------:R-:W-:Y:S01]  /*1a310*/  @P2 IMAD.MOV.U32 R24, RZ, RZ, R15 ;  /* 0x000000ffff182224 */ /* 0x000fe200078e000f */
[----:B------:R-:W-:Y:S01]  /*1a320*/  PRMT R115, RZ, 0x7610, R115 ;  /* 0x00007610ff737816 */ /* 0x000fe20000000073 */
[----:B0-----:R-:W3:Y:S01]  /*1a330*/  LDL.LU R15, [R1+0x1ac] ;  /* 0x0001ac00010f7983 */ /* 0x001ee20000300800 */
[C---:B------:R-:W-:Y:S02]  /*1a340*/  ISETP.GT.U32.AND P5, PT, R9.reuse, R16, PT ;  /* 0x000000100900720c */ /* 0x040fe40003fa4070 */
[----:B--2---:R-:W-:Y:S02]  /*1a350*/  ISETP.GT.U32.AND P6, PT, R9, R10, PT ;  /* 0x0000000a0900720c */ /* 0x004fe40003fc4070 */
[----:B------:R-:W-:Y:S01]  /*1a360*/  PRMT R114, RZ, 0x7610, R114 ;  /* 0x00007610ff727816 */ /* 0x000fe20000000072 */
[----:B------:R0:W2:Y:S01]  /*1a370*/  @P2 LDG.E.U8 R115, desc[UR22][R24.64] ;  /* 0x0000001618732981 */ /* 0x0000a2000c1e1100 */
[----:B------:R-:W-:-:S02]  /*1a380*/  SEL R22, R11, R22, !P3 ;  /* 0x000000160b167207 */ /* 0x000fc40005800000 */
[----:B------:R-:W-:Y:S01]  /*1a390*/  SEL R23, R11, R21, !P3 ;  /* 0x000000150b177207 */ /* 0x000fe20005800000 */
[----:B------:R-:W-:Y:S02]  /*1a3a0*/  @!P0 IMAD.IADD R12, R12, 0x1, -R9 ;  /* 0x000000010c0c8824 */ /* 0x000fe400078e0a09 */
[----:B0-----:R-:W-:Y:S02]  /*1a3b0*/  @P2 IMAD.MOV.U32 R24, RZ, RZ, R2 ;  /* 0x000000ffff182224 */ /* 0x001fe400078e0002 */
[----:B-1----:R-:W-:Y:S01]  /*1a3c0*/  @P2 IMAD.MOV.U32 R25, RZ, RZ, R3 ;  /* 0x000000ffff192224 */ /* 0x002fe200078e0003 */
[----:B----4-:R-:W-:Y:S01]  /*1a3d0*/  ISETP.GE.AND P0, PT, R5, RZ, PT ;  /* 0x000000ff0500720c */ /* 0x010fe20003f06270 */
[----:B------:R-:W-:Y:S01]  /*1a3e0*/  IMAD.MOV.U32 R21, RZ, RZ, R66 ;  /* 0x000000ffff157224 */ /* 0x000fe200078e0042 */
[----:B------:R-:W4:Y:S01]  /*1a3f0*/  LDL R5, [R1+0xee4] ;  /* 0x000ee40001057983 */ /* 0x000f220000100800 */
[----:B------:R-:W-:Y:S01]  /*1a400*/  @!P5 IMAD.IADD R16, R16, 0x1, -R9 ;  /* 0x000000011010d824 */ /* 0x000fe200078e0a09 */
[----:B------:R-:W-:-:S02]  /*1a410*/  ISETP.GT.U32.AND P5, PT, R9, R12, PT ;  /* 0x0000000c0900720c */ /* 0x000fc40003fa4070 */
[----:B------:R0:W2:Y:S01]  /*1a420*/  @P2 LDG.E.U8 R114, desc[UR22][R24.64] ;  /* 0x0000001618722981 */ /* 0x0000a2000c1e1100 */
[----:B------:R-:W-:Y:S02]  /*1a430*/  IMAD R23, R23, UR6, RZ ;  /* 0x0000000617177c24 */ /* 0x000fe4000f8e02ff */
[----:B------:R-:W-:Y:S01]  /*1a440*/  @!P4 IMAD.MOV R21, RZ, RZ, -R21 ;  /* 0x000000ffff15c224 */ /* 0x000fe200078e0a15 */
[----:B------:R-:W2:Y:S01]  /*1a450*/  LDL R66, [R1+0xdb8] ;  /* 0x000db80001427983 */ /* 0x000ea20000100800 */
[----:B------:R-:W-:Y:S02]  /*1a460*/  @!P6 IMAD.IADD R10, R10, 0x1, -R9 ;  /* 0x000000010a0ae824 */ /* 0x000fe400078e0a09 */
[----:B0-----:R-:W-:Y:S02]  /*1a470*/  IMAD R24, R22, UR6, RZ ;  /* 0x0000000616187c24 */ /* 0x001fe4000f8e02ff */
[----:B------:R-:W-:Y:S01]  /*1a480*/  IMAD.MOV.U32 R22, RZ, RZ, R0 ;  /* 0x000000ffff167224 */ /* 0x000fe200078e0000 */
[----:B------:R-:W-:-:S02]  /*1a490*/  IADD3 R0, P6, PT, R23, R8, RZ ;  /* 0x0000000817007210 */ /* 0x000fc40007fde0ff */
[C---:B------:R-:W-:Y:S02]  /*1a4a0*/  IADD3 R3, P4, PT, R24.reuse, R8, RZ ;  /* 0x0000000818037210 */ /* 0x040fe40007f9e0ff */
[-C--:B------:R-:W-:Y:S02]  /*1a4b0*/  LEA.HI.X.SX32 R2, R23, R7.reuse, 0x1, P6 ;  /* 0x0000000717027211 */ /* 0x080fe400030f0eff */
[----:B------:R-:W-:Y:S01]  /*1a4c0*/  LEA.HI.X.SX32 R25, R24, R7, 0x1, P4 ;  /* 0x0000000718197211 */ /* 0x000fe200020f0eff */
[----:B------:R-:W-:Y:S01]  /*1a4d0*/  STL [R1+0x11c], R3 ;  /* 0x00011c0301007387 */ /* 0x000fe20000100800 */
[----:B------:R-:W-:-:S03]  /*1a4e0*/  @!P5 IMAD.IADD R12, R12, 0x1, -R9 ;  /* 0x000000010c0cd824 */ /* 0x000fc600078e0a09 */
[----:B------:R0:W-:Y:S04]  /*1a4f0*/  STL [R1+0x124], R0 ;  /* 0x0001240001007387 */ /* 0x0001e80000100800 */
[----:B------:R1:W-:Y:S04]  /*1a500*/  STL [R1+0x118], R25 ;  /* 0x0001181901007387 */ /* 0x0003e80000100800 */
[----:B------:R0:W-:Y:S01]  /*1a510*/  STL [R1+0x120], R2 ;  /* 0x0001200201007387 */ /* 0x0001e20000100800 */
[----:B---3--:R-:W-:-:S03]  /*1a520*/  ISETP.GE.AND P5, PT, R14, RZ, PT ;  /* 0x000000ff0e00720c */ /* 0x008fc60003fa6270 */
[----:B------:R-:W3:Y:S01]  /*1a530*/  LDL R14, [R1+0xe94] ;  /* 0x000e9400010e7983 */ /* 0x000ee20000100800 */
[----:B------:R-:W-:Y:S02]  /*1a540*/  ISETP.GT.U32.AND P4, PT, R9, R13, PT ;  /* 0x0000000d0900720c */ /* 0x000fe40003f84070 */
[----:B------:R-:W-:Y:S02]  /*1a550*/  SEL R21, R11, R21, !P3 ;  /* 0x000000150b157207 */ /* 0x000fe40005800000 */
[----:B------:R-:W-:Y:S01]  /*1a560*/  ISETP.GT.U32.AND P6, PT, R9, R4, PT ;  /* 0x000000040900720c */ /* 0x000fe20003fc4070 */
[----:B------:R-:W-:Y:S02]  /*1a570*/  @P2 IMAD.MOV.U32 R24, RZ, RZ, R3 ;  /* 0x000000ffff182224 */ /* 0x000fe400078e0003 */
[----:B------:R-:W-:Y:S02]  /*1a580*/  @!P0 IMAD.MOV R22, RZ, RZ, -R22 ;  /* 0x000000ffff168224 */ /* 0x000fe400078e0a16 */
[----:B------:R-:W-:Y:S01]  /*1a590*/  IMAD R23, R21, UR6, RZ ;  /* 0x0000000615177c24 */ /* 0x000fe2000f8e02ff */
[----:B------:R0:W3:Y:S02]  /*1a5a0*/  @P2 LDG.E.U8 R113, desc[UR22][R24.64] ;  /* 0x0000001618712981 */ /* 0x0000e4000c1e1100 */
[----:B------:R-:W-:Y:S01]  /*1a5b0*/  SEL R21, R11, R22, !P3 ;  /* 0x000000160b157207 */ /* 0x000fe20005800000 */
[----:B------:R-:W-:Y:S01]  /*1a5c0*/  @!P4 IMAD.IADD R13, R13, 0x1, -R9 ;  /* 0x000000010d0dc824 */ /* 0x000fe200078e0a09 */
[----:B------:R-:W-:Y:S01]  /*1a5d0*/  PRMT R112, RZ, 0x7610, R112 ;  /* 0x00007610ff707816 */ /* 0x000fe20000000070 */
[----:B0-----:R-:W-:Y:S01]  /*1a5e0*/  @P2 IMAD.MOV.U32 R24, RZ, RZ, R0 ;  /* 0x000000ffff182224 */ /* 0x001fe200078e0000 */
[----:B------:R-:W-:Y:S01]  /*1a5f0*/  IADD3 R0, P4, PT, R23, R8, RZ ;  /* 0x0000000817007210 */ /* 0x000fe20007f9e0ff */
[----:B-1----:R-:W-:-:S02]  /*1a600*/  @P2 IMAD.MOV.U32 R25, RZ, RZ, R2 ;  /* 0x000000ffff192224 */ /* 0x002fc400078e0002 */
[----:B------:R-:W-:Y:S01]  /*1a610*/  @!P6 IMAD.IADD R4, R4, 0x1, -R9 ;  /* 0x000000010404e824 */ /* 0x000fe200078e0a09 */
[----:B------:R-:W-:Y:S01]  /*1a620*/  LEA.HI.X.SX32 R2, R23, R7, 0x1, P4 ;  /* 0x0000000717027211 */ /* 0x000fe200020f0eff */
[----:B------:R-:W-:Y:S01]  /*1a630*/  STL [R1+0x12c], R0 ;  /* 0x00012c0001007387 */ /* 0x000fe20000100800 */
[----:B----4-:R-:W-:Y:S01]  /*1a640*/  ISETP.GE.AND P6, PT, R5, RZ, PT ;  /* 0x000000ff0500720c */ /* 0x010fe20003fc6270 */
[----:B------:R-:W-:Y:S02]  /*1a650*/  IMAD.MOV.U32 R22, RZ, RZ, R68 ;  /* 0x000000ffff167224 */ /* 0x000fe400078e0044 */
[----:B------:R-:W-:Y:S01]  /*1a660*/  IMAD R26, R21, UR6, RZ ;  /* 0x00000006151a7c24 */ /* 0x000fe2000f8e02ff */
[----:B------:R-:W4:Y:S01]  /*1a670*/  LDL.LU R5, [R1+0x1b0] ;  /* 0x0001b00001057983 */ /* 0x000f220000300800 */
[----:B------:R-:W-:-:S03]  /*1a680*/  @!P5 IMAD.MOV R22, RZ, RZ, -R22 ;  /* 0x000000ffff16d224 */ /* 0x000fc600078e0a16 */
[----:B------:R0:W4:Y:S04]  /*1a690*/  @P2 LDG.E.U8 R112, desc[UR22][R24.64] ;  /* 0x0000001618702981 */ /* 0x000128000c1e1100 */
[----:B------:R1:W-:Y:S04]  /*1a6a0*/  STL [R1+0x128], R2 ;  /* 0x0001280201007387 */ /* 0x0003e80000100800 */
[----:B------:R-:W4:Y:S01]  /*1a6b0*/  LDL.LU R68, [R1+0x1b4] ;  /* 0x0001b40001447983 */ /* 0x000f220000300800 */
[----:B0-----:R-:W-:Y:S01]  /*1a6c0*/  @P2 IMAD.MOV.U32 R25, RZ, RZ, R2 ;  /* 0x000000ffff192224 */ /* 0x001fe200078e0002 */
[----:B-1----:R-:W-:Y:S01]  /*1a6d0*/  IADD3 R2, P5, PT, R26, R8, RZ ;  /* 0x000000081a027210 */ /* 0x002fe20007fbe0ff */
[----:B------:R-:W-:-:S02]  /*1a6e0*/  IMAD.MOV.U32 R21, RZ, RZ, R67 ;  /* 0x000000ffff157224 */ /* 0x000fc400078e0043 */
[----:B------:R-:W-:Y:S01]  /*1a6f0*/  @P2 IMAD.MOV.U32 R24, RZ, RZ, R0 ;  /* 0x000000ffff182224 */ /* 0x000fe200078e0000 */
[----:B------:R-:W-:Y:S01]  /*1a700*/  LEA.HI.X.SX32 R3, R26, R7, 0x1, P5 ;  /* 0x000000071a037211 */ /* 0x000fe200028f0eff */
[----:B------:R-:W4:Y:S01]  /*1a710*/  LDL.LU R0, [R1+0x1b8] ;  /* 0x0001b80001007983 */ /* 0x000f220000300800 */
[----:B--2---:R-:W-:Y:S01]  /*1a720*/  ISETP.GE.AND P4, PT, R66, RZ, PT ;  /* 0x000000ff4200720c */ /* 0x004fe20003f86270 */
[----:B------:R-:W-:Y:S02]  /*1a730*/  @!P6 IMAD.MOV R21, RZ, RZ, -R21 ;  /* 0x000000ffff15e224 */ /* 0x000fe400078e0a15 */
[----:B------:R0:W-:Y:S04]  /*1a740*/  STL [R1+0x134], R2 ;  /* 0x0001340201007387 */ /* 0x0001e80000100800 */
[----:B------:R-:W2:Y:S04]  /*1a750*/  LDL R66, [R1+0xf04] ;  /* 0x000f040001427983 */ /* 0x000ea80000100800 */
[----:B------:R-:W-:Y:S01]  /*1a760*/  STL [R1+0x130], R3 ;  /* 0x0001300301007387 */ /* 0x000fe20000100800 */
[----:B------:R-:W-:-:S03]  /*1a770*/  PRMT R110, RZ, 0x7610, R110 ;  /* 0x00007610ff6e7816 */ /* 0x000fc6000000006e */
[----:B------:R1:W2:Y:S02]  /*1a780*/  @P2 LDG.E.U8 R111, desc[UR22][R24.64] ;  /* 0x00000016186f2981 */ /* 0x0002a4000c1e1100 */
[----:B-1----:R-:W-:Y:S02]  /*1a790*/  @P2 IMAD.MOV.U32 R24, RZ, RZ, R2 ;  /* 0x000000ffff182224 */ /* 0x002fe400078e0002 */
[----:B------:R-:W-:-:S05]  /*1a7a0*/  @P2 IMAD.MOV.U32 R25, RZ, RZ, R3 ;  /* 0x000000ffff192224 */ /* 0x000fca00078e0003 */
[----:B------:R1:W2:Y:S02]  /*1a7b0*/  @P2 LDG.E.U8 R110, desc[UR22][R24.64] ;  /* 0x00000016186e2981 */ /* 0x0002a4000c1e1100 */
[----:B-1----:R-:W-:Y:S01]  /*1a7c0*/  SEL R24, R11, R22, !P3 ;  /* 0x000000160b187207 */ /* 0x002fe20005800000 */
[----:B------:R-:W-:Y:S01]  /*1a7d0*/  IMAD.MOV.U32 R22, RZ, RZ, R12 ;  /* 0x000000ffff167224 */ /* 0x000fe200078e000c */
[----:B---3--:R-:W-:Y:S02]  /*1a7e0*/  ISETP.GE.AND P6, PT, R14, RZ, PT ;  /* 0x000000ff0e00720c */ /* 0x008fe40003fc6270 */
[----:B------:R-:W3:Y:S04]  /*1a7f0*/  LDL.LU R14, [R1+0x1bc] ;  /* 0x0001bc00010e7983 */ /* 0x000ee80000300800 */
[----:B------:R-:W3:Y:S04]  /*1a800*/  LDL.LU R67, [R1+0x1c0] ;  /* 0x0001c00001437983 */ /* 0x000ee80000300800 */
[----:B------:R-:W3:Y:S01]  /*1a810*/  LDL R12, [R1+0xe9c] ;  /* 0x000e9c00010c7983 */ /* 0x000ee20000100800 */
[----:B------:R-:W-:-:S13]  /*1a820*/  ISETP.GT.U32.AND P0, PT, R9, R10, PT ;  /* 0x0000000a0900720c */ /* 0x000fda0003f04070 */
[----:B------:R-:W-:Y:S01]  /*1a830*/  @!P0 IMAD.IADD R10, R10, 0x1, -R9 ;  /* 0x000000010a0a8824 */ /* 0x000fe200078e0a09 */
[C---:B------:R-:W-:Y:S01]  /*1a840*/  ISETP.GT.U32.AND P0, PT, R9.reuse, R15, PT ;  /* 0x0000000f0900720c */ /* 0x040fe20003f04070 */
[----:B------:R-:W-:Y:S01]  /*1a850*/  IMAD.MOV.U32 R23, RZ, RZ, R16 ;  /* 0x000000ffff177224 */ /* 0x000fe200078e0010 */
[----:B------:R-:W-:Y:S01]  /*1a860*/  ISETP.GT.U32.AND P5, PT, R9, R4, PT ;  /* 0x000000040900720c */ /* 0x000fe20003fa4070 */
[----:B------:R-:W-:Y:S01]  /*1a870*/  IMAD R24, R24, UR6, RZ ;  /* 0x0000000618187c24 */ /* 0x000fe2000f8e02ff */
[----:B------:R-:W-:Y:S01]  /*1a880*/  SEL R21, R11, R21, !P3 ;  /* 0x000000150b157207 */ /* 0x000fe20005800000 */
[----:B------:R-:W-:Y:S01]  /*1a890*/  @!P4 IMAD.MOV R23, RZ, RZ, -R23 ;  /* 0x000000ffff17c224 */ /* 0x000fe200078e0a17 */
[----:B------:R-:W3:Y:S07]  /*1a8a0*/  LDL R16, [R1+0xe6c] ;  /* 0x000e6c0001107983 */ /* 0x000eee0000100800 */
[----:B------:R-:W-:Y:S01]  /*1a8b0*/  @!P0 IMAD.IADD R15, R15, 0x1, -R9 ;  /* 0x000000010f0f8824 */ /* 0x000fe200078e0a09 */
[----:B------:R-:W-:-:S04]  /*1a8c0*/  ISETP.GT.U32.AND P0, PT, R9, R13, PT ;  /* 0x0000000d0900720c */ /* 0x000fc80003f04070 */
[----:B------:R-:W-:Y:S01]  /*1a8d0*/  ISETP.GT.U32.AND P4, PT, R9, R15, PT ;  /* 0x0000000f0900720c */ /* 0x000fe20003f84070 */
[----:B------:R-:W-:Y:S01]  /*1a8e0*/  @!P6 IMAD.MOV R22, RZ, RZ, -R22 ;  /* 0x000000ffff16e224 */ /* 0x000fe200078e0a16 */
[----:B------:R-:W-:Y:S01]  /*1a8f0*/  IADD3 R25, P6, PT, R24, R8, RZ ;  /* 0x0000000818197210 */ /* 0x000fe20007fde0ff */
[----:B------:R-:W-:-:S03]  /*1a900*/  IMAD R21, R21, UR6, RZ ;  /* 0x0000000615157c24 */ /* 0x000fc6000f8e02ff */
[----:B------:R-:W-:-:S03]  /*1a910*/  LEA.HI.X.SX32 R24, R24, R7, 0x1, P6 ;  /* 0x0000000718187211 */ /* 0x000fc600030f0eff */
[----:B------:R-:W-:Y:S01]  /*1a920*/  @!P0 IMAD.IADD R13, R13, 0x1, -R9 ;  /* 0x000000010d0d8824 */ /* 0x000fe200078e0a09 */
[----:B----4-:R-:W-:-:S03]  /*1a930*/  ISETP.GT.U32.AND P0, PT, R9, R5, PT ;  /* 0x000000050900720c */ /* 0x010fc60003f04070 */
[--C-:B------:R-:W-:Y:S01]  /*1a940*/  @!P4 IMAD.IADD R15, R15, 0x1, -R9.reuse ;  /* 0x000000010f0fc824 */ /* 0x100fe200078e0a09 */
[----:B0-----:R-:W-:Y:S01]  /*1a950*/  IADD3 R2, P4, PT, R21, R8, RZ ;  /* 0x0000000815027210 */ /* 0x001fe20007f9e0ff */
[----:B------:R0:W-:Y:S01]  /*1a960*/  STL [R1+0x13c], R25 ;  /* 0x00013c1901007387 */ /* 0x0001e20000100800 */
[----:B------:R-:W-:Y:S01]  /*1a970*/  @!P5 IMAD.IADD R4, R4, 0x1, -R9 ;  /* 0x000000010404d824 */ /* 0x000fe200078e0a09 */
[----:B------:R-:W-:Y:S02]  /*1a980*/  ISETP.GT.U32.AND P5, PT, R9, R68, PT ;  /* 0x000000440900720c */ /* 0x000fe40003fa4070 */
[----:B------:R-:W-:Y:S01]  /*1a990*/  STL [R1+0x144], R2 ;  /* 0x0001440201007387 */ /* 0x000fe20000100800 */
[----:B------:R-:W-:Y:S02]  /*1a9a0*/  SEL R23, R11, R23, !P3 ;  /* 0x000000170b177207 */ /* 0x000fe40005800000 */
[----:B0-----:R-:W-:Y:S01]  /*1a9b0*/  @P2 LOP3.LUT R25, R25, R24, RZ, 0x3c, !PT ;  /* 0x0000001819192212 */ /* 0x001fe200078e3cff */
[----:B------:R0:W-:Y:S01]  /*1a9c0*/  STL [R1+0x138], R24 ;  /* 0x0001381801007387 */ /* 0x0001e20000100800 */
[----:B------:R-:W-:Y:S01]  /*1a9d0*/  PRMT R109, RZ, 0x7610, R109 ;  /* 0x00007610ff6d7816 */ /* 0x000fe2000000006d */
[----:B------:R-:W-:-:S02]  /*1a9e0*/  IMAD R23, R23, UR6, RZ ;  /* 0x0000000617177c24 */ /* 0x000fc4000f8e02ff */
[----:B------:R-:W-:Y:S01]  /*1a9f0*/  @!P0 IMAD.IADD R5, R5, 0x1, -R9 ;  /* 0x0000000105058824 */ /* 0x000fe200078e0a09 */
[----:B0-----:R-:W-:-:S04]  /*1aa00*/  @P2 LOP3.LUT R24, R25, R24, RZ, 0x3c, !PT ;  /* 0x0000001819182212 */ /* 0x001fc800078e3cff */
[----:B------:R-:W-:Y:S01]  /*1aa10*/  @P2 LOP3.LUT R25, R25, R24, RZ, 0x3c, !PT ;  /* 0x0000001819192212 */ /* 0x000fe200078e3cff */
[----:B------:R-:W-:Y:S01]  /*1aa20*/  @!P5 IMAD.IADD R68, R68, 0x1, -R9 ;  /* 0x000000014444d824 */ /* 0x000fe200078e0a09 */
[----:B------:R-:W-:-:S03]  /*1aa30*/  LEA.HI.X.SX32 R3, R21, R7, 0x1, P4 ;  /* 0x0000000715037211 */ /* 0x000fc600020f0eff */
[----:B------:R0:W4:Y:S04]  /*1aa40*/  @P2 LDG.E.U8 R109, desc[UR22][R24.64] ;  /* 0x00000016186d2981 */ /* 0x000128000c1e1100 */
[----:B------:R1:W-:Y:S01]  /*1aa50*/  STL [R1+0x140], R3 ;  /* 0x0001400301007387 */ /* 0x0003e20000100800 */
[----:B0-----:R-:W-:Y:S01]  /*1aa60*/  @P2 IMAD.MOV.U32 R24, RZ, RZ, R2 ;  /* 0x000000ffff182224 */ /* 0x001fe200078e0002 */
[----:B------:R-:W-:Y:S01]  /*1aa70*/  IADD3 R2, P5, PT, R23, R8, RZ ;  /* 0x0000000817027210 */ /* 0x000fe20007fbe0ff */
[----:B------:R-:W-:-:S03]  /*1aa80*/  @P2 IMAD.MOV.U32 R25, RZ, RZ, R3 ;  /* 0x000000ffff192224 */ /* 0x000fc600078e0003 */
[----:B-1----:R-:W-:Y:S01]  /*1aa90*/  LEA.HI.X.SX32 R3, R23, R7, 0x1, P5 ;  /* 0x0000000717037211 */ /* 0x002fe200028f0eff */
[----:B------:R-:W-:Y:S01]  /*1aaa0*/  STL [R1+0x14c], R2 ;  /* 0x00014c0201007387 */ /* 0x000fe20000100800 */
[----:B--2---:R-:W-:-:S03]  /*1aab0*/  ISETP.GE.AND P4, PT, R66, RZ, PT ;  /* 0x000000ff4200720c */ /* 0x004fc60003f86270 */
[----:B------:R0:W-:Y:S04]  /*1aac0*/  STL [R1+0x148], R3 ;  /* 0x0001480301007387 */ /* 0x0001e80000100800 */
[----:B------:R-:W2:Y:S01]  /*1aad0*/  LDL.LU R66, [R1+0x1c4] ;  /* 0x0001c40001427983 */ /* 0x000ea20000300800 */
[----:B---3--:R-:W-:-:S13]  /*1aae0*/  ISETP.GT.U32.AND P0, PT, R9, R14, PT ;  /* 0x0000000e0900720c */ /* 0x008fda0003f04070 */
[----:B------:R-:W-:Y:S01]  /*1aaf0*/  @!P0 IMAD.IADD R14, R14, 0x1, -R9 ;  /* 0x000000010e0e8824 */ /* 0x000fe200078e0a09 */
[----:B------:R-:W-:Y:S02]  /*1ab00*/  ISETP.GE.AND P0, PT, R12, RZ, PT ;  /* 0x000000ff0c00720c */ /* 0x000fe40003f06270 */
[----:B------:R-:W3:Y:S01]  /*1ab10*/  LDL R12, [R1+0xdfc] ;  /* 0x000dfc00010c7983 */ /* 0x000ee20000100800 */
[C---:B------:R-:W-:Y:S02]  /*1ab20*/  ISETP.GT.U32.AND P6, PT, R9.reuse, R0, PT ;  /* 0x000000000900720c */ /* 0x040fe40003fc4070 */
[----:B------:R-:W-:Y:S01]  /*1ab30*/  PRMT R108, RZ, 0x7610, R108 ;  /* 0x00007610ff6c7816 */ /* 0x000fe2000000006c */
[----:B------:R-:W-:Y:S01]  /*1ab40*/  IMAD.MOV.U32 R21, RZ, RZ, R10 ;  /* 0x000000ffff157224 */ /* 0x000fe200078e000a */
[----:B------:R-:W-:Y:S02]  /*1ab50*/  ISETP.GT.U32.AND P5, PT, R9, R5, PT ;  /* 0x000000050900720c */ /* 0x000fe40003fa4070 */
[----:B------:R-:W-:Y:S01]  /*1ab60*/  PRMT R107, RZ, 0x7610, R107 ;  /* 0x00007610ff6b7816 */ /* 0x000fe2000000006b */
[----:B------:R-:W-:Y:S01]  /*1ab70*/  @!P4 IMAD.MOV R21, RZ, RZ, -R21 ;  /* 0x000000ffff15c224 */ /* 0x000fe200078e0a15 */
[----:B------:R1:W2:Y:S01]  /*1ab80*/  @P2 LDG.E.U8 R108, desc[UR22][R24.64] ;  /* 0x00000016186c2981 */ /* 0x0002a2000c1e1100 */
[----:B------:R-:W-:-:S04]  /*1ab90*/  SEL R22, R11, R22, !P3 ;  /* 0x000000160b167207 */ /* 0x000fc80005800000 */
[----:B------:R-:W-:Y:S01]  /*1aba0*/  @!P6 IMAD.IADD R0, R0, 0x1, -R9 ;  /* 0x000000010000e824 */ /* 0x000fe200078e0a09 */
[----:B------:R-:W-:Y:S01]  /*1abb0*/  ISETP.GT.U32.AND P6, PT, R9, R67, PT ;  /* 0x000000430900720c */ /* 0x000fe20003fc4070 */
[----:B-1----:R-:W-:Y:S02]  /*1abc0*/  @P2 IMAD.MOV.U32 R24, RZ, RZ, R2 ;  /* 0x000000ffff182224 */ /* 0x002fe400078e0002 */
[----:B------:R-:W-:Y:S01]  /*1abd0*/  @P2 IMAD.MOV.U32 R25, RZ, RZ, R3 ;  /* 0x000000ffff192224 */ /* 0x000fe200078e0003 */
[----:B------:R-:W-:Y:S01]  /*1abe0*/  SEL R21, R11, R21, !P3 ;  /* 0x000000150b157207 */ /* 0x000fe20005800000 */
[----:B------:R-:W-:Y:S01]  /*1abf0*/  @!P5 IMAD.IADD R5, R5, 0x1, -R9 ;  /* 0x000000010505d824 */ /* 0x000fe200078e0a09 */
[----:B------:R-:W-:Y:S01]  /*1ac00*/  ISETP.GE.AND P4, PT, R16, RZ, PT ;  /* 0x000000ff1000720c */ /* 0x000fe20003f86270 */
[----:B0-----:R-:W4:Y:S04]  /*1ac10*/  LDL R3, [R1+0xe3c] ;  /* 0x000e3c0001037983 */ /* 0x001f280000100800 */
[----:B------:R0:W4:Y:S01]  /*1ac20*/  @P2 LDG.E.U8 R107, desc[UR22][R24.64] ;  /* 0x00000016186b2981 */ /* 0x000122000c1e1100 */
[----:B------:R-:W-:-:S02]  /*1ac30*/  IMAD R23, R21, UR6, RZ ;  /* 0x0000000615177c24 */ /* 0x000fc4000f8e02ff */
[----:B------:R-:W-:Y:S02]  /*1ac40*/  @!P6 IMAD.IADD R67, R67, 0x1, -R9 ;  /* 0x000000014343e824 */ /* 0x000fe400078e0a09 */
[----:B0-----:R-:W-:Y:S01]  /*1ac50*/  IMAD R24, R22, UR6, RZ ;  /* 0x0000000616187c24 */ /* 0x001fe2000f8e02ff */
[----:B------:R-:W-:-:S04]  /*1ac60*/  IADD3 R2, P6, PT, R23, R8, RZ ;  /* 0x0000000817027210 */ /* 0x000fc80007fde0ff */
[C---:B------:R-:W-:Y:S01]  /*1ac70*/  IADD3 R10, P5, PT, R24.reuse, R8, RZ ;  /* 0x00000008180a7210 */ /* 0x040fe20007fbe0ff */
[----:B------:R-:W-:Y:S02]  /*1ac80*/  IMAD.MOV.U32 R22, RZ, RZ, R13 ;  /* 0x000000ffff167224 */ /* 0x000fe400078e000d */
[----:B------:R-:W4:Y:S01]  /*1ac90*/  LDL.LU R13, [R1+0x1c8] ;  /* 0x0001c800010d7983 */ /* 0x000f220000300800 */
[----:B------:R-:W-:-:S03]  /*1aca0*/  LEA.HI.X.SX32 R16, R24, R7, 0x1, P5 ;  /* 0x0000000718107211 */ /* 0x000fc600028f0eff */
[----:B------:R-:W-:Y:S01]  /*1acb0*/  STL [R1+0x154], R10 ;  /* 0x0001540a01007387 */ /* 0x000fe20000100800 */
[----:B------:R-:W-:Y:S01]  /*1acc0*/  ISETP.GT.U32.AND P5, PT, R9, R0, PT ;  /* 0x000000000900720c */ /* 0x000fe20003fa4070 */
[----:B------:R-:W-:Y:S02]  /*1acd0*/  @P2 IMAD.MOV.U32 R25, RZ, RZ, R16 ;  /* 0x000000ffff192224 */ /* 0x000fe400078e0010 */
[----:B------:R-:W-:Y:S04]  /*1ace0*/  STL [R1+0x15c], R2 ;  /* 0x00015c0201007387 */ /* 0x000fe80000100800 */
[----:B------:R0:W-:Y:S01]  /*1acf0*/  STL [R1+0x150], R16 ;  /* 0x0001501001007387 */ /* 0x0001e20000100800 */
[----:B------:R-:W-:-:S03]  /*1ad00*/  IMAD.MOV.U32 R21, RZ, RZ, R4 ;  /* 0x000000ffff157224 */ /* 0x000fc600078e0004 */
[----:B0-----:R-:W4:Y:S01]  /*1ad10*/  LDL R16, [R1+0xdb4] ;  /* 0x000db40001107983 */ /* 0x001f220000100800 */
[----:B------:R-:W-:Y:S01]  /*1ad20*/  LEA.HI.X.SX32 R4, R23, R7, 0x1, P6 ;  /* 0x0000000717047211 */ /* 0x000fe200030f0eff */
[----:B------:R-:W-:-:S04]  /*1ad30*/  @!P5 IMAD.IADD R0, R0, 0x1, -R9 ;  /* 0x000000010000d824 */ /* 0x000fc800078e0a09 */
[----:B------:R0:W-:Y:S01]  /*1ad40*/  STL [R1+0x158], R4 ;  /* 0x0001580401007387 */ /* 0x0001e20000100800 */
[----:B---3--:R-:W-:-:S03]  /*1ad50*/  ISETP.GE.AND P5, PT, R12, RZ, PT ;  /* 0x000000ff0c00720c */ /* 0x008fc60003fa6270 */
[----:B------:R-:W3:Y:S01]  /*1ad60*/  LDL R12, [R1+0xf00] ;  /* 0x000f0000010c7983 */ /* 0x000ee20000100800 */
[----:B------:R-:W-:Y:S01]  /*1ad70*/  @!P4 IMAD.MOV R22, RZ, RZ, -R22 ;  /* 0x000000ffff16c224 */ /* 0x000fe200078e0a16 */
[C---:B------:R-:W-:Y:S01]  /*1ad80*/  ISETP.GT.U32.AND P4, PT, R9.reuse, R68, PT ;  /* 0x000000440900720c */ /* 0x040fe20003f84070 */
[----:B------:R-:W-:Y:S01]  /*1ad90*/  @!P0 IMAD.MOV R21, RZ, RZ, -R21 ;  /* 0x000000ffff158224 */ /* 0x000fe200078e0a15 */
[C---:B------:R-:W-:Y:S02]  /*1ada0*/  ISETP.GT.U32.AND P0, PT, R9.reuse, R67, PT ;  /* 0x000000430900720c */ /* 0x040fe40003f04070 */
[----:B------:R-:W-:Y:S02]  /*1adb0*/  ISETP.GT.U32.AND P6, PT, R9, R14, PT ;  /* 0x0000000e0900720c */ /* 0x000fe40003fc4070 */
[C---:B------:R-:W-:Y:S02]  /*1adc0*/  SEL R22, R11.reuse, R22, !P3 ;  /* 0x000000160b167207 */ /* 0x040fe40005800000 */
[----:B------:R-:W-:-:S05]  /*1add0*/  SEL R21, R11, R21, !P3 ;  /* 0x000000150b157207 */ /* 0x000fca0005800000 */
[--C-:B------:R-:W-:Y:S01]  /*1ade0*/  @!P4 IMAD.IADD R68, R68, 0x1, -R9.reuse ;  /* 0x000000014444c824 */ /* 0x100fe200078e0a09 */
[----:B--2---:R-:W-:Y:S01]  /*1adf0*/  ISETP.GT.U32.AND P4, PT, R9, R66, PT ;  /* 0x000000420900720c */ /* 0x004fe20003f84070 */
[----:B------:R-:W-:Y:S01]  /*1ae00*/  @P2 IMAD.MOV.U32 R24, RZ, RZ, R10 ;  /* 0x000000ffff182224 */ /* 0x000fe200078e000a */
[----:B------:R-:W-:Y:S01]  /*1ae10*/  PRMT R106, RZ, 0x7610, R106 ;  /* 0x00007610ff6a7816 */ /* 0x000fe2000000006a */
[----:B------:R-:W2:Y:S01]  /*1ae20*/  LDL R10, [R1+0xe20] ;  /* 0x000e2000010a7983 */ /* 0x000ea20000100800 */
[----:B------:R-:W-:Y:S02]  /*1ae30*/  IMAD R22, R22, UR6, RZ ;  /* 0x0000000616167c24 */ /* 0x000fe4000f8e02ff */
[----:B------:R-:W-:Y:S02]  /*1ae40*/  IMAD R21, R21, UR6, RZ ;  /* 0x0000000615157c24 */ /* 0x000fe4000f8e02ff */
[----:B------:R1:W2:Y:S01]  /*1ae50*/  @P2 LDG.E.U8 R106, desc[UR22][R24.64] ;  /* 0x00000016186a2981 */ /* 0x0002a2000c1e1100 */
[----:B------:R-:W-:-:S04]  /*1ae60*/  @!P0 IMAD.IADD R67, R67, 0x1, -R9 ;  /* 0x0000000143438824 */ /* 0x000fc800078e0a09 */
[--C-:B------:R-:W-:Y:S02]  /*1ae70*/  @!P4 IMAD.IADD R66, R66, 0x1, -R9.reuse ;  /* 0x000000014242c824 */ /* 0x100fe400078e0a09 */
[----:B-1----:R-:W-:Y:S01]  /*1ae80*/  @P2 IMAD.MOV.U32 R25, RZ, RZ, R4 ;  /* 0x000000ffff192224 */ /* 0x002fe200078e0004 */
[-C--:B0-----:R-:W-:Y:S01]  /*1ae90*/  IADD3 R4, P0, PT, R22, R8.reuse, RZ ;  /* 0x0000000816047210 */ /* 0x081fe20007f1e0ff */
[----:B------:R-:W-:Y:S01]  /*1aea0*/  @P2 IMAD.MOV.U32 R24, RZ, RZ, R2 ;  /* 0x000000ffff182224 */ /* 0x000fe200078e0002 */
[----:B------:R-:W-:Y:S01]  /*1aeb0*/  IADD3 R2, P4, PT, R21, R8, RZ ;  /* 0x0000000815027210 */ /* 0x000fe20007f9e0ff */
[----:B------:R-:W-:Y:S01]  /*1aec0*/  @!P6 IMAD.IADD R14, R14, 0x1, -R9 ;  /* 0x000000010e0ee824 */ /* 0x000fe200078e0a09 */
[----:B------:R-:W-:Y:S01]  /*1aed0*/  PRMT R105, RZ, 0x7610, R105 ;  /* 0x00007610ff697816 */ /* 0x000fe20000000069 */
[----:B------:R-:W-:Y:S01]  /*1aee0*/  IMAD.MOV.U32 R23, RZ, RZ, R15 ;  /* 0x000000ffff177224 */ /* 0x000fe200078e000f */
[----:B----4-:R-:W-:Y:S02]  /*1aef0*/  ISETP.GE.AND P6, PT, R3, RZ, PT ;  /* 0x000000ff0300720c */ /* 0x010fe40003fc6270 */
[----:B------:R-:W-:-:S02]  /*1af00*/  LEA.HI.X.SX32 R15, R22, R7, 0x1, P0 ;  /* 0x00000007160f7211 */ /* 0x000fc400000f0eff */
[----:B------:R-:W-:Y:S01]  /*1af10*/  LEA.HI.X.SX32 R3, R21, R7, 0x1, P4 ;  /* 0x0000000715037211 */ /* 0x000fe200020f0eff */
[----:B------:R-:W-:Y:S01]  /*1af20*/  STL [R1+0x164], R4 ;  /* 0x0001640401007387 */ /* 0x000fe20000100800 */
[----:B------:R-:W-:-:S03]  /*1af30*/  @!P5 IMAD.MOV R23, RZ, RZ, -R23 ;  /* 0x000000ffff17d224 */ /* 0x000fc600078e0a17 */
[----:B------:R-:W-:Y:S04]  /*1af40*/  STL [R1+0x16c], R2 ;  /* 0x00016c0201007387 */ /* 0x000fe80000100800 */
[----:B------:R0:W-:Y:S04]  /*1af50*/  STL [R1+0x160], R15 ;  /* 0x0001600f01007387 */ /* 0x0001e80000100800 */
[----:B------:R1:W4:Y:S04]  /*1af60*/  @P2 LDG.E.U8 R105, desc[UR22][R24.64] ;  /* 0x0000001618692981 */ /* 0x000328000c1e1100 */
[----:B------:R0:W-:Y:S01]  /*1af70*/  STL [R1+0x168], R3 ;  /* 0x0001680301007387 */ /* 0x0001e20000100800 */
[----:B------:R-:W-:Y:S01]  /*1af80*/  ISETP.GE.AND P5, PT, R16, RZ, PT ;  /* 0x000000ff1000720c */ /* 0x000fe20003fa6270 */
[----:B-1----:R-:W-:-:S02]  /*1af90*/  @P2 IMAD.MOV.U32 R25, RZ, RZ, R15 ;  /* 0x000000ffff192224 */ /* 0x002fc400078e000f */
[----:B------:R-:W4:Y:S04]  /*1afa0*/  LDL.LU R16, [R1+0x1cc] ;  /* 0x0001cc0001107983 */ /* 0x000f280000300800 */
[----:B0-----:R-:W4:Y:S01]  /*1afb0*/  LDL.LU R15, [R1+0x1d0] ;  /* 0x0001d000010f7983 */ /* 0x001f220000300800 */
[----:B------:R-:W-:Y:S01]  /*1afc0*/  PRMT R104, RZ, 0x7610, R104 ;  /* 0x00007610ff687816 */ /* 0x000fe20000000068 */
[----:B------:R-:W-:Y:S02]  /*1afd0*/  @P2 IMAD.MOV.U32 R24, RZ, RZ, R4 ;  /* 0x000000ffff182224 */ /* 0x000fe400078e0004 */
[----:B------:R-:W-:-:S03]  /*1afe0*/  IMAD.MOV.U32 R22, RZ, RZ, R5 ;  /* 0x000000ffff167224 */ /* 0x000fc600078e0005 */
[----:B------:R0:W4:Y:S01]  /*1aff0*/  @P2 LDG.E.U8 R104, desc[UR22][R24.64] ;  /* 0x0000001618682981 */ /* 0x000122000c1e1100 */
[----:B------:R-:W-:Y:S02]  /*1b000*/  @!P6 IMAD.MOV R22, RZ, RZ, -R22 ;  /* 0x000000ffff16e224 */ /* 0x000fe400078e0a16 */
[----:B------:R-:W-:Y:S02]  /*1b010*/  IMAD.MOV.U32 R21, RZ, RZ, R68 ;  /* 0x000000ffff157224 */ /* 0x000fe400078e0044 */
[----:B0-----:R-:W-:Y:S02]  /*1b020*/  @P2 IMAD.MOV.U32 R25, RZ, RZ, R3 ;  /* 0x000000ffff192224 */ /* 0x001fe400078e0003 */
[----:B------:R-:W4:Y:S04]  /*1b030*/  LDL.LU R3, [R1+0x1d4] ;  /* 0x0001d40001037983 */ /* 0x000f280000300800 */
[----:B------:R-:W4:Y:S01]  /*1b040*/  LDL R68, [R1+0xe98] ;  /* 0x000e980001447983 */ /* 0x000f220000100800 */
[----:B---3--:R-:W-:-:S02]  /*1b050*/  ISETP.GE.AND P6, PT, R12, RZ, PT ;  /* 0x000000ff0c00720c */ /* 0x008fc40003fc6270 */
[----:B------:R-:W-:Y:S01]  /*1b060*/  ISETP.GT.U32.AND P0, PT, R9, R13, PT ;  /* 0x0000000d0900720c */ /* 0x000fe20003f04070 */
[----:B------:R-:W3:Y:S01]  /*1b070*/  LDL R12, [R1+0xed8] ;  /* 0x000ed800010c7983 */ /* 0x000ee20000100800 */
[----:B------:R-:W-:Y:S01]  /*1b080*/  PRMT R103, RZ, 0x7610, R103 ;  /* 0x00007610ff677816 */ /* 0x000fe20000000067 */
[----:B------:R-:W-:Y:S02]  /*1b090*/  @P2 IMAD.MOV.U32 R24, RZ, RZ, R2 ;  /* 0x000000ffff182224 */ /* 0x000fe400078e0002 */
[----:B------:R-:W-:Y:S01]  /*1b0a0*/  @!P5 IMAD.MOV R21, RZ, RZ, -R21 ;  /* 0x000000ffff15d224 */ /* 0x000fe200078e0a15 */
[----:B------:R-:W3:Y:S04]  /*1b0b0*/  LDL R5, [R1+0xdbc] ;  /* 0x000dbc0001057983 */ /* 0x000ee80000100800 */
[----:B------:R0:W3:Y:S03]  /*1b0c0*/  @P2 LDG.E.U8 R103, desc[UR22][R24.64] ;  /* 0x0000001618672981 */ /* 0x0000e6000c1e1100 */
[----:B------:R-:W-:Y:S01]  /*1b0d0*/  @!P0 IMAD.IADD R13, R13, 0x1, -R9 ;  /* 0x000000010d0d8824 */ /* 0x000fe200078e0a09 */
[----:B--2---:R-:W-:-:S02]  /*1b0e0*/  ISETP.GE.AND P0, PT, R10, RZ, PT ;  /* 0x000000ff0a00720c */ /* 0x004fc40003f06270 */
[C---:B0-----:R-:W-:Y:S02]  /*1b0f0*/  SEL R24, R11.reuse, R22, !P3 ;  /* 0x000000160b187207 */ /* 0x041fe40005800000 */
[----:B------:R-:W-:Y:S02]  /*1b100*/  SEL R25, R11, R23, !P3 ;  /* 0x000000170b197207 */ /* 0x000fe40005800000 */
[----:B------:R-:W-:Y:S01]  /*1b110*/  ISETP.GT.U32.AND P4, PT, R9, R66, PT ;  /* 0x000000420900720c */ /* 0x000fe20003f84070 */
[----:B------:R-:W-:Y:S01]  /*1b120*/  IMAD R24, R24, UR6, RZ ;  /* 0x0000000618187c24 */ /* 0x000fe2000f8e02ff */
[----:B------:R-:W-:Y:S01]  /*1b130*/  SEL R23, R11, R21, !P3 ;  /* 0x000000150b177207 */ /* 0x000fe20005800000 */
[----:B------:R-:W-:Y:S02]  /*1b140*/  IMAD.MOV.U32 R21, RZ, RZ, R14 ;  /* 0x000000ffff157224 */ /* 0x000fe400078e000e */
[----:B------:R-:W-:Y:S02]  /*1b150*/  IMAD.MOV.U32 R22, RZ, RZ, R0 ;  /* 0x000000ffff167224 */ /* 0x000fe400078e0000 */
[----:B------:R-:W-:-:S02]  /*1b160*/  IMAD R25, R25, UR6, RZ ;  /* 0x0000000619197c24 */ /* 0x000fc4000f8e02ff */
[----:B------:R-:W-:Y:S01]  /*1b170*/  @!P6 IMAD.MOV R21, RZ, RZ, -R21 ;  /* 0x000000ffff15e224 */ /* 0x000fe200078e0a15 */
[CC--:B------:R-:W-:Y:S01]  /*1b180*/  IADD3 R14, P6, PT, R24.reuse, R8.reuse, RZ ;  /* 0x00000008180e7210 */ /* 0x0c0fe20007fde0ff */
[----:B------:R-:W-:Y:S01]  /*1b190*/  @!P0 IMAD.MOV R22, RZ, RZ, -R22 ;  /* 0x000000ffff168224 */ /* 0x000fe200078e0a16 */
[-C--:B------:R-:W-:Y:S01]  /*1b1a0*/  IADD3 R10, P0, PT, R25, R8.reuse, RZ ;  /* 0x00000008190a7210 */ /* 0x080fe20007f1e0ff */
[----:B------:R-:W-:Y:S01]  /*1b1b0*/  IMAD R23, R23, UR6, RZ ;  /* 0x0000000617177c24 */ /* 0x000fe2000f8e02ff */
[-C--:B------:R-:W-:Y:S02]  /*1b1c0*/  LEA.HI.X.SX32 R0, R24, R7.reuse, 0x1, P6 ;  /* 0x0000000718007211 */ /* 0x080fe400030f0eff */
[-C--:B------:R-:W-:Y:S01]  /*1b1d0*/  LEA.HI.X.SX32 R25, R25, R7.reuse, 0x1, P0 ;  /* 0x0000000719197211 */ /* 0x080fe200000f0eff */
[----:B------:R-:W-:Y:S01]  /*1b1e0*/  @!P4 IMAD.IADD R66, R66, 0x1, -R9 ;  /* 0x000000014242c824 */ /* 0x000fe200078e0a09 */
[C---:B------:R-:W-:Y:S01]  /*1b1f0*/  IADD3 R2, P4, PT, R23.reuse, R8, RZ ;  /* 0x0000000817027210 */ /* 0x040fe20007f9e0ff */
[----:B------:R0:W-:Y:S01]  /*1b200*/  STL [R1+0x174], R10 ;  /* 0x0001740a01007387 */ /* 0x0001e20000100800 */
[----:B------:R-:W-:Y:S01]  /*1b210*/  PRMT R102, RZ, 0x7610, R102 ;  /* 0x00007610ff667816 */ /* 0x000fe20000000066 */
[----:B------:R-:W-:Y:S01]  /*1b220*/  @P2 IMAD.MOV.U32 R24, RZ, RZ, R10 ;  /* 0x000000ffff182224 */ /* 0x000fe200078e000a */
[----:B------:R-:W-:Y:S01]  /*1b230*/  LEA.HI.X.SX32 R4, R23, R7, 0x1, P4 ;  /* 0x0000000717047211 */ /* 0x000fe200020f0eff */
[----:B------:R-:W-:Y:S04]  /*1b240*/  STL [R1+0x17c], R14 ;  /* 0x00017c0e01007387 */ /* 0x000fe80000100800 */
[----:B------:R1:W-:Y:S04]  /*1b250*/  STL [R1+0x170], R25 ;  /* 0x0001701901007387 */ /* 0x0003e80000100800 */
[----:B------:R-:W-:Y:S01]  /*1b260*/  STL [R1+0x184], R2 ;  /* 0x0001840201007387 */ /* 0x000fe20000100800 */
[----:B----4-:R-:W-:-:S02]  /*1b270*/  ISETP.GT.U32.AND P0, PT, R9, R16, PT ;  /* 0x000000100900720c */ /* 0x010fc40003f04070 */
[----:B------:R-:W-:Y:S01]  /*1b280*/  ISETP.GT.U32.AND P6, PT, R9, R15, PT ;  /* 0x0000000f0900720c */ /* 0x000fe20003fc4070 */
[----:B------:R2:W-:Y:S04]  /*1b290*/  STL [R1+0x178], R0 ;  /* 0x0001780001007387 */ /* 0x0005e80000100800 */
[----:B0-----:R-:W4:Y:S04]  /*1b2a0*/  LDL.LU R10, [R1+0xf6c] ;  /* 0x000f6c00010a7983 */ /* 0x001f280000300800 */
[----:B------:R1:W4:Y:S02]  /*1b2b0*/  @P2 LDG.E.U8 R102, desc[UR22][R24.64] ;  /* 0x0000001618662981 */ /* 0x000324000c1e1100 */
[----:B------:R-:W-:-:S02]  /*1b2c0*/  @!P0 IMAD.IADD R16, R16, 0x1, -R9 ;  /* 0x0000000110108824 */ /* 0x000fc400078e0a09 */
[----:B------:R0:W-:Y:S01]  /*1b2d0*/  STL [R1+0x180], R4 ;  /* 0x0001800401007387 */ /* 0x0001e20000100800 */
[----:B------:R-:W-:Y:S02]  /*1b2e0*/  @!P6 IMAD.IADD R15, R15, 0x1, -R9 ;  /* 0x000000010f0fe824 */ /* 0x000fe400078e0a09 */
[----:B-1----:R-:W-:Y:S02]  /*1b2f0*/  @P2 IMAD.MOV.U32 R25, RZ, RZ, R0 ;  /* 0x000000ffff192224 */ /* 0x002fe400078e0000 */
[----:B------:R-:W-:Y:S01]  /*1b300*/  @P2 IMAD.MOV.U32 R24, RZ, RZ, R14 ;  /* 0x000000ffff182224 */ /* 0x000fe200078e000e */
[----:B--2---:R-:W2:Y:S01]  /*1b310*/  LDL.LU R0, [R1+0xf68] ;  /* 0x000f680001007983 */ /* 0x004ea20000300800 */
[----:B------:R-:W-:-:S03]  /*1b320*/  ISETP.GE.AND P0, PT, R68, RZ, PT ;  /* 0x000000ff4400720c */ /* 0x000fc60003f06270 */
[----:B------:R-:W2:Y:S04]  /*1b330*/  LDL.LU R14, [R1+0x1d8] ;  /* 0x0001d800010e7983 */ /* 0x000ea80000300800 */
[----:B------:R-:W2:Y:S01]  /*1b340*/  LDL R68, [R1+0xe1c] ;  /* 0x000e1c0001447983 */ /* 0x000ea20000100800 */
[----:B------:R-:W-:Y:S02]  /*1b350*/  ISETP.GT.U32.AND P5, PT, R9, R13, PT ;  /* 0x0000000d0900720c */ /* 0x000fe40003fa4070 */
[----:B------:R-:W-:Y:S01]  /*1b360*/  PRMT R100, RZ, 0x7610, R100 ;  /* 0x00007610ff647816 */ /* 0x000fe20000000064 */
[----:B------:R1:W4:Y:S01]  /*1b370*/  @P2 LDG.E.U8 R101, desc[UR22][R24.64] ;  /* 0x0000001618652981 */ /* 0x000322000c1e1100 */
[----:B---3--:R-:W-:-:S03]  /*1b380*/  ISETP.GE.AND P6, PT, R12, RZ, PT ;  /* 0x000000ff0c00720c */ /* 0x008fc60003fc6270 */
[----:B------:R-:W3:Y:S06]  /*1b390*/  LDL R12, [R1+0xeb0] ;  /* 0x000eb000010c7983 */ /* 0x000eec0000100800 */
[----:B------:R-:W-:Y:S01]  /*1b3a0*/  @!P5 IMAD.IADD R13, R13, 0x1, -R9 ;  /* 0x000000010d0dd824 */ /* 0x000fe200078e0a09 */
[----:B------:R-:W-:Y:S02]  /*1b3b0*/  ISETP.GT.U32.AND P4, PT, R9, R3, PT ;  /* 0x000000030900720c */ /* 0x000fe40003f84070 */
[----:B------:R-:W-:Y:S01]  /*1b3c0*/  ISETP.GE.AND P5, PT, R5, RZ, PT ;  /* 0x000000ff0500720c */ /* 0x000fe20003fa6270 */
[----:B-1----:R-:W-:-:S02]  /*1b3d0*/  @P2 IMAD.MOV.U32 R24, RZ, RZ, R2 ;  /* 0x000000ffff182224 */ /* 0x002fc400078e0002 */
[----:B------:R-:W-:Y:S02]  /*1b3e0*/  @P2 IMAD.MOV.U32 R25, RZ, RZ, R4 ;  /* 0x000000ffff192224 */ /* 0x000fe400078e0004 */
[----:B------:R-:W-:Y:S02]  /*1b3f0*/  IMAD.MOV.U32 R23, RZ, RZ, R67 ;  /* 0x000000ffff177224 */ /* 0x000fe400078e0043 */
[----:B------:R-:W4:Y:S04]  /*1b400*/  LDL.LU R67, [R1+0x1dc] ;  /* 0x0001dc0001437983 */ /* 0x000f280000300800 */
[----:B------:R1:W4:Y:S01]  /*1b410*/  @P2 LDG.E.U8 R100, desc[UR22][R24.64] ;  /* 0x0000001618642981 */ /* 0x000322000c1e1100 */
[----:B------:R-:W-:Y:S02]  /*1b420*/  @!P4 IMAD.IADD R3, R3, 0x1, -R9 ;  /* 0x000000010303c824 */ /* 0x000fe400078e0a09 */
[----:B------:R-:W-:Y:S01]  /*1b430*/  @!P5 IMAD.MOV R23, RZ, RZ, -R23 ;  /* 0x000000ffff17d224 */ /* 0x000fe200078e0a17 */
[----:B------:R-:W-:-:S02]  /*1b440*/  ISETP.GT.U32.AND P5, PT, R9, R15, PT ;  /* 0x0000000f0900720c */ /* 0x000fc40003fa4070 */
[C---:B-1----:R-:W-:Y:S02]  /*1b450*/  SEL R25, R11.reuse, R22, !P3 ;  /* 0x000000160b197207 */ /* 0x042fe40005800000 */
[----:B------:R-:W-:Y:S01]  /*1b460*/  SEL R24, R11, R21, !P3 ;  /* 0x000000150b187207 */ /* 0x000fe20005800000 */
[----:B------:R-:W-:Y:S02]  /*1b470*/  IMAD.MOV.U32 R22, RZ, RZ, R66 ;  /* 0x000000ffff167224 */ /* 0x000fe400078e0042 */
[----:B------:R-:W-:Y:S01]  /*1b480*/  IMAD R25, R25, UR6, RZ ;  /* 0x0000000619197c24 */ /* 0x000fe2000f8e02ff */
[----:B------:R-:W-:Y:S01]  /*1b490*/  ISETP.GT.U32.AND P4, PT, R9, R16, PT ;  /* 0x000000100900720c */ /* 0x000fe20003f84070 */
[----:B------:R-:W-:Y:S02]  /*1b4a0*/  IMAD.MOV.U32 R21, RZ, RZ, R13 ;  /* 0x000000ffff157224 */ /* 0x000fe400078e000d */
[----:B------:R-:W-:Y:S01]  /*1b4b0*/  IMAD R24, R24, UR6, RZ ;  /* 0x0000000618187c24 */ /* 0x000fe2000f8e02ff */
[----:B------:R-:W4:Y:S01]  /*1b4c0*/  LDL.LU R13, [R1+0x1e4] ;  /* 0x0001e400010d7983 */ /* 0x000f220000300800 */
[----:B------:R-:W-:Y:S01]  /*1b4d0*/  @!P0 IMAD.MOV R22, RZ, RZ, -R22 ;  /* 0x000000ffff168224 */ /* 0x000fe200078e0a16 */
[-C--:B------:R-:W-:Y:S01]  /*1b4e0*/  IADD3 R5, P0, PT, R25, R8.reuse, RZ ;  /* 0x0000000819057210 */ /* 0x080fe20007f1e0ff */
[----:B------:R-:W-:Y:S01]  /*1b4f0*/  @!P6 IMAD.MOV R21, RZ, RZ, -R21 ;  /* 0x000000ffff15e224 */ /* 0x000fe200078e0a15 */
[----:B------:R-:W-:-:S02]  /*1b500*/  IADD3 R2, P6, PT, R24, R8, RZ ;  /* 0x0000000818027210 */ /* 0x000fc40007fde0ff */
[-C--:B------:R-:W-:Y:S02]  /*1b510*/  LEA.HI.X.SX32 R66, R25, R7.reuse, 0x1, P0 ;  /* 0x0000000719427211 */ /* 0x080fe400000f0eff */
[----:B0-----:R-:W-:Y:S01]  /*1b520*/  LEA.HI.X.SX32 R4, R24, R7, 0x1, P6 ;  /* 0x0000000718047211 */ /* 0x001fe200030f0eff */
[----:B------:R-:W-:Y:S01]  /*1b530*/  STL [R1+0x18c], R5 ;  /* 0x00018c0501007387 */ /* 0x000fe20000100800 */
[----:B------:R-:W-:-:S03]  /*1b540*/  @!P5 IMAD.IADD R15, R15, 0x1, -R9 ;  /* 0x000000010f0fd824 */ /* 0x000fc600078e0a09 */
[----:B------:R-:W-:Y:S01]  /*1b550*/  STL [R1+0x194], R2 ;  /* 0x0001940201007387 */ /* 0x000fe20000100800 */
[----:B------:R-:W-:-:S03]  /*1b560*/  @!P4 IMAD.IADD R16, R16, 0x1, -R9 ;  /* 0x000000011010c824 */ /* 0x000fc600078e0a09 */
[----:B------:R-:W-:Y:S04]  /*1b570*/  STL [R1+0x188], R66 ;  /* 0x0001884201007387 */ /* 0x000fe80000100800 */
[----:B------:R0:W-:Y:S01]  /*1b580*/  STL [R1+0x190], R4 ;  /* 0x0001900401007387 */ /* 0x0001e20000100800 */
[----:B--2---:R-:W-:-:S03]  /*1b590*/  ISETP.GE.AND P4, PT, R68, RZ, PT ;  /* 0x000000ff4400720c */ /* 0x004fc60003f86270 */
[----:B------:R-:W2:Y:S01]  /*1b5a0*/  LDL R68, [R1+0xe48] ;  /* 0x000e480001447983 */ /* 0x000ea20000100800 */
[----:B---3--:R-:W-:-:S03]  /*1b5b0*/  ISETP.GE.AND P5, PT, R12, RZ, PT ;  /* 0x000000ff0c00720c */ /* 0x008fc60003fa6270 */
[----:B------:R-:W3:Y:S01]  /*1b5c0*/  LDL R12, [R1+0xe18] ;  /* 0x000e1800010c7983 */ /* 0x000ee20000100800 */
[----:B------:R-:W-:Y:S01]  /*1b5d0*/  PRMT R99, RZ, 0x7610, R99 ;  /* 0x00007610ff637816 */ /* 0x000fe20000000063 */
[----:B------:R-:W-:Y:S02]  /*1b5e0*/  @P2 IMAD.MOV.U32 R24, RZ, RZ, R5 ;  /* 0x000000ffff182224 */ /* 0x000fe400078e0005 */
[----:B------:R-:W-:Y:S01]  /*1b5f0*/  @P2 IMAD.MOV.U32 R25, RZ, RZ, R66 ;  /* 0x000000ffff192224 */ /* 0x000fe200078e0042 */
[----:B------:R-:W-:-:S04]  /*1b600*/  PRMT R98, RZ, 0x7610, R98 ;  /* 0x00007610ff627816 */ /* 0x000fc80000000062 */
[----:B------:R1:W3:Y:S01]  /*1b610*/  @P2 LDG.E.U8 R99, desc[UR22][R24.64] ;  /* 0x0000001618632981 */ /* 0x0002e2000c1e1100 */
[----:B------:R-:W-:Y:S02]  /*1b620*/  SEL R23, R11, R23, !P3 ;  /* 0x000000170b177207 */ /* 0x000fe40005800000 */
[----:B------:R-:W-:Y:S01]  /*1b630*/  ISETP.GT.U32.AND P0, PT, R9, R3, PT ;  /* 0x000000030900720c */ /* 0x000fe20003f04070 */
[----:B-1----:R-:W-:Y:S02]  /*1b640*/  @P2 IMAD.MOV.U32 R24, RZ, RZ, R2 ;  /* 0x000000ffff182224 */ /* 0x002fe400078e0002 */
[----:B------:R-:W-:-:S05]  /*1b650*/  @P2 IMAD.MOV.U32 R25, RZ, RZ, R4 ;  /* 0x000000ffff192224 */ /* 0x000fca00078e0004 */
[----:B------:R1:W3:Y:S02]  /*1b660*/  @P2 LDG.E.U8 R98, desc[UR22][R24.64] ;  /* 0x0000001618622981 */ /* 0x0002e4000c1e1100 */
[----:B-1----:R-:W-:Y:S01]  /*1b670*/  SEL R24, R11, R22, !P3 ;  /* 0x000000160b187207 */ /* 0x002fe20005800000 */
[----:B------:R-:W-:Y:S02]  /*1b680*/  IMAD.MOV.U32 R22, RZ, RZ, R16 ;  /* 0x000000ffff167224 */ /* 0x000fe400078e0010 */
[----:B------:R-:W-:Y:S01]  /*1b690*/  IMAD R25, R23, UR6, RZ ;  /* 0x0000000617197c24 */ /* 0x000fe2000f8e02ff */
[----:B------:R-:W-:Y:S01]  /*1b6a0*/  SEL R23, R11, R21, !P3 ;  /* 0x000000150b177207 */ /* 0x000fe20005800000 */
[----:B------:R-:W-:Y:S02]  /*1b6b0*/  IMAD.MOV.U32 R21, RZ, RZ, R15 ;  /* 0x000000ffff157224 */ /* 0x000fe400078e000f */
[----:B------:R-:W-:Y:S02]  /*1b6c0*/  IMAD R24, R24, UR6, RZ ;  /* 0x0000000618187c24 */ /* 0x000fe4000f8e02ff */
[----:B------:R-:W-:Y:S01]  /*1b6d0*/  @!P4 IMAD.MOV R22, RZ, RZ, -R22 ;  /* 0x000000ffff16c224 */ /* 0x000fe200078e0a16 */
[----:B0-----:R-:W-:Y:S01]  /*1b6e0*/  IADD3 R4, P4, PT, R25, R8, RZ ;  /* 0x0000000819047210 */ /* 0x001fe20007f9e0ff */
[----:B------:R-:W-:-:S02]  /*1b6f0*/  IMAD R23, R23, UR6, RZ ;  /* 0x0000000617177c24 */ /* 0x000fc4000f8e02ff */
[----:B------:R-:W-:Y:S01]  /*1b700*/  @!P5 IMAD.MOV R21, RZ, RZ, -R21 ;  /* 0x000000ffff15d224 */ /* 0x000fe200078e0a15 */
[CC--:B------:R-:W-:Y:S01]  /*1b710*/  IADD3 R15, P5, PT, R24.reuse, R8.reuse, RZ ;  /* 0x00000008180f7210 */ /* 0x0c0fe20007fbe0ff */
[----:B------:R-:W-:Y:S01]  /*1b720*/  @!P0 IMAD.IADD R3, R3, 0x1, -R9 ;  /* 0x0000000103038824 */ /* 0x000fe200078e0a09 */
[----:B------:R-:W-:Y:S02]  /*1b730*/  LEA.HI.X.SX32 R5, R25, R7, 0x1, P4 ;  /* 0x0000000719057211 */ /* 0x000fe400020f0eff */
[----:B----4-:R-:W-:Y:S02]  /*1b740*/  ISETP.GT.U32.AND P0, PT, R9, R67, PT ;  /* 0x000000430900720c */ /* 0x010fe40003f04070 */
[C---:B------:R-:W-:Y:S01]  /*1b750*/  IADD3 R2, P4, PT, R23.reuse, R8, RZ ;  /* 0x0000000817027210 */ /* 0x040fe20007f9e0ff */
[----:B------:R0:W-:Y:S01]  /*1b760*/  STL [R1+0x19c], R4 ;  /* 0x00019c0401007387 */ /* 0x0001e20000100800 */
[----:B------:R-:W-:Y:S01]  /*1b770*/  PRMT R97, RZ, 0x7610, R97 ;  /* 0x00007610ff617816 */ /* 0x000fe20000000061 */
[----:B------:R-:W-:Y:S01]  /*1b780*/  @P2 IMAD.MOV.U32 R25, RZ, RZ, R5 ;  /* 0x000000ffff192224 */ /* 0x000fe200078e0005 */
[-C--:B------:R-:W-:Y:S01]  /*1b790*/  LEA.HI.X.SX32 R16, R24, R7.reuse, 0x1, P5 ;  /* 0x0000000718107211 */ /* 0x080fe200028f0eff */
[----:B------:R-:W-:Y:S01]  /*1b7a0*/  @P2 IMAD.MOV.U32 R24, RZ, RZ, R4 ;  /* 0x000000ffff182224 */ /* 0x000fe200078e0004 */
[----:B------:R-:W-:Y:S04]  /*1b7b0*/  STL [R1+0x1a4], R15 ;  /* 0x0001a40f01007387 */ /* 0x000fe80000100800 */
[----:B------:R1:W-:Y:S01]  /*1b7c0*/  STL [R1+0x198], R5 ;  /* 0x0001980501007387 */ /* 0x0003e20000100800 */
[----:B0-----:R-:W-:-:S03]  /*1b7d0*/  LEA.HI.X.SX32 R4, R23, R7, 0x1, P4 ;  /* 0x0000000717047211 */ /* 0x001fc600020f0eff */
[----:B------:R-:W-:Y:S04]  /*1b7e0*/  STL [R1+0x1ac], R2 ;  /* 0x0001ac0201007387 */ /* 0x000fe80000100800 */
[----:B------:R0:W-:Y:S04]  /*1b7f0*/  STL [R1+0x1a0], R16 ;  /* 0x0001a01001007387 */ /* 0x0001e80000100800 */
[----:B------:R-:W4:Y:S04]  /*1b800*/  LDL.LU R66, [R1+0x1ec] ;  /* 0x0001ec0001427983 */ /* 0x000f280000300800 */
[----:B------:R0:W4:Y:S01]  /*1b810*/  @P2 LDG.E.U8 R97, desc[UR22][R24.64] ;  /* 0x0000001618612981 */ /* 0x000122000c1e1100 */
[----:B------:R-:W-:-:S03]  /*1b820*/  @!P0 IMAD.IADD R67, R67, 0x1, -R9 ;  /* 0x0000000143438824 */ /* 0x000fc600078e0a09 */
[----:B-1----:R-:W4:Y:S01]  /*1b830*/  LDL.LU R5, [R1+0x1e8] ;  /* 0x0001e80001057983 */ /* 0x002f220000300800 */
[----:B0-----:R-:W-:Y:S02]  /*1b840*/  @P2 IMAD.MOV.U32 R25, RZ, RZ, R16 ;  /* 0x000000ffff192224 */ /* 0x001fe400078e0010 */
[----:B------:R-:W-:Y:S01]  /*1b850*/  @P2 IMAD.MOV.U32 R24, RZ, RZ, R15 ;  /* 0x000000ffff182224 */ /* 0x000fe200078e000f */
[----:B------:R-:W4:Y:S04]  /*1b860*/  LDL.LU R16, [R1+0xf64] ;  /* 0x000f640001107983 */ /* 0x000f280000300800 */
[----:B------:R-:W4:Y:S01]  /*1b870*/  LDL.LU R15, [R1+0xf60] ;  /* 0x000f6000010f7983 */ /* 0x000f220000300800 */
[----:B--2---:R-:W-:-:S03]  /*1b880*/  ISETP.GE.AND P0, PT, R68, RZ, PT ;  /* 0x000000ff4400720c */ /* 0x004fc60003f06270 */
[----:B------:R0:W-:Y:S04]  /*1b890*/  STL [R1+0x1a8], R4 ;  /* 0x0001a80401007387 */ /* 0x0001e80000100800 */
[----:B------:R-:W2:Y:S01]  /*1b8a0*/  LDL R68, [R1+0xdec] ;  /* 0x000dec0001447983 */ /* 0x000ea20000100800 */
[----:B---3--:R-:W-:-:S03]  /*1b8b0*/  ISETP.GE.AND P4, PT, R12, RZ, PT ;  /* 0x000000ff0c00720c */ /* 0x008fc60003f86270 */
[----:B------:R-:W3:Y:S01]  /*1b8c0*/  LDL R12, [R1+0xdac] ;  /* 0x000dac00010c7983 */ /* 0x000ee20000100800 */
[----:B------:R-:W-:Y:S02]  /*1b8d0*/  ISETP.GT.U32.AND P6, PT, R9, R14, PT ;  /* 0x0000000e0900720c */ /* 0x000fe40003fc4070 */
[----:B------:R-:W-:Y:S02]  /*1b8e0*/  PRMT R96, RZ, 0x7610, R96 ;  /* 0x00007610ff607816 */ /* 0x000fe40000000060 */
[----:B------:R-:W-:-:S04]  /*1b8f0*/  PRMT R95, RZ, 0x7610, R95 ;  /* 0x00007610ff5f7816 */ /* 0x000fc8000000005f */
[----:B------:R1:W4:Y:S05]  /*1b900*/  @P2 LDG.E.U8 R96, desc[UR22][R24.64] ;  /* 0x0000001618602981 */ /* 0x00032a000c1e1100 */
[----:B------:R-:W-:Y:S01]  /*1b910*/  @!P6 IMAD.IADD R14, R14, 0x1, -R9 ;  /* 0x000000010e0ee824 */ /* 0x000fe200078e0a09 */
[----:B------:R-:W-:-:S04]  /*1b920*/  ISETP.GT.U32.AND P6, PT, R9, R13, PT ;  /* 0x0000000d0900720c */ /* 0x000fc80003fc4070 */
[----:B------:R-:W-:Y:S01]  /*1b930*/  ISETP.GT.U32.AND P5, PT, R9, R14, PT ;  /* 0x0000000e0900720c */ /* 0x000fe20003fa4070 */
[----:B-1----:R-:W-:Y:S02]  /*1b940*/  @P2 IMAD.MOV.U32 R24, RZ, RZ, R2 ;  /* 0x000000ffff182224 */ /* 0x002fe400078e0002 */
[----:B------:R-:W-:Y:S01]  /*1b950*/  @P2 IMAD.MOV.U32 R25, RZ, RZ, R4 ;  /* 0x000000ffff192224 */ /* 0x000fe200078e0004 */
[----:B------:R-:W-:-:S04]  /*1b960*/  SEL R23, R11, R21, !P3 ;  /* 0x000000150b177207 */ /* 0x000fc80005800000 */
[----:B------:R1:W4:Y:S01]  /*1b970*/  @P2 LDG.E.U8 R95, desc[UR22][R24.64] ;  /* 0x00000016185f2981 */ /* 0x000322000c1e1100 */
[----:B------:R-:W-:-:S04]  /*1b980*/  @!P6 IMAD.IADD R13, R13, 0x1, -R9 ;  /* 0x000000010d0de824 */ /* 0x000fc800078e0a09 */
[----:B------:R-:W-:Y:S01]  /*1b990*/  @!P5 IMAD.IADD R14, R14, 0x1, -R9 ;  /* 0x000000010e0ed824 */ /* 0x000fe200078e0a09 */
[----:B-1----:R-:W-:Y:S01]  /*1b9a0*/  SEL R24, R11, R22, !P3 ;  /* 0x000000160b187207 */ /* 0x002fe20005800000 */
[----:B------:R-:W-:Y:S01]  /*1b9b0*/  IMAD.MOV.U32 R22, RZ, RZ, R3 ;  /* 0x000000ffff167224 */ /* 0x000fe200078e0003 */
[----:B------:R-:W-:Y:S01]  /*1b9c0*/  ISETP.GT.U32.AND P5, PT, R9, R67, PT ;  /* 0x000000430900720c */ /* 0x000fe20003fa4070 */
[----:B------:R-:W-:Y:S02]  /*1b9d0*/  IMAD.MOV.U32 R21, RZ, RZ, R14 ;  /* 0x000000ffff157224 */ /* 0x000fe400078e000e */
[----:B------:R-:W-:Y:S01]  /*1b9e0*/  IMAD R24, R24, UR6, RZ ;  /* 0x0000000618187c24 */ /* 0x000fe2000f8e02ff */
[----:B------:R-:W4:Y:S01]  /*1b9f0*/  LDL.LU R14, [R1+0x1e0] ;  /* 0x0001e000010e7983 */ /* 0x000f220000300800 */
[----:B------:R-:W-:Y:S02]  /*1ba00*/  IMAD R23, R23, UR6, RZ ;  /* 0x0000000617177c24 */ /* 0x000fe4000f8e02ff */
[----:B------:R-:W-:Y:S01]  /*1ba10*/  @!P4 IMAD.MOV R22, RZ, RZ, -R22 ;  /* 0x000000ffff16c224 */ /* 0x000fe200078e0a16 */
[----:B------:R-:W-:Y:S01]  /*1ba20*/  ISETP.GT.U32.AND P4, PT, R9, R13, PT ;  /* 0x0000000d0900720c */ /* 0x000fe20003f84070 */
[----:B------:R-:W-:Y:S01]  /*1ba30*/  @!P0 IMAD.MOV R21, RZ, RZ, -R21 ;  /* 0x000000ffff158224 */ /* 0x000fe200078e0a15 */
[----:B0-----:R-:W-:-:S02]  /*1ba40*/  IADD3 R4, P6, PT, R24, R8, RZ ;  /* 0x0000000818047210 */ /* 0x001fc40007fde0ff */
[C---:B------:R-:W-:Y:S02]  /*1ba50*/  IADD3 R2, P0, PT, R23.reuse, R8, RZ ;  /* 0x0000000817027210 */ /* 0x040fe40007f1e0ff */
[-C--:B------:R-:W-:Y:S01]  /*1ba60*/  LEA.HI.X.SX32 R25, R24, R7.reuse, 0x1, P6 ;  /* 0x0000000718197211 */ /* 0x080fe200030f0eff */
[----:B------:R-:W-:Y:S01]  /*1ba70*/  @P2 IMAD.MOV.U32 R24, RZ, RZ, R4 ;  /* 0x000000ffff182224 */ /* 0x000fe200078e0004 */
[----:B------:R-:W-:Y:S02]  /*1ba80*/  PRMT R94, RZ, 0x7610, R94 ;  /* 0x00007610ff5e7816 */ /* 0x000fe4000000005e */
[----:B------:R-:W-:Y:S01]  /*1ba90*/  LEA.HI.X.SX32 R3, R23, R7, 0x1, P0 ;  /* 0x0000000717037211 */ /* 0x000fe200000f0eff */
[----:B------:R-:W-:Y:S01]  /*1baa0*/  STL [R1+0x1b4], R4 ;  /* 0x0001b40401007387 */ /* 0x000fe20000100800 */
[----:B------:R-:W-:-:S03]  /*1bab0*/  @!P5 IMAD.IADD R67, R67, 0x1, -R9 ;  /* 0x000000014343d824 */ /* 0x000fc600078e0a09 */
[----:B------:R-:W-:Y:S01]  /*1bac0*/  STL [R1+0x1bc], R2 ;  /* 0x0001bc0201007387 */ /* 0x000fe20000100800 */
[----:B------:R-:W-:-:S03]  /*1bad0*/  @!P4 IMAD.IADD R13, R13, 0x1, -R9 ;  /* 0x000000010d0dc824 */ /* 0x000fc600078e0a09 */
[----:B------:R0:W-:Y:S04]  /*1bae0*/  STL [R1+0x1b0], R25 ;  /* 0x0001b01901007387 */ /* 0x0001e80000100800 */
[----:B------:R1:W-:Y:S04]  /*1baf0*/  STL [R1+0x1b8], R3 ;  /* 0x0001b80301007387 */ /* 0x0003e80000100800 */
[----:B------:R0:W4:Y:S02]  /*1bb00*/  @P2 LDG.E.U8 R94, desc[UR22][R24.64] ;  /* 0x00000016185e2981 */ /* 0x000124000c1e1100 */
[----:B0-----:R-:W-:Y:S01]  /*1bb10*/  @P2 IMAD.MOV.U32 R25, RZ, RZ, R3 ;  /* 0x000000ffff192224 */ /* 0x001fe200078e0003 */
[----:B--2---:R-:W-:-:S02]  /*1bb20*/  ISETP.GE.AND P4, PT, R68, RZ, PT ;  /* 0x000000ff4400720c */ /* 0x004fc40003f86270 */
[----:B---3--:R-:W-:Y:S02]  /*1bb30*/  ISETP.GE.AND P5, PT, R12, RZ, PT ;  /* 0x000000ff0c00720c */ /* 0x008fe40003fa6270 */
[----:B------:R-:W2:Y:S04]  /*1bb40*/  LDL R12, [R1+0xf20] ;  /* 0x000f2000010c7983 */ /* 0x000ea80000100800 */
[----:B------:R-:W3:Y:S04]  /*1bb50*/  LDL.LU R68, [R1+0x1f0] ;  /* 0x0001f00001447983 */ /* 0x000ee80000300800 */
[----:B-1----:R-:W3:Y:S01]  /*1bb60*/  LDL R3, [R1+0xe14] ;  /* 0x000e140001037983 */ /* 0x002ee20000100800 */
[----:B------:R-:W-:Y:S01]  /*1bb70*/  PRMT R93, RZ, 0x7610, R93 ;  /* 0x00007610ff5d7816 */ /* 0x000fe2000000005d */
[----:B------:R-:W-:Y:S01]  /*1bb80*/  @P2 IMAD.MOV.U32 R24, RZ, RZ, R2 ;  /* 0x000000ffff182224 */ /* 0x000fe200078e0002 */
[----:B----4-:R-:W-:-:S02]  /*1bb90*/  ISETP.GT.U32.AND P0, PT, R9, R66, PT ;  /* 0x000000420900720c */ /* 0x010fc40003f04070 */
[----:B------:R-:W-:Y:S02]  /*1bba0*/  ISETP.GT.U32.AND P6, PT, R9, R5, PT ;  /* 0x000000050900720c */ /* 0x000fe40003fc4070 */
[----:B------:R0:W4:Y:S01]  /*1bbb0*/  @P2 LDG.E.U8 R93, desc[UR22][R24.64] ;  /* 0x00000016185d2981 */ /* 0x000122000c1e1100 */
[C---:B------:R-:W-:Y:S02]  /*1bbc0*/  SEL R23, R11.reuse, R21, !P3 ;  /* 0x000000150b177207 */ /* 0x040fe40005800000 */
[----:B0-----:R-:W-:Y:S01]  /*1bbd0*/  SEL R24, R11, R22, !P3 ;  /* 0x000000160b187207 */ /* 0x001fe20005800000 */
[----:B------:R-:W-:-:S04]  /*1bbe0*/  IMAD.MOV.U32 R22, RZ, RZ, R67 ;  /* 0x000000ffff167224 */ /* 0x000fc800078e0043 */
[----:B------:R-:W-:Y:S02]  /*1bbf0*/  IMAD R24, R24, UR6, RZ ;  /* 0x0000000618187c24 */ /* 0x000fe4000f8e02ff */
[----:B------:R-:W-:Y:S02]  /*1bc00*/  @!P0 IMAD.IADD R66, R66, 0x1, -R9 ;  /* 0x0000000142428824 */ /* 0x000fe400078e0a09 */
[----:B------:R-:W-:Y:S02]  /*1bc10*/  IMAD.MOV.U32 R21, RZ, RZ, R13 ;  /* 0x000000ffff157224 */ /* 0x000fe400078e000d */
[----:B------:R-:W-:Y:S02]  /*1bc20*/  IMAD R23, R23, UR6, RZ ;  /* 0x0000000617177c24 */ /* 0x000fe4000f8e02ff */
[----:B------:R-:W-:Y:S01]  /*1bc30*/  @!P5 IMAD.MOV R22, RZ, RZ, -R22 ;  /* 0x000000ffff16d224 */ /* 0x000fe200078e0a16 */
[----:B------:R-:W-:Y:S01]  /*1bc40*/  IADD3 R13, P5, PT, R24, R8, RZ ;  /* 0x00000008180d7210 */ /* 0x000fe20007fbe0ff */
[----:B------:R-:W-:Y:S01]  /*1bc50*/  @!P6 IMAD.IADD R5, R5, 0x1, -R9 ;  /* 0x000000010505e824 */ /* 0x000fe200078e0a09 */
[----:B------:R-:W-:Y:S01]  /*1bc60*/  ISETP.GT.U32.AND P0, PT, R9, R66, PT ;  /* 0x000000420900720c */ /* 0x000fe20003f04070 */
[----:B------:R-:W-:Y:S01]  /*1bc70*/  @!P4 IMAD.MOV R21, RZ, RZ, -R21 ;  /* 0x000000ffff15c224 */ /* 0x000fe200078e0a15 */
[----:B------:R-:W-:-:S02]  /*1bc80*/  IADD3 R2, P6, PT, R23, R8, RZ ;  /* 0x0000000817027210 */ /* 0x000fc40007fde0ff */
[-C--:B------:R-:W-:Y:S02]  /*1bc90*/  LEA.HI.X.SX32 R25, R24, R7.reuse, 0x1, P5 ;  /* 0x0000000718197211 */ /* 0x080fe400028f0eff */
[----:B------:R-:W-:Y:S02]  /*1bca0*/  ISETP.GT.U32.AND P5, PT, R9, R14, PT ;  /* 0x0000000e0900720c */ /* 0x000fe40003fa4070 */
[----:B------:R-:W-:Y:S01]  /*1bcb0*/  SEL R24, R11, R22, !P3 ;  /* 0x000000160b187207 */ /* 0x000fe20005800000 */
[----:B------:R-:W-:Y:S01]  /*1bcc0*/  @P2 IMAD.MOV.U32 R22, RZ, RZ, R13 ;  /* 0x000000ffff162224 */ /* 0x000fe200078e000d */
[----:B------:R-:W-:Y:S02]  /*1bcd0*/  PRMT R92, RZ, 0x7610, R92 ;  /* 0x00007610ff5c7816 */ /* 0x000fe4000000005c */
[----:B------:R-:W-:Y:S01]  /*1bce0*/  LEA.HI.X.SX32 R4, R23, R7, 0x1, P6 ;  /* 0x0000000717047211 */ /* 0x000fe200030f0eff */
[----:B------:R-:W-:Y:S01]  /*1bcf0*/  @P2 IMAD.MOV.U32 R23, RZ, RZ, R25 ;  /* 0x000000ffff172224 */ /* 0x000fe200078e0019 */
[----:B------:R-:W-:Y:S01]  /*1bd00*/  SEL R21, R11, R21, !P3 ;  /* 0x000000150b157207 */ /* 0x000fe20005800000 */
[----:B------:R-:W-:Y:S01]  /*1bd10*/  IMAD R24, R24, UR6, RZ ;  /* 0x0000000618187c24 */ /* 0x000fe2000f8e02ff */
[----:B------:R-:W-:Y:S01]  /*1bd20*/  STL [R1+0x1c4], R13 ;  /* 0x0001c40d01007387 */ /* 0x000fe20000100800 */
[----:B------:R-:W-:Y:S01]  /*1bd30*/  PRMT R91, RZ, 0x7610, R91 ;  /* 0x00007610ff5b7816 */ /* 0x000fe2000000005b */
[----:B------:R-:W-:-:S02]  /*1bd40*/  @!P0 IMAD.IADD R66, R66, 0x1, -R9 ;  /* 0x0000000142428824 */ /* 0x000fc400078e0a09 */
[----:B------:R0:W-:Y:S01]  /*1bd50*/  STL [R1+0x1cc], R2 ;  /* 0x0001cc0201007387 */ /* 0x0001e20000100800 */
[----:B------:R-:W-:-:S03]  /*1bd60*/  IMAD R21, R21, UR6, RZ ;  /* 0x0000000615157c24 */ /* 0x000fc6000f8e02ff */
[----:B------:R1:W4:Y:S04]  /*1bd70*/  @P2 LDG.E.U8 R92, desc[UR22][R22.64] ;  /* 0x00000016165c2981 */ /* 0x000328000c1e1100 */
[----:B------:R-:W-:Y:S01]  /*1bd80*/  STL [R1+0x1c0], R25 ;  /* 0x0001c01901007387 */ /* 0x000fe20000100800 */
[----:B------:R-:W-:-:S03]  /*1bd90*/  @!P5 IMAD.IADD R14, R14, 0x1, -R9 ;  /* 0x000000010e0ed824 */ /* 0x000fc600078e0a09 */
[----:B------:R0:W-:Y:S01]  /*1bda0*/  STL [R1+0x1c8], R4 ;  /* 0x0001c80401007387 */ /* 0x0001e20000100800 */
[----:B-1----:R-:W-:Y:S02]  /*1bdb0*/  @P2 IMAD.MOV.U32 R22, RZ, RZ, R2 ;  /* 0x000000ffff162224 */ /* 0x002fe400078e0002 */
[----:B------:R-:W-:Y:S01]  /*1bdc0*/  @P2 IMAD.MOV.U32 R23, RZ, RZ, R4 ;  /* 0x000000ffff172224 */ /* 0x000fe200078e0004 */
[-C--:B0-----:R-:W-:Y:S01]  /*1bdd0*/  IADD3 R2, P5, PT, R21, R8.reuse, RZ ;  /* 0x0000000815027210 */ /* 0x081fe20007fbe0ff */
[----:B------:R-:W4:Y:S01]  /*1bde0*/  LDL R67, [R1+0xef8] ;  /* 0x000ef80001437983 */ /* 0x000f220000100800 */
[----:B------:R-:W-:-:S03]  /*1bdf0*/  IADD3 R4, P0, PT, R24, R8, RZ ;  /* 0x0000000818047210 */ /* 0x000fc60007f1e0ff */
[----:B------:R0:W4:Y:S04]  /*1be00*/  @P2 LDG.E.U8 R91, desc[UR22][R22.64] ;  /* 0x00000016165b2981 */ /* 0x000128000c1e1100 */
[----:B------:R-:W4:Y:S01]  /*1be10*/  LDL.LU R13, [R1+0x204] ;  /* 0x00020400010d7983 */ /* 0x000f220000300800 */
[----:B------:R-:W-:Y:S02]  /*1be20*/  PRMT R90, RZ, 0x7610, R90 ;  /* 0x00007610ff5a7816 */ /* 0x000fe4000000005a */
[----:B0-----:R-:W-:Y:S01]  /*1be30*/  LEA.HI.X.SX32 R22, R24, R7, 0x1, P0 ;  /* 0x0000000718167211 */ /* 0x001fe200000f0eff */
[----:B------:R-:W-:Y:S01]  /*1be40*/  @P2 IMAD.MOV.U32 R24, RZ, RZ, R2 ;  /* 0x000000ffff182224 */ /* 0x000fe200078e0002 */
[----:B------:R-:W-:-:S03]  /*1be50*/  PRMT R89, RZ, 0x7610, R89 ;  /* 0x00007610ff597816 */ /* 0x000fc60000000059 */
[----:B------:R-:W-:Y:S01]  /*1be60*/  @P2 IMAD.MOV.U32 R23, RZ, RZ, R22 ;  /* 0x000000ffff172224 */ /* 0x000fe200078e0016 */
[----:B------:R-:W-:-:S13]  /*1be70*/  ISETP.GT.U32.AND P4, PT, R9, R5, PT ;  /* 0x000000050900720c */ /* 0x000fda0003f84070 */
[----:B------:R-:W-:Y:S01]  /*1be80*/  @!P4 IMAD.IADD R5, R5, 0x1, -R9 ;  /* 0x000000010505c824 */ /* 0x000fe200078e0a09 */
[----:B--2---:R-:W-:Y:S02]  /*1be90*/  ISETP.GE.AND P6, PT, R12, RZ, PT ;  /* 0x000000ff0c00720c */ /* 0x004fe40003fc6270 */
[----:B------:R-:W2:Y:S04]  /*1bea0*/  LDL.LU R12, [R1+0x200] ;  /* 0x00020000010c7983 */ /* 0x000ea80000300800 */
[----:B------:R-:W-:Y:S01]  /*1beb0*/  STL [R1+0x1d4], R4 ;  /* 0x0001d40401007387 */ /* 0x000fe20000100800 */
[----:B---3--:R-:W-:Y:S02]  /*1bec0*/  ISETP.GE.AND P0, PT, R3, RZ, PT ;  /* 0x000000ff0300720c */ /* 0x008fe40003f06270 */
[----:B------:R-:W-:Y:S01]  /*1bed0*/  LEA.HI.X.SX32 R3, R21, R7, 0x1, P5 ;  /* 0x0000000715037211 */ /* 0x000fe200028f0eff */
[----:B------:R-:W-:Y:S04]  /*1bee0*/  STL [R1+0x1dc], R2 ;  /* 0x0001dc0201007387 */ /* 0x000fe80000100800 */
[----:B------:R0:W-:Y:S01]  /*1bef0*/  STL [R1+0x1d0], R22 ;  /* 0x0001d01601007387 */ /* 0x0001e20000100800 */
[----:B------:R-:W-:-:S03]  /*1bf00*/  @P2 IMAD.MOV.U32 R25, RZ, RZ, R3 ;  /* 0x000000ffff192224 */ /* 0x000fc600078e0003 */
[----:B------:R1:W-:Y:S04]  /*1bf10*/  STL [R1+0x1d8], R3 ;  /* 0x0001d80301007387 */ /* 0x0003e80000100800 */
[----:B------:R-:W3:Y:S01]  /*1bf20*/  @P2 LDG.E.U8 R89, desc[UR22][R24.64] ;  /* 0x0000001618592981 */ /* 0x000ee2000c1e1100 */
[----:B0-----:R-:W-:-:S05]  /*1bf30*/  @P2 IMAD.MOV.U32 R22, RZ, RZ, R4 ;  /* 0x000000ffff162224 */ /* 0x001fca00078e0004 */
[----:B------:R0:W2:Y:S02]  /*1bf40*/  @P2 LDG.E.U8 R90, desc[UR22][R22.64] ;  /* 0x00000016165a2981 */ /* 0x0000a4000c1e1100 */
[----:B0-----:R-:W-:Y:S02]  /*1bf50*/  IMAD.MOV.U32 R22, RZ, RZ, R66 ;  /* 0x000000ffff167224 */ /* 0x001fe400078e0042 */
[----:B------:R-:W2:Y:S04]  /*1bf60*/  LDL R66, [R1+0xf1c] ;  /* 0x000f1c0001427983 */ /* 0x000ea80000100800 */
[----:B------:R-:W2:Y:S01]  /*1bf70*/  LDL.LU R25, [R1+0x1f8] ;  /* 0x0001f80001197983 */ /* 0x000ea20000300800 */
[----:B------:R-:W-:Y:S01]  /*1bf80*/  ISETP.GT.U32.AND P5, PT, R9, R14, PT ;  /* 0x0000000e0900720c */ /* 0x000fe20003fa4070 */
[----:B------:R-:W-:-:S02]  /*1bf90*/  IMAD.MOV.U32 R21, RZ, RZ, R5 ;  /* 0x000000ffff157224 */ /* 0x000fc400078e0005 */
[----:B------:R-:W3:Y:S01]  /*1bfa0*/  LDL R5, [R1+0xe80] ;  /* 0x000e800001057983 */ /* 0x000ee20000100800 */
[----:B------:R-:W-:Y:S02]  /*1bfb0*/  @!P6 IMAD.MOV R22, RZ, RZ, -R22 ;  /* 0x000000ffff16e224 */ /* 0x000fe400078e0a16 */
[----:B------:R-:W-:Y:S01]  /*1bfc0*/  @!P0 IMAD.MOV R21, RZ, RZ, -R21 ;  /* 0x000000ffff158224 */ /* 0x000fe200078e0a15 */
[----:B------:R-:W3:Y:S02]  /*1bfd0*/  LDL.LU R4, [R1+0x220] ;  /* 0x0002200001047983 */ /* 0x000ee40000300800 */
[----:B------:R-:W-:-:S04]  /*1bfe0*/  SEL R23, R11, R22, !P3 ;  /* 0x000000160b177207 */ /* 0x000fc80005800000 */
[----:B------:R-:W-:Y:S01]  /*1bff0*/  @!P5 IMAD.IADD R14, R14, 0x1, -R9 ;  /* 0x000000010e0ed824 */ /* 0x000fe200078e0a09 */
[----:B------:R-:W-:-:S03]  /*1c000*/  SEL R22, R11, R21, !P3 ;  /* 0x000000150b167207 */ /* 0x000fc60005800000 */
[----:B------:R-:W-:Y:S02]  /*1c010*/  IMAD.MOV.U32 R21, RZ, RZ, R14 ;  /* 0x000000ffff157224 */ /* 0x000fe400078e000e */
[----:B------:R-:W3:Y:S01]  /*1c020*/  LDL R14, [R1+0xed4] ;  /* 0x000ed400010e7983 */ /* 0x000ee20000100800 */
[----:B------:R-:W-:-:S13]  /*1c030*/  ISETP.GT.U32.AND P4, PT, R9, R68, PT ;  /* 0x000000440900720c */ /* 0x000fda0003f84070 */
[----:B------:R-:W-:Y:S01]  /*1c040*/  @!P4 IMAD.IADD R68, R68, 0x1, -R9 ;  /* 0x000000014444c824 */ /* 0x000fe200078e0a09 */
[----:B----4-:R-:W-:-:S04]  /*1c050*/  ISETP.GE.AND P0, PT, R67, RZ, PT ;  /* 0x000000ff4300720c */ /* 0x010fc80003f06270 */
[----:B------:R-:W-:Y:S01]  /*1c060*/  ISETP.GT.U32.AND P6, PT, R9, R68, PT ;  /* 0x000000440900720c */ /* 0x000fe20003fc4070 */
[----:B------:R-:W-:Y:S02]  /*1c070*/  IMAD R23, R23, UR6, RZ ;  /* 0x0000000617177c24 */ /* 0x000fe4000f8e02ff */
[----:B------:R-:W-:Y:S01]  /*1c080*/  IMAD R22, R22, UR6, RZ ;  /* 0x0000000616167c24 */ /* 0x000fe2000f8e02ff */
[----:B------:R-:W-:-:S05]  /*1c090*/  PRMT R88, RZ, 0x7610, R88 ;  /* 0x00007610ff587816 */ /* 0x000fca0000000058 */
[----:B------:R-:W-:-:S04]  /*1c0a0*/  @!P0 IMAD.MOV R21, RZ, RZ, -R21 ;  /* 0x000000ffff158224 */ /* 0x000fc800078e0a15 */
[----:B------:R-:W-:Y:S01]  /*1c0b0*/  @!P6 IMAD.IADD R68, R68, 0x1, -R9 ;  /* 0x000000014444e824 */ /* 0x000fe200078e0a09 */
[CC--:B------:R-:W-:Y:S02]  /*1c0c0*/  IADD3 R24, P6, PT, R23.reuse, R8.reuse, RZ ;  /* 0x0000000817187210 */ /* 0x0c0fe40007fde0ff */
[C---:B------:R-:W-:Y:S02]  /*1c0d0*/  IADD3 R2, P0, PT, R22.reuse, R8, RZ ;  /* 0x0000000816027210 */ /* 0x040fe40007f1e0ff */
[-C--:B------:R-:W-:Y:S02]  /*1c0e0*/  LEA.HI.X.SX32 R67, R23, R7.reuse, 0x1, P6 ;  /* 0x0000000717437211 */ /* 0x080fe400030f0eff */
[----:B-1----:R-:W-:Y:S01]  /*1c0f0*/  LEA.HI.X.SX32 R3, R22, R7, 0x1, P0 ;  /* 0x0000000716037211 */ /* 0x002fe200000f0eff */
[----:B------:R-:W-:Y:S01]  /*1c100*/  @P2 IMAD.MOV.U32 R22, RZ, RZ, R24 ;  /* 0x000000ffff162224 */ /* 0x000fe200078e0018 */
[----:B------:R-:W-:Y:S01]  /*1c110*/  ISETP.GT.U32.AND P5, PT, R9, R13, PT ;  /* 0x0000000d0900720c */ /* 0x000fe20003fa4070 */
[----:B------:R-:W-:Y:S01]  /*1c120*/  @P2 IMAD.MOV.U32 R23, RZ, RZ, R67 ;  /* 0x000000ffff172224 */ /* 0x000fe200078e0043 */
[----:B------:R-:W-:Y:S01]  /*1c130*/  STL [R1+0x1e4], R24 ;  /* 0x0001e41801007387 */ /* 0x000fe20000100800 */
[----:B------:R-:W-:-:S03]  /*1c140*/  PRMT R87, RZ, 0x7610, R87 ;  /* 0x00007610ff577816 */ /* 0x000fc60000000057 */
[----:B------:R-:W-:Y:S01]  /*1c150*/  STL [R1+0x1ec], R2 ;  /* 0x0001ec0201007387 */ /* 0x000fe20000100800 */
[----:B------:R-:W-:-:S03]  /*1c160*/  SEL R21, R11, R21, !P3 ;  /* 0x000000150b157207 */ /* 0x000fc60005800000 */
[----:B------:R0:W4:Y:S04]  /*1c170*/  @P2 LDG.E.U8 R88, desc[UR22][R22.64] ;  /* 0x0000001616582981 */ /* 0x000128000c1e1100 */
[----:B------:R1:W-:Y:S01]  /*1c180*/  STL [R1+0x1e0], R67 ;  /* 0x0001e04301007387 */ /* 0x0003e20000100800 */
[----:B0-----:R-:W-:Y:S02]  /*1c190*/  @P2 IMAD.MOV.U32 R22, RZ, RZ, R2 ;  /* 0x000000ffff162224 */ /* 0x001fe400078e0002 */
[----:B------:R-:W-:Y:S02]  /*1c1a0*/  @P2 IMAD.MOV.U32 R23, RZ, RZ, R3 ;  /* 0x000000ffff172224 */ /* 0x000fe400078e0003 */
[----:B------:R-:W-:-:S03]  /*1c1b0*/  @!P5 IMAD.IADD R13, R13, 0x1, -R9 ;  /* 0x000000010d0dd824 */ /* 0x000fc600078e0a09 */
[----:B------:R0:W4:Y:S02]  /*1c1c0*/  @P2 LDG.E.U8 R87, desc[UR22][R22.64] ;  /* 0x0000001616572981 */ /* 0x000124000c1e1100 */
[----:B0-----:R-:W-:Y:S02]  /*1c1d0*/  IMAD R22, R21, UR6, RZ ;  /* 0x0000000615167c24 */ /* 0x001fe4000f8e02ff */
[----:B------:R-:W-:Y:S01]  /*1c1e0*/  IMAD.MOV.U32 R21, RZ, RZ, R68 ;  /* 0x000000ffff157224 */ /* 0x000fe200078e0044 */
[----:B------:R-:W-:Y:S02]  /*1c1f0*/  PRMT R86, RZ, 0x7610, R86 ;  /* 0x00007610ff567816 */ /* 0x000fe40000000056 */
[----:B--2---:R-:W-:Y:S02]  /*1c200*/  ISETP.GT.U32.AND P4, PT, R9, R25, PT ;  /* 0x000000190900720c */ /* 0x004fe40003f84070 */
[----:B------:R-:W-:Y:S02]  /*1c210*/  ISETP.GE.AND P0, PT, R66, RZ, PT ;  /* 0x000000ff4200720c */ /* 0x000fe40003f06270 */
[----:B------:R-:W2:Y:S09]  /*1c220*/  LDL.LU R66, [R1+0x21c] ;  /* 0x00021c0001427983 */ /* 0x000eb20000300800 */
[----:B------:R-:W-:Y:S01]  /*1c230*/  @!P4 IMAD.IADD R25, R25, 0x1, -R9 ;  /* 0x000000011919c824 */ /* 0x000fe200078e0a09 */
[----:B------:R-:W-:-:S04]  /*1c240*/  ISETP.GT.U32.AND P4, PT, R9, R12, PT ;  /* 0x0000000c0900720c */ /* 0x000fc80003f84070 */
[----:B------:R-:W-:Y:S01]  /*1c250*/  ISETP.GT.U32.AND P6, PT, R9, R25, PT ;  /* 0x000000190900720c */ /* 0x000fe20003fc4070 */
[----:B------:R0:W-:Y:S04]  /*1c260*/  STL [R1+0x1e8], R3 ;  /* 0x0001e80301007387 */ /* 0x0001e80000100800 */
[----:B-1----:R-:W4:Y:S01]  /*1c270*/  LDL R67, [R1+0xe34] ;  /* 0x000e340001437983 */ /* 0x002f220000100800 */
[----:B---3--:R-:W-:Y:S01]  /*1c280*/  ISETP.GE.AND P5, PT, R5, RZ, PT ;  /* 0x000000ff0500720c */ /* 0x008fe20003fa6270 */
[----:B------:R-:W-:Y:S02]  /*1c290*/  @!P0 IMAD.MOV R21, RZ, RZ, -R21 ;  /* 0x000000ffff158224 */ /* 0x000fe400078e0a15 */
[--C-:B------:R-:W-:Y:S01]  /*1c2a0*/  @!P4 IMAD.IADD R12, R12, 0x1, -R9.reuse ;  /* 0x000000010c0cc824 */ /* 0x100fe200078e0a09 */
[----:B------:R-:W3:Y:S03]  /*1c2b0*/  LDL.LU R5, [R1+0x218] ;  /* 0x0002180001057983 */ /* 0x000ee60000300800 */
[----:B------:R-:W-:Y:S01]  /*1c2c0*/  @!P6 IMAD.IADD R25, R25, 0x1, -R9 ;  /* 0x000000011919e824 */ /* 0x000fe200078e0a09 */
[----:B------:R-:W-:Y:S01]  /*1c2d0*/  ISETP.GT.U32.AND P6, PT, R9, R13, PT ;  /* 0x0000000d0900720c */ /* 0x000fe20003fc4070 */
[----:B------:R-:W3:Y:S01]  /*1c2e0*/  LDL.LU R68, [R1+0x22c] ;  /* 0x00022c0001447983 */ /* 0x000ee20000300800 */
[----:B------:R-:W-:-:S02]  /*1c2f0*/  IADD3 R2, P4, PT, R22, R8, RZ ;  /* 0x0000000816027210 */ /* 0x000fc40007f9e0ff */
[----:B------:R-:W-:Y:S01]  /*1c300*/  SEL R24, R11, R21, !P3 ;  /* 0x000000150b187207 */ /* 0x000fe20005800000 */
[----:B------:R-:W-:Y:S01]  /*1c310*/  IMAD.MOV.U32 R21, RZ, RZ, R25 ;  /* 0x000000ffff157224 */ /* 0x000fe200078e0019 */
[----:B0-----:R-:W-:-:S03]  /*1c320*/  LEA.HI.X.SX32 R3, R22, R7, 0x1, P4 ;  /* 0x0000000716037211 */ /* 0x001fc600020f0eff */
[----:B------:R-:W-:Y:S01]  /*1c330*/  IMAD R24, R24, UR6, RZ ;  /* 0x0000000618187c24 */ /* 0x000fe2000f8e02ff */
[----:B------:R0:W-:Y:S01]  /*1c340*/  STL [R1+0x1f4], R2 ;  /* 0x0001f40201007387 */ /* 0x0001e20000100800 */
[----:B------:R-:W-:Y:S01]  /*1c350*/  @!P5 IMAD.MOV R21, RZ, RZ, -R21 ;  /* 0x000000ffff15d224 */ /* 0x000fe200078e0a15 */
[----:B------:R-:W-:Y:S01]  /*1c360*/  ISETP.GE.AND P5, PT, R14, RZ, PT ;  /* 0x000000ff0e00720c */ /* 0x000fe20003fa6270 */
[----:B------:R-:W-:Y:S01]  /*1c370*/  @P2 IMAD.MOV.U32 R22, RZ, RZ, R2 ;  /* 0x000000ffff162224 */ /* 0x000fe200078e0002 */
[----:B------:R1:W-:Y:S01]  /*1c380*/  STL [R1+0x1f0], R3 ;  /* 0x0001f00301007387 */ /* 0x0003e20000100800 */
[----:B------:R-:W-:-:S03]  /*1c390*/  @!P6 IMAD.IADD R13, R13, 0x1, -R9 ;  /* 0x000000010d0de824 */ /* 0x000fc600078e0a09 */
[----:B------:R-:W3:Y:S01]  /*1c3a0*/  LDL R14, [R1+0xeac] ;  /* 0x000eac00010e7983 */ /* 0x000ee20000100800 */
[----:B0-----:R-:W-:Y:S01]  /*1c3b0*/  IADD3 R2, P6, PT, R24, R8, RZ ;  /* 0x0000000818027210 */ /* 0x001fe20007fde0ff */
[----:B------:R-:W-:-:S03]  /*1c3c0*/  @P2 IMAD.MOV.U32 R23, RZ, RZ, R3 ;  /* 0x000000ffff172224 */ /* 0x000fc600078e0003 */
[----:B-1----:R-:W-:Y:S01]  /*1c3d0*/  LEA.HI.X.SX32 R3, R24, R7, 0x1, P6 ;  /* 0x0000000718037211 */ /* 0x002fe200030f0eff */
[----:B------:R0:W-:Y:S04]  /*1c3e0*/  STL [R1+0x1fc], R2 ;  /* 0x0001fc0201007387 */ /* 0x0001e80000100800 */
[----:B------:R1:W3:Y:S04]  /*1c3f0*/  @P2 LDG.E.U8 R86, desc[UR22][R22.64] ;  /* 0x0000001616562981 */ /* 0x0002e8000c1e1100 */
[----:B------:R0:W-:Y:S01]  /*1c400*/  STL [R1+0x1f8], R3 ;  /* 0x0001f80301007387 */ /* 0x0001e20000100800 */
[----:B-1----:R-:W-:-:S03]  /*1c410*/  IMAD.MOV.U32 R22, RZ, RZ, R13 ;  /* 0x000000ffff167224 */ /* 0x002fc600078e000d */
[----:B------:R-:W3:Y:S01]  /*1c420*/  LDL R13, [R1+0xe10] ;  /* 0x000e1000010d7983 */ /* 0x000ee20000100800 */
[C---:B------:R-:W-:Y:S02]  /*1c430*/  ISETP.GT.U32.AND P0, PT, R9.reuse, R4, PT ;  /* 0x000000040900720c */ /* 0x040fe40003f04070 */
[----:B------:R-:W-:Y:S02]  /*1c440*/  ISETP.GT.U32.AND P4, PT, R9, R12, PT ;  /* 0x0000000c0900720c */ /* 0x000fe40003f84070 */
[----:B------:R-:W-:-:S09]  /*1c450*/  SEL R21, R11, R21, !P3 ;  /* 0x000000150b157207 */ /* 0x000fd20005800000 */
[--C-:B------:R-:W-:Y:S02]  /*1c460*/  @!P0 IMAD.IADD R4, R4, 0x1, -R9.reuse ;  /* 0x0000000104048824 */ /* 0x100fe400078e0a09 */
[----:B------:R-:W-:Y:S02]  /*1c470*/  @!P4 IMAD.IADD R12, R12, 0x1, -R9 ;  /* 0x000000010c0cc824 */ /* 0x000fe400078e0a09 */
[----:B------:R-:W-:Y:S02]  /*1c480*/  IMAD R23, R21, UR6, RZ ;  /* 0x0000000615177c24 */ /* 0x000fe4000f8e02ff */
[----:B------:R-:W-:Y:S01]  /*1c490*/  @!P5 IMAD.MOV R22, RZ, RZ, -R22 ;  /* 0x000000ffff16d224 */ /* 0x000fe200078e0a16 */
[----:B------:R-:W-:Y:S01]  /*1c4a0*/  ISETP.GT.U32.AND P5, PT, R9, R4, PT ;  /* 0x000000040900720c */ /* 0x000fe20003fa4070 */
[----:B------:R-:W-:Y:S01]  /*1c4b0*/  IMAD.MOV.U32 R21, RZ, RZ, R12 ;  /* 0x000000ffff157224 */ /* 0x000fe200078e000c */
[----:B------:R-:W-:Y:S01]  /*1c4c0*/  PRMT R85, RZ, 0x7610, R85 ;  /* 0x00007610ff557816 */ /* 0x000fe20000000055 */
[----:B------:R-:W-:Y:S01]  /*1c4d0*/  @P2 IMAD.MOV.U32 R24, RZ, RZ, R2 ;  /* 0x000000ffff182224 */ /* 0x000fe200078e0002 */
[----:B0-----:R-:W-:Y:S01]  /*1c4e0*/  IADD3 R2, P6, PT, R23, R8, RZ ;  /* 0x0000000817027210 */ /* 0x001fe20007fde0ff */
[----:B------:R-:W-:-:S03]  /*1c4f0*/  @P2 IMAD.MOV.U32 R25, RZ, RZ, R3 ;  /* 0x000000ffff192224 */ /* 0x000fc600078e0003 */
[----:B------:R-:W-:Y:S02]  /*1c500*/  LEA.HI.X.SX32 R3, R23, R7, 0x1, P6 ;  /* 0x0000000717037211 */ /* 0x000fe400030f0eff */
[----:B------:R0:W3:Y:S01]  /*1c510*/  @P2 LDG.E.U8 R85, desc[UR22][R24.64] ;  /* 0x0000001618552981 */ /* 0x0000e2000c1e1100 */
[----:B------:R-:W-:Y:S02]  /*1c520*/  PRMT R84, RZ, 0x7610, R84 ;  /* 0x00007610ff547816 */ /* 0x000fe40000000054 */
[----:B------:R-:W-:Y:S02]  /*1c530*/  @P2 IMAD.MOV.U32 R23, RZ, RZ, R3 ;  /* 0x000000ffff172224 */ /* 0x000fe400078e0003 */
[----:B------:R-:W-:Y:S01]  /*1c540*/  @!P5 IMAD.IADD R4, R4, 0x1, -R9 ;  /* 0x000000010404d824 */ /* 0x000fe200078e0a09 */
[----:B0-----:R-:W-:Y:S01]  /*1c550*/  SEL R24, R11, R22, !P3 ;  /* 0x000000160b187207 */ /* 0x001fe20005800000 */
[----:B------:R-:W-:-:S04]  /*1c560*/  @P2 IMAD.MOV.U32 R22, RZ, RZ, R2 ;  /* 0x000000ffff162224 */ /* 0x000fc800078e0002 */
[----:B------:R-:W-:Y:S01]  /*1c570*/  IMAD R24, R24, UR6, RZ ;  /* 0x0000000618187c24 */ /* 0x000fe2000f8e02ff */
[----:B------:R0:W3:Y:S01]  /*1c580*/  @P2 LDG.E.U8 R84, desc[UR22][R22.64] ;  /* 0x0000001616542981 */ /* 0x0000e2000c1e1100 */
[----:B--2---:R-:W-:Y:S02]  /*1c590*/  ISETP.GT.U32.AND P0, PT, R9, R66, PT ;  /* 0x000000420900720c */ /* 0x004fe40003f04070 */
[----:B----4-:R-:W-:-:S11]  /*1c5a0*/  ISETP.GE.AND P4, PT, R67, RZ, PT ;  /* 0x000000ff4300720c */ /* 0x010fd60003f86270 */
[----:B------:R-:W-:Y:S01]  /*1c5b0*/  @!P0 IMAD.IADD R66, R66, 0x1, -R9 ;  /* 0x0000000142428824 */ /* 0x000fe200078e0a09 */
[----:B------:R-:W2:Y:S01]  /*1c5c0*/  LDL.LU R67, [R1+0x228] ;  /* 0x0002280001437983 */ /* 0x000ea20000300800 */
[----:B---3--:R-:W-:-:S03]  /*1c5d0*/  ISETP.GT.U32.AND P0, PT, R9, R5, PT ;  /* 0x000000050900720c */ /* 0x008fc60003f04070 */
[C---:B------:R-:W-:Y:S01]  /*1c5e0*/  ISETP.GT.U32.AND P6, PT, R9.reuse, R66, PT ;  /* 0x000000420900720c */ /* 0x040fe20003fc4070 */
[----:B------:R-:W-:Y:S01]  /*1c5f0*/  @!P4 IMAD.MOV R21, RZ, RZ, -R21 ;  /* 0x000000ffff15c224 */ /* 0x000fe200078e0a15 */
[----:B------:R-:W-:Y:S01]  /*1c600*/  ISETP.GT.U32.AND P4, PT, R9, R68, PT ;  /* 0x000000440900720c */ /* 0x000fe20003f84070 */
[----:B------:R1:W-:Y:S03]  /*1c610*/  STL [R1+0x204], R2 ;  /* 0x0002040201007387 */ /* 0x0003e60000100800 */
[----:B------:R-:W-:Y:S01]  /*1c620*/  SEL R21, R11, R21, !P3 ;  /* 0x000000150b157207 */ /* 0x000fe20005800000 */
[----:B------:R3:W-:Y:S03]  /*1c630*/  STL [R1+0x200], R3 ;  /* 0x0002000301007387 */ /* 0x0007e60000100800 */
[----:B------:R-:W-:Y:S01]  /*1c640*/  @!P0 IMAD.IADD R5, R5, 0x1, -R9 ;  /* 0x0000000105058824 */ /* 0x000fe200078e0a09 */
[----:B------:R-:W4:Y:S01]  /*1c650*/  LDL R12, [R1+0xe44] ;  /* 0x000e4400010c7983 */ /* 0x000f220000100800 */
[----:B------:R-:W-:Y:S01]  /*1c660*/  IMAD R21, R21, UR6, RZ ;  /* 0x0000000615157c24 */ /* 0x000fe2000f8e02ff */
[----:B------:R-:W-:-:S02]  /*1c670*/  ISETP.GE.AND P5, PT, R14, RZ, PT ;  /* 0x000000ff0e00720c */ /* 0x000fc40003fa6270 */
[----:B------:R-:W4:Y:S01]  /*1c680*/  LDL.LU R14, [R1+0x248] ;  /* 0x00024800010e7983 */ /* 0x000f220000300800 */
[-C--:B0-----:R-:W-:Y:S01]  /*1c690*/  IADD3 R22, P0, PT, R24, R8.reuse, RZ ;  /* 0x0000000818167210 */ /* 0x081fe20007f1e0ff */
[--C-:B------:R-:W-:Y:S01]  /*1c6a0*/  @!P4 IMAD.IADD R68, R68, 0x1, -R9.reuse ;  /* 0x000000014444c824 */ /* 0x100fe200078e0a09 */
[C---:B-1----:R-:W-:Y:S01]  /*1c6b0*/  IADD3 R2, P4, PT, R21.reuse, R8, RZ ;  /* 0x0000000815027210 */ /* 0x042fe20007f9e0ff */
[----:B------:R-:W-:Y:S01]  /*1c6c0*/  @!P6 IMAD.IADD R66, R66, 0x1, -R9 ;  /* 0x000000014242e824 */ /* 0x000fe200078e0a09 */
[-C--:B------:R-:W-:Y:S01]  /*1c6d0*/  LEA.HI.X.SX32 R23, R24, R7.reuse, 0x1, P0 ;  /* 0x0000000718177211 */ /* 0x080fe200000f0eff */
[----:B------:R0:W-:Y:S01]  /*1c6e0*/  STL [R1+0x20c], R22 ;  /* 0x00020c1601007387 */ /* 0x0001e20000100800 */
[----:B---3--:R-:W-:Y:S01]  /*1c6f0*/  LEA.HI.X.SX32 R3, R21, R7, 0x1, P4 ;  /* 0x0000000715037211 */ /* 0x008fe200020f0eff */
[----:B------:R-:W-:Y:S01]  /*1c700*/  IMAD.MOV.U32 R21, RZ, RZ, R66 ;  /* 0x000000ffff157224 */ /* 0x000fe200078e0042 */
[----:B------:R-:W-:Y:S02]  /*1c710*/  ISETP.GE.AND P6, PT, R13, RZ, PT ;  /* 0x000000ff0d00720c */ /* 0x000fe40003fc6270 */
[----:B------:R-:W3:Y:S04]  /*1c720*/  LDL.LU R13, [R1+0x244] ;  /* 0x00024400010d7983 */ /* 0x000ee80000300800 */
[----:B------:R-:W-:Y:S04]  /*1c730*/  STL [R1+0x214], R2 ;  /* 0x0002140201007387 */ /* 0x000fe80000100800 */
[----:B------:R1:W-:Y:S04]  /*1c740*/  STL [R1+0x208], R23 ;  /* 0x0002081701007387 */ /* 0x0003e80000100800 */
[----:B------:R0:W-:Y:S04]  /*1c750*/  STL [R1+0x210], R3 ;  /* 0x0002100301007387 */ /* 0x0001e80000100800 */
[----:B------:R-:W3:Y:S01]  /*1c760*/  LDL R66, [R1+0xde0] ;  /* 0x000de00001427983 */ /* 0x000ee20000100800 */
[----:B------:R-:W-:Y:S01]  /*1c770*/  PRMT R82, RZ, 0x7610, R82 ;  /* 0x00007610ff527816 */ /* 0x000fe20000000052 */
[----:B------:R-:W-:-:S02]  /*1c780*/  @P2 IMAD.MOV.U32 R24, RZ, RZ, R2 ;  /* 0x000000ffff182224 */ /* 0x000fc400078e0002 */
[----:B------:R-:W-:Y:S01]  /*1c790*/  @P2 IMAD.MOV.U32 R25, RZ, RZ, R3 ;  /* 0x000000ffff192224 */ /* 0x000fe200078e0003 */
[----:B------:R-:W-:-:S04]  /*1c7a0*/  PRMT R83, RZ, 0x7610, R83 ;  /* 0x00007610ff537816 */ /* 0x000fc80000000053 */
[----:B------:R-:W3:Y:S01]  /*1c7b0*/  @P2 LDG.E.U8 R82, desc[UR22][R24.64] ;  /* 0x0000001618522981 */ /* 0x000ee2000c1e1100 */
[----:B------:R-:W-:-:S03]  /*1c7c0*/  ISETP.GT.U32.AND P0, PT, R9, R5, PT ;  /* 0x000000050900720c */ /* 0x000fc60003f04070 */
[----:B------:R0:W3:Y:S04]  /*1c7d0*/  @P2 LDG.E.U8 R83, desc[UR22][R22.64] ;  /* 0x0000001616532981 */ /* 0x0000e8000c1e1100 */
[----:B------:R-:W3:Y:S01]  /*1c7e0*/  LDL R25, [R1+0xf14] ;  /* 0x000f140001197983 */ /* 0x000ee20000100800 */
[----:B0-----:R-:W-:Y:S01]  /*1c7f0*/  IMAD.MOV.U32 R22, RZ, RZ, R4 ;  /* 0x000000ffff167224 */ /* 0x001fe200078e0004 */
[----:B------:R-:W-:Y:S01]  /*1c800*/  ISETP.GT.U32.AND P4, PT, R9, R68, PT ;  /* 0x000000440900720c */ /* 0x000fe20003f84070 */
[----:B------:R-:W-:Y:S02]  /*1c810*/  @!P6 IMAD.MOV R21, RZ, RZ, -R21 ;  /* 0x000000ffff15e224 */ /* 0x000fe400078e0a15 */
[----:B------:R-:W-:-:S05]  /*1c820*/  @!P5 IMAD.MOV R22, RZ, RZ, -R22 ;  /* 0x000000ffff16d224 */ /* 0x000fca00078e0a16 */
[C---:B-1----:R-:W-:Y:S02]  /*1c830*/  SEL R23, R11.reuse, R22, !P3 ;  /* 0x000000160b177207 */ /* 0x042fe40005800000 */
[----:B------:R-:W-:Y:S01]  /*1c840*/  SEL R22, R11, R21, !P3 ;  /* 0x000000150b167207 */ /* 0x000fe20005800000 */
[--C-:B------:R-:W-:Y:S02]  /*1c850*/  @!P0 IMAD.IADD R5, R5, 0x1, -R9.reuse ;  /* 0x0000000105058824 */ /* 0x100fe400078e0a09 */
[----:B------:R-:W-:Y:S02]  /*1c860*/  IMAD R23, R23, UR6, RZ ;  /* 0x0000000617177c24 */ /* 0x000fe4000f8e02ff */
[----:B------:R-:W-:Y:S02]  /*1c870*/  IMAD R22, R22, UR6, RZ ;  /* 0x0000000616167c24 */ /* 0x000fe4000f8e02ff */
[----:B------:R-:W-:Y:S01]  /*1c880*/  @!P4 IMAD.IADD R68, R68, 0x1, -R9 ;  /* 0x000000014444c824 */ /* 0x000fe200078e0a09 */
[----:B------:R-:W-:Y:S01]  /*1c890*/  IADD3 R2, P4, PT, R23, R8, RZ ;  /* 0x0000000817027210 */ /* 0x000fe20007f9e0ff */
[----:B------:R-:W-:-:S03]  /*1c8a0*/  IMAD.MOV.U32 R21, RZ, RZ, R5 ;  /* 0x000000ffff157224 */ /* 0x000fc600078e0005 */
[----:B------:R-:W-:Y:S02]  /*1c8b0*/  LEA.HI.X.SX32 R5, R23, R7, 0x1, P4 ;  /* 0x0000000717057211 */ /* 0x000fe400020f0eff */
[----:B------:R-:W-:-:S03]  /*1c8c0*/  PRMT R81, RZ, 0x7610, R81 ;  /* 0x00007610ff517816 */ /* 0x000fc60000000051 */
[----:B------:R-:W-:Y:S01]  /*1c8d0*/  @P2 IMAD.MOV.U32 R23, RZ, RZ, R5 ;  /* 0x000000ffff172224 */ /* 0x000fe200078e0005 */
[----:B--2---:R-:W-:-:S13]  /*1c8e0*/  ISETP.GT.U32.AND P5, PT, R9, R67, PT ;  /* 0x000000430900720c */ /* 0x004fda0003fa4070 */
[----:B------:R-:W-:Y:S01]  /*1c8f0*/  @!P5 IMAD.IADD R67, R67, 0x1, -R9 ;  /* 0x000000014343d824 */ /* 0x000fe200078e0a09 */
[----:B------:R-:W-:Y:S02]  /*1c900*/  IADD3 R3, P5, PT, R22, R8, RZ ;  /* 0x0000000816037210 */ /* 0x000fe40007fbe0ff */
[----:B----4-:R-:W-:Y:S02]  /*1c910*/  ISETP.GE.AND P6, PT, R12, RZ, PT ;  /* 0x000000ff0c00720c */ /* 0x010fe40003fc6270 */
[----:B------:R-:W2:Y:S01]  /*1c920*/  LDL.LU R12, [R1+0x240] ;  /* 0x00024000010c7983 */ /* 0x000ea20000300800 */
[----:B------:R-:W-:-:S03]  /*1c930*/  ISETP.GT.U32.AND P0, PT, R9, R14, PT ;  /* 0x0000000e0900720c */ /* 0x000fc60003f04070 */
[----:B------:R0:W-:Y:S01]  /*1c940*/  STL [R1+0x21c], R2 ;  /* 0x00021c0201007387 */ /* 0x0001e20000100800 */
[----:B------:R-:W-:Y:S01]  /*1c950*/  LEA.HI.X.SX32 R4, R22, R7, 0x1, P5 ;  /* 0x0000000716047211 */ /* 0x000fe200028f0eff */
[----:B------:R-:W-:Y:S02]  /*1c960*/  @P2 IMAD.MOV.U32 R22, RZ, RZ, R2 ;  /* 0x000000ffff162224 */ /* 0x000fe400078e0002 */
[----:B------:R1:W-:Y:S04]  /*1c970*/  STL [R1+0x224], R3 ;  /* 0x0002240301007387 */ /* 0x0003e80000100800 */
[----:B------:R-:W-:Y:S04]  /*1c980*/  STL [R1+0x218], R5 ;  /* 0x0002180501007387 */ /* 0x000fe80000100800 */
[----:B0-----:R-:W4:Y:S01]  /*1c990*/  LDL R2, [R1+0xecc] ;  /* 0x000ecc0001027983 */ /* 0x001f220000100800 */
[----:B------:R-:W-:-:S03]  /*1c9a0*/  @!P0 IMAD.IADD R14, R14, 0x1, -R9 ;  /* 0x000000010e0e8824 */ /* 0x000fc600078e0a09 */
[----:B------:R0:W-:Y:S01]  /*1c9b0*/  STL [R1+0x220], R4 ;  /* 0x0002200401007387 */ /* 0x0001e20000100800 */
[----:B------:R-:W-:-:S03]  /*1c9c0*/  @!P6 IMAD.MOV R21, RZ, RZ, -R21 ;  /* 0x000000ffff15e224 */ /* 0x000fc600078e0a15 */
[----:B------:R0:W4:Y:S01]  /*1c9d0*/  @P2 LDG.E.U8 R81, desc[UR22][R22.64] ;  /* 0x0000001616512981 */ /* 0x000122000c1e1100 */
[----:B---3--:R-:W-:-:S03]  /*1c9e0*/  ISETP.GE.AND P0, PT, R66, RZ, PT ;  /* 0x000000ff4200720c */ /* 0x008fc60003f06270 */
[----:B------:R-:W3:Y:S01]  /*1c9f0*/  LDL R66, [R1+0xf28] ;  /* 0x000f280001427983 */ /* 0x000ee20000100800 */
[----:B------:R-:W-:Y:S01]  /*1ca00*/  SEL R24, R11, R21, !P3 ;  /* 0x000000150b187207 */ /* 0x000fe20005800000 */
[----:B------:R-:W-:Y:S02]  /*1ca10*/  IMAD.MOV.U32 R21, RZ, RZ, R68 ;  /* 0x000000ffff157224 */ /* 0x000fe400078e0044 */
[----:B0-----:R-:W-:Y:S01]  /*1ca20*/  @P2 IMAD.MOV.U32 R22, RZ, RZ, R3 ;  /* 0x000000ffff162224 */ /* 0x001fe200078e0003 */
[----:B------:R-:W3:Y:S04]  /*1ca30*/  LDL.LU R68, [R1+0x250] ;  /* 0x0002500001447983 */ /* 0x000ee80000300800 */
[----:B-1----:R-:W3:Y:S01]  /*1ca40*/  LDL R3, [R1+0xea8] ;  /* 0x000ea80001037983 */ /* 0x002ee20000100800 */
[----:B------:R-:W-:-:S02]  /*1ca50*/  ISETP.GT.U32.AND P6, PT, R9, R67, PT ;  /* 0x000000430900720c */ /* 0x000fc40003fc4070 */
[----:B------:R-:W-:Y:S01]  /*1ca60*/  ISETP.GE.AND P5, PT, R25, RZ, PT ;  /* 0x000000ff1900720c */ /* 0x000fe20003fa6270 */
[----:B------:R-:W-:Y:S01]  /*1ca70*/  IMAD R24, R24, UR6, RZ ;  /* 0x0000000618187c24 */ /* 0x000fe2000f8e02ff */
[----:B------:R-:W-:Y:S01]  /*1ca80*/  ISETP.GT.U32.AND P4, PT, R9, R13, PT ;  /* 0x0000000d0900720c */ /* 0x000fe20003f84070 */
[----:B------:R-:W-:Y:S01]  /*1ca90*/  @P2 IMAD.MOV.U32 R23, RZ, RZ, R4 ;  /* 0x000000ffff172224 */ /* 0x000fe200078e0004 */
[----:B------:R-:W-:-:S07]  /*1caa0*/  PRMT R80, RZ, 0x7610, R80 ;  /* 0x00007610ff507816 */ /* 0x000fce0000000050 */
[----:B------:R-:W-:Y:S01]  /*1cab0*/  @!P6 IMAD.IADD R67, R67, 0x1, -R9 ;  /* 0x000000014343e824 */ /* 0x000fe200078e0a09 */
[----:B------:R-:W-:Y:S01]  /*1cac0*/  IADD3 R4, P6, PT, R24, R8, RZ ;  /* 0x0000000818047210 */ /* 0x000fe20007fde0ff */
[----:B------:R0:W3:Y:S01]  /*1cad0*/  @P2 LDG.E.U8 R80, desc[UR22][R22.64] ;  /* 0x0000001616502981 */ /* 0x0000e2000c1e1100 */
[----:B------:R-:W-:-:S03]  /*1cae0*/  @!P5 IMAD.MOV R21, RZ, RZ, -R21 ;  /* 0x000000ffff15d224 */ /* 0x000fc600078e0a15 */
[----:B------:R-:W-:Y:S01]  /*1caf0*/  STL [R1+0x22c], R4 ;  /* 0x00022c0401007387 */ /* 0x000fe20000100800 */
[----:B------:R-:W-:Y:S01]  /*1cb00*/  @!P4 IMAD.IADD R13, R13, 0x1, -R9 ;  /* 0x000000010d0dc824 */ /* 0x000fe200078e0a09 */
[----:B------:R-:W-:Y:S02]  /*1cb10*/  SEL R21, R11, R21, !P3 ;  /* 0x000000150b157207 */ /* 0x000fe40005800000 */
[----:B------:R-:W3:Y:S01]  /*1cb20*/  LDL.LU R5, [R1+0x25c] ;  /* 0x00025c0001057983 */ /* 0x000ee20000300800 */
[----:B0-----:R-:W-:Y:S01]  /*1cb30*/  IMAD.MOV.U32 R22, RZ, RZ, R67 ;  /* 0x000000ffff167224 */ /* 0x001fe200078e0043 */
[----:B------:R-:W-:Y:S01]  /*1cb40*/  LEA.HI.X.SX32 R24, R24, R7, 0x1, P6 ;  /* 0x0000000718187211 */ /* 0x000fe200030f0eff */
[----:B------:R-:W-:Y:S01]  /*1cb50*/  IMAD R23, R21, UR6, RZ ;  /* 0x0000000615177c24 */ /* 0x000fe2000f8e02ff */
[C---:B------:R-:W-:Y:S01]  /*1cb60*/  ISETP.GT.U32.AND P4, PT, R9.reuse, R14, PT ;  /* 0x0000000e0900720c */ /* 0x040fe20003f84070 */
[----:B------:R-:W-:Y:S01]  /*1cb70*/  @!P0 IMAD.MOV R22, RZ, RZ, -R22 ;  /* 0x000000ffff168224 */ /* 0x000fe200078e0a16 */
[----:B------:R-:W3:Y:S01]  /*1cb80*/  LDL.LU R67, [R1+0x258] ;  /* 0x0002580001437983 */ /* 0x000ee20000300800 */
[----:B------:R-:W-:Y:S01]  /*1cb90*/  ISETP.GT.U32.AND P0, PT, R9, R13, PT ;  /* 0x0000000d0900720c */ /* 0x000fe20003f04070 */
[----:B------:R-:W-:-:S02]  /*1cba0*/  @P2 IMAD.MOV.U32 R25, RZ, RZ, R24 ;  /* 0x000000ffff192224 */ /* 0x000fc400078e0018 */
[----:B------:R0:W-:Y:S01]  /*1cbb0*/  STL [R1+0x228], R24 ;  /* 0x0002281801007387 */ /* 0x0001e20000100800 */
[----:B------:R-:W-:Y:S01]  /*1cbc0*/  SEL R22, R11, R22, !P3 ;  /* 0x000000160b167207 */ /* 0x000fe20005800000 */
[----:B0-----:R-:W-:Y:S01]  /*1cbd0*/  @P2 IMAD.MOV.U32 R24, RZ, RZ, R4 ;  /* 0x000000ffff182224 */ /* 0x001fe200078e0004 */
[----:B------:R-:W-:-:S03]  /*1cbe0*/  IADD3 R4, P6, PT, R23, R8, RZ ;  /* 0x0000000817047210 */ /* 0x000fc60007fde0ff */
[----:B------:R-:W-:Y:S01]  /*1cbf0*/  IMAD R21, R22, UR6, RZ ;  /* 0x0000000616157c24 */ /* 0x000fe2000f8e02ff */
[----:B------:R-:W-:Y:S01]  /*1cc00*/  LEA.HI.X.SX32 R23, R23, R7, 0x1, P6 ;  /* 0x0000000717177211 */ /* 0x000fe200030f0eff */
[----:B------:R0:W-:Y:S01]  /*1cc10*/  STL [R1+0x234], R4 ;  /* 0x0002340401007387 */ /* 0x0001e20000100800 */
[--C-:B------:R-:W-:Y:S02]  /*1cc20*/  @!P4 IMAD.IADD R14, R14, 0x1, -R9.reuse ;  /* 0x000000010e0ec824 */ /* 0x100fe400078e0a09 */
[----:B------:R-:W-:Y:S01]  /*1cc30*/  @!P0 IMAD.IADD R13, R13, 0x1, -R9 ;  /* 0x000000010d0d8824 */ /* 0x000fe200078e0a09 */
[----:B------:R1:W-:Y:S01]  /*1cc40*/  STL [R1+0x230], R23 ;  /* 0x0002301701007387 */ /* 0x0003e20000100800 */
[----:B------:R-:W-:Y:S01]  /*1cc50*/  PRMT R78, RZ, 0x7610, R78 ;  /* 0x00007610ff4e7816 */ /* 0x000fe2000000004e */
[----:B------:R-:W-:Y:S01]  /*1cc60*/  @P2 IMAD.MOV.U32 R22, RZ, RZ, R4 ;  /* 0x000000ffff162224 */ /* 0x000fe200078e0004 */
[----:B------:R-:W-:Y:S02]  /*1cc70*/  PRMT R79, RZ, 0x7610, R79 ;  /* 0x00007610ff4f7816 */ /* 0x000fe4000000004f */
[----:B------:R-:W-:-:S02]  /*1cc80*/  PRMT R77, RZ, 0x7610, R77 ;  /* 0x00007610ff4d7816 */ /* 0x000fc4000000004d */
[----:B------:R0:W3:Y:S04]  /*1cc90*/  @P2 LDG.E.U8 R78, desc[UR22][R22.64] ;  /* 0x00000016164e2981 */ /* 0x0000e8000c1e1100 */
[----:B------:R1:W3:Y:S01]  /*1cca0*/  @P2 LDG.E.U8 R79, desc[UR22][R24.64] ;  /* 0x00000016184f2981 */ /* 0x0002e2000c1e1100 */
[----:B0-----:R-:W-:Y:S01]  /*1ccb0*/  IMAD.MOV.U32 R22, RZ, RZ, R14 ;  /* 0x000000ffff167224 */ /* 0x001fe200078e000e */
[----:B--2---:R-:W-:-:S13]  /*1ccc0*/  ISETP.GT.U32.AND P5, PT, R9, R12, PT ;  /* 0x0000000c0900720c */ /* 0x004fda0003fa4070 */
[----:B------:R-:W-:Y:S01]  /*1ccd0*/  @!P5 IMAD.IADD R12, R12, 0x1, -R9 ;  /* 0x000000010c0cd824 */ /* 0x000fe200078e0a09 */
[----:B----4-:R-:W-:Y:S02]  /*1cce0*/  ISETP.GE.AND P4, PT, R2, RZ, PT ;  /* 0x000000ff0200720c */ /* 0x010fe40003f86270 */
[----:B------:R-:W-:Y:S02]  /*1ccf0*/  IADD3 R2, P0, PT, R21, R8, RZ ;  /* 0x0000000815027210 */ /* 0x000fe40007f1e0ff */
[----:B------:R-:W-:Y:S02]  /*1cd00*/  ISETP.GT.U32.AND P6, PT, R9, R12, PT ;  /* 0x0000000c0900720c */ /* 0x000fe40003fc4070 */
[----:B------:R-:W-:Y:S01]  /*1cd10*/  LEA.HI.X.SX32 R4, R21, R7, 0x1, P0 ;  /* 0x0000000715047211 */ /* 0x000fe200000f0eff */
[----:B------:R-:W-:Y:S02]  /*1cd20*/  IMAD.MOV.U32 R21, RZ, RZ, R13 ;  /* 0x000000ffff157224 */ /* 0x000fe400078e000d */
[----:B-1----:R-:W-:-:S02]  /*1cd30*/  @P2 IMAD.MOV.U32 R24, RZ, RZ, R2 ;  /* 0x000000ffff182224 */ /* 0x002fc400078e0002 */
[----:B------:R-:W-:Y:S02]  /*1cd40*/  @P2 IMAD.MOV.U32 R25, RZ, RZ, R4 ;  /* 0x000000ffff192224 */ /* 0x000fe400078e0004 */
[----:B------:R-:W-:-:S03]  /*1cd50*/  @!P4 IMAD.MOV R22, RZ, RZ, -R22 ;  /* 0x000000ffff16c224 */ /* 0x000fc600078e0a16 */
[----:B------:R0:W2:Y:S01]  /*1cd60*/  @P2 LDG.E.U8 R77, desc[UR22][R24.64] ;  /* 0x00000016184d2981 */ /* 0x0000a2000c1e1100 */
[----:B---3--:R-:W-:-:S03]  /*1cd70*/  ISETP.GE.AND P5, PT, R66, RZ, PT ;  /* 0x000000ff4200720c */ /* 0x008fc60003fa6270 */
[----:B------:R-:W3:Y:S01]  /*1cd80*/  LDL R66, [R1+0xec8] ;  /* 0x000ec80001427983 */ /* 0x000ee20000100800 */
[----:B------:R-:W-:-:S03]  /*1cd90*/  @!P6 IMAD.IADD R12, R12, 0x1, -R9 ;  /* 0x000000010c0ce824 */ /* 0x000fc600078e0a09 */
[----:B------:R-:W-:Y:S04]  /*1cda0*/  STL [R1+0x23c], R2 ;  /* 0x00023c0201007387 */ /* 0x000fe80000100800 */
[----:B------:R-:W4:Y:S02]  /*1cdb0*/  LDL.LU R14, [R1+0xf5c] ;  /* 0x000f5c00010e7983 */ /* 0x000f240000300800 */
[----:B------:R-:W-:Y:S02]  /*1cdc0*/  @!P5 IMAD.MOV R21, RZ, RZ, -R21 ;  /* 0x000000ffff15d224 */ /* 0x000fe400078e0a15 */
[----:B------:R1:W-:Y:S01]  /*1cdd0*/  STL [R1+0x238], R4 ;  /* 0x0002380401007387 */ /* 0x0003e20000100800 */
[----:B------:R-:W-:-:S03]  /*1cde0*/  SEL R23, R11, R22, !P3 ;  /* 0x000000160b177207 */ /* 0x000fc60005800000 */
[----:B------:R-:W2:Y:S01]  /*1cdf0*/  LDL.LU R13, [R1+0xf58] ;  /* 0x000f5800010d7983 */ /* 0x000ea20000300800 */
[----:B------:R-:W-:-:S03]  /*1ce00*/  SEL R22, R11, R21, !P3 ;  /* 0x000000150b167207 */ /* 0x000fc60005800000 */
[----:B------:R-:W2:Y:S01]  /*1ce10*/  LDL.LU R25, [R1+0x278] ;  /* 0x0002780001197983 */ /* 0x000ea20000300800 */
[----:B------:R-:W-:-:S03]  /*1ce20*/  IMAD.MOV.U32 R21, RZ, RZ, R12 ;  /* 0x000000ffff157224 */ /* 0x000fc600078e000c */
[----:B-1----:R-:W2:Y:S04]  /*1ce30*/  LDL.LU R4, [R1+0x274] ;  /* 0x0002740001047983 */ /* 0x002ea80000300800 */
[----:B------:R-:W4:Y:S01]  /*1ce40*/  LDL R12, [R1+0xe2c] ;  /* 0x000e2c00010c7983 */ /* 0x000f220000100800 */
[----:B------:R-:W-:-:S03]  /*1ce50*/  ISETP.GE.AND P6, PT, R3, RZ, PT ;  /* 0x000000ff0300720c */ /* 0x000fc60003fc6270 */
[----:B------:R-:W4:Y:S01]  /*1ce60*/  LDL R3, [R1+0xe78] ;  /* 0x000e780001037983 */ /* 0x000f220000100800 */
[C---:B------:R-:W-:Y:S02]  /*1ce70*/  ISETP.GT.U32.AND P0, PT, R9.reuse, R68, PT ;  /* 0x000000440900720c */ /* 0x040fe40003f04070 */
[----:B------:R-:W-:Y:S01]  /*1ce80*/  ISETP.GT.U32.AND P4, PT, R9, R5, PT ;  /* 0x000000050900720c */ /* 0x000fe20003f84070 */
[----:B------:R-:W-:Y:S02]  /*1ce90*/  IMAD R23, R23, UR6, RZ ;  /* 0x0000000617177c24 */ /* 0x000fe4000f8e02ff */
[----:B------:R-:W-:Y:S01]  /*1cea0*/  IMAD R22, R22, UR6, RZ ;  /* 0x0000000616167c24 */ /* 0x000fe2000f8e02ff */
[----:B------:R-:W-:-:S07]  /*1ceb0*/  ISETP.GT.U32.AND P5, PT, R9, R67, PT ;  /* 0x000000430900720c */ /* 0x000fce0003fa4070 */
[--C-:B------:R-:W-:Y:S02]  /*1cec0*/  @!P0 IMAD.IADD R68, R68, 0x1, -R9.reuse ;  /* 0x0000000144448824 */ /* 0x100fe400078e0a09 */
[----:B------:R-:W-:Y:S01]  /*1ced0*/  @!P4 IMAD.IADD R5, R5, 0x1, -R9 ;  /* 0x000000010505c824 */ /* 0x000fe200078e0a09 */
[----:B0-----:R-:W-:Y:S01]  /*1cee0*/  IADD3 R24, P4, PT, R23, R8, RZ ;  /* 0x0000000817187210 */ /* 0x001fe20007f9e0ff */
[----:B------:R-:W-:Y:S01]  /*1cef0*/  @!P6 IMAD.MOV R21, RZ, RZ, -R21 ;  /* 0x000000ffff15e224 */ /* 0x000fe200078e0a15 */
[----:B------:R-:W-:Y:S02]  /*1cf00*/  ISETP.GT.U32.AND P0, PT, R9, R68, PT ;  /* 0x000000440900720c */ /* 0x000fe40003f04070 */
[----:B------:R-:W-:Y:S02]  /*1cf10*/  IADD3 R2, P6, PT, R22, R8, RZ ;  /* 0x0000000816027210 */ /* 0x000fe40007fde0ff */
[----:B------:R-:W-:Y:S02]  /*1cf20*/  LEA.HI.X.SX32 R23, R23, R7, 0x1, P4 ;  /* 0x0000000717177211 */ /* 0x000fe400020f0eff */
[----:B------:R-:W-:Y:S01]  /*1cf30*/  SEL R21, R11, R21, !P3 ;  /* 0x000000150b157207 */ /* 0x000fe20005800000 */
[----:B------:R-:W-:Y:S01]  /*1cf40*/  @!P5 IMAD.IADD R67, R67, 0x1, -R9 ;  /* 0x000000014343d824 */ /* 0x000fe200078e0a09 */
[----:B------:R-:W-:Y:S01]  /*1cf50*/  PRMT R76, RZ, 0x7610, R76 ;  /* 0x00007610ff4c7816 */ /* 0x000fe2000000004c */
[----:B------:R0:W-:Y:S01]  /*1cf60*/  STL [R1+0x244], R24 ;  /* 0x0002441801007387 */ /* 0x0001e20000100800 */
[----:B------:R-:W-:-:S02]  /*1cf70*/  ISETP.GT.U32.AND P5, PT, R9, R5, PT ;  /* 0x000000050900720c */ /* 0x000fc40003fa4070 */
[----:B------:R-:W-:Y:S01]  /*1cf80*/  PRMT R75, RZ, 0x7610, R75 ;  /* 0x00007610ff4b7816 */ /* 0x000fe2000000004b */
[----:B------:R-:W-:Y:S01]  /*1cf90*/  STL [R1+0x24c], R2 ;  /* 0x00024c0201007387 */ /* 0x000fe20000100800 */
[----:B------:R-:W-:-:S03]  /*1cfa0*/  @!P0 IMAD.IADD R68, R68, 0x1, -R9 ;  /* 0x0000000144448824 */ /* 0x000fc600078e0a09 */
[----:B------:R1:W-:Y:S01]  /*1cfb0*/  STL [R1+0x240], R23 ;  /* 0x0002401701007387 */ /* 0x0003e20000100800 */
[----:B------:R-:W-:-:S05]  /*1cfc0*/  PRMT R74, RZ, 0x7610, R74 ;  /* 0x00007610ff4a7816 */ /* 0x000fca000000004a */
[----:B------:R-:W-:Y:S01]  /*1cfd0*/  @!P5 IMAD.IADD R5, R5, 0x1, -R9 ;  /* 0x000000010505d824 */ /* 0x000fe200078e0a09 */
[----:B------:R-:W-:Y:S02]  /*1cfe0*/  ISETP.GT.U32.AND P0, PT, R9, R67, PT ;  /* 0x000000430900720c */ /* 0x000fe40003f04070 */
[----:B------:R-:W-:-:S11]  /*1cff0*/  PRMT R73, RZ, 0x7610, R73 ;  /* 0x00007610ff497816 */ /* 0x000fd60000000049 */
[----:B------:R-:W-:Y:S01]  /*1d000*/  @!P0 IMAD.IADD R67, R67, 0x1, -R9 ;  /* 0x0000000143438824 */ /* 0x000fe200078e0a09 */
[----:B---3--:R-:W-:Y:S02]  /*1d010*/  ISETP.GE.AND P4, PT, R66, RZ, PT ;  /* 0x000000ff4200720c */ /* 0x008fe40003f86270 */
[----:B------:R-:W-:Y:S01]  /*1d020*/  LEA.HI.X.SX32 R66, R22, R7, 0x1, P6 ;  /* 0x0000000716427211 */ /* 0x000fe200030f0eff */
[----:B------:R-:W-:Y:S02]  /*1d030*/  @P2 IMAD.MOV.U32 R22, RZ, RZ, R24 ;  /* 0x000000ffff162224 */ /* 0x000fe400078e0018 */
[----:B0-----:R-:W-:-:S03]  /*1d040*/  IMAD R24, R21, UR6, RZ ;  /* 0x0000000615187c24 */ /* 0x001fc6000f8e02ff */
[----:B------:R0:W3:Y:S01]  /*1d050*/  @P2 LDG.E.U8 R76, desc[UR22][R22.64] ;  /* 0x00000016164c2981 */ /* 0x0000e2000c1e1100 */
[----:B------:R-:W-:Y:S02]  /*1d060*/  IMAD.MOV.U32 R21, RZ, RZ, R68 ;  /* 0x000000ffff157224 */ /* 0x000fe400078e0044 */
[----:B0-----:R-:W-:Y:S02]  /*1d070*/  @P2 IMAD.MOV.U32 R22, RZ, RZ, R2 ;  /* 0x000000ffff162224 */ /* 0x001fe400078e0002 */
[----:B-1----:R-:W-:Y:S01]  /*1d080*/  @P2 IMAD.MOV.U32 R23, RZ, RZ, R66 ;  /* 0x000000ffff172224 */ /* 0x002fe200078e0042 */
[----:B------:R-:W-:Y:S01]  /*1d090*/  IADD3 R2, P6, PT, R24, R8, RZ ;  /* 0x0000000818027210 */ /* 0x000fe20007fde0ff */
[----:B------:R0:W-:Y:S01]  /*1d0a0*/  STL [R1+0x248], R66 ;  /* 0x0002484201007387 */ /* 0x0001e20000100800 */
[----:B------:R-:W-:-:S03]  /*1d0b0*/  @!P4 IMAD.MOV R21, RZ, RZ, -R21 ;  /* 0x000000ffff15c224 */ /* 0x000fc600078e0a15 */
[----:B------:R1:W3:Y:S01]  /*1d0c0*/  @P2 LDG.E.U8 R75, desc[UR22][R22.64] ;  /* 0x00000016164b2981 */ /* 0x0002e2000c1e1100 */
[----:B--2---:R-:W-:-:S03]  /*1d0d0*/  ISETP.GT.U32.AND P5, PT, R9, R4, PT ;  /* 0x000000040900720c */ /* 0x004fc60003fa4070 */
[----:B0-----:R-:W2:Y:S01]  /*1d0e0*/  LDL.LU R66, [R1+0x270] ;  /* 0x0002700001427983 */ /* 0x001ea20000300800 */
[----:B-1----:R-:W-:-:S03]  /*1d0f0*/  LEA.HI.X.SX32 R22, R24, R7, 0x1, P6 ;  /* 0x0000000718167211 */ /* 0x002fc600030f0eff */
[----:B------:R-:W-:Y:S01]  /*1d100*/  STL [R1+0x254], R2 ;  /* 0x0002540201007387 */ /* 0x000fe20000100800 */
[----:B----4-:R-:W-:-:S03]  /*1d110*/  ISETP.GE.AND P6, PT, R12, RZ, PT ;  /* 0x000000ff0c00720c */ /* 0x010fc60003fc6270 */
[----:B------:R0:W-:Y:S01]  /*1d120*/  STL [R1+0x250], R22 ;  /* 0x0002501601007387 */ /* 0x0001e20000100800 */
[----:B------:R-:W-:Y:S01]  /*1d130*/  @P2 IMAD.MOV.U32 R23, RZ, RZ, R22 ;  /* 0x000000ffff172224 */ /* 0x000fe200078e0016 */
[----:B------:R-:W-:Y:S01]  /*1d140*/  SEL R21, R11, R21, !P3 ;  /* 0x000000150b157207 */ /* 0x000fe20005800000 */
[----:B------:R-:W-:Y:S01]  /*1d150*/  @!P5 IMAD.IADD R4, R4, 0x1, -R9 ;  /* 0x000000010404d824 */ /* 0x000fe200078e0a09 */
[----:B------:R-:W-:Y:S01]  /*1d160*/  ISETP.GE.AND P0, PT, R3, RZ, PT ;  /* 0x000000ff0300720c */ /* 0x000fe20003f06270 */
[----:B------:R-:W4:Y:S04]  /*1d170*/  LDL R12, [R1+0xdd8] ;  /* 0x000dd800010c7983 */ /* 0x000f280000100800 */
[----:B------:R-:W3:Y:S01]  /*1d180*/  LDL.LU R68, [R1+0x280] ;  /* 0x0002800001447983 */ /* 0x000ee20000300800 */
[----:B0-----:R-:W-:-:S05]  /*1d190*/  @P2 IMAD.MOV.U32 R22, RZ, RZ, R2 ;  /* 0x000000ffff162224 */ /* 0x001fca00078e0002 */
[----:B------:R0:W3:Y:S02]  /*1d1a0*/  @P2 LDG.E.U8 R74, desc[UR22][R22.64] ;  /* 0x00000016164a2981 */ /* 0x0000e4000c1e1100 */
[----:B0-----:R-:W-:Y:S01]  /*1d1b0*/  IMAD R23, R21, UR6, RZ ;  /* 0x0000000615177c24 */ /* 0x001fe2000f8e02ff */
[----:B------:R-:W-:Y:S01]  /*1d1c0*/  ISETP.GT.U32.AND P4, PT, R9, R25, PT ;  /* 0x000000190900720c */ /* 0x000fe20003f84070 */
[----:B------:R-:W-:Y:S01]  /*1d1d0*/  IMAD.MOV.U32 R22, RZ, RZ, R5 ;  /* 0x000000ffff167224 */ /* 0x000fe200078e0005 */
[----:B------:R-:W-:Y:S01]  /*1d1e0*/  PRMT R72, RZ, 0x7610, R72 ;  /* 0x00007610ff487816 */ /* 0x000fe20000000048 */
[----:B------:R-:W-:Y:S01]  /*1d1f0*/  IMAD.MOV.U32 R21, RZ, RZ, R67 ;  /* 0x000000ffff157224 */ /* 0x000fe200078e0043 */
[C---:B------:R-:W-:Y:S01]  /*1d200*/  IADD3 R2, P5, PT, R23.reuse, R8, RZ ;  /* 0x0000000817027210 */ /* 0x040fe20007fbe0ff */
[----:B------:R-:W-:Y:S01]  /*1d210*/  @!P6 IMAD.MOV R22, RZ, RZ, -R22 ;  /* 0x000000ffff16e224 */ /* 0x000fe200078e0a16 */
[----:B------:R-:W0:Y:S02]  /*1d220*/  LDCU UR6, c[0x0][0x3b0] ;  /* 0x00007600ff0677ac */ /* 0x000e240008000800 */
[----:B------:R-:W-:-:S02]  /*1d230*/  LEA.HI.X.SX32 R3, R23, R7, 0x1, P5 ;  /* 0x0000000717037211 */ /* 0x000fc400028f0eff */
[----:B------:R-:W-:Y:S01]  /*1d240*/  SEL R24, R11, R22, !P3 ;  /* 0x000000160b187207 */ /* 0x000fe20005800000 */
[----:B------:R-:W-:Y:S02]  /*1d250*/  @P2 IMAD.MOV.U32 R22, RZ, RZ, R2 ;  /* 0x000000ffff162224 */ /* 0x000fe400078e0002 */
[----:B------:R-:W-:Y:S01]  /*1d260*/  @P2 IMAD.MOV.U32 R23, RZ, RZ, R3 ;  /* 0x000000ffff172224 */ /* 0x000fe200078e0003 */
[----:B------:R-:W-:Y:S04]  /*1d270*/  STL [R1+0x25c], R2 ;  /* 0x00025c0201007387 */ /* 0x000fe80000100800 */
[----:B------:R1:W-:Y:S04]  /*1d280*/  STL [R1+0x258], R3 ;  /* 0x0002580301007387 */ /* 0x0003e80000100800 */
[----:B------:R0:W3:Y:S04]  /*1d290*/  @P2 LDG.E.U8 R73, desc[UR22][R22.64] ;  /* 0x0000001616492981 */ /* 0x0000e8000c1e1100 */
[----:B-1----:R-:W3:Y:S04]  /*1d2a0*/  LDL R3, [R1+0xf24] ;  /* 0x000f240001037983 */ /* 0x002ee80000100800 */
[----:B------:R-:W3:Y:S04]  /*1d2b0*/  LDL.LU R67, [R1+0x28c] ;  /* 0x00028c0001437983 */ /* 0x000ee80000300800 */
[----:B------:R-:W3:Y:S01]  /*1d2c0*/  LDL R23, [R1+0xe54] ;  /* 0x000e540001177983 */ /* 0x000ee20000100800 */
[----:B------:R-:W-:-:S02]  /*1d2d0*/  @!P4 IMAD.IADD R25, R25, 0x1, -R9 ;  /* 0x000000011919c824 */ /* 0x000fc400078e0a09 */
[----:B------:R-:W-:-:S03]  /*1d2e0*/  @!P0 IMAD.MOV R21, RZ, RZ, -R21 ;  /* 0x000000ffff158224 */ /* 0x000fc600078e0a15 */
[----:B------:R-:W-:Y:S02]  /*1d2f0*/  ISETP.GT.U32.AND P4, PT, R9, R25, PT ;  /* 0x000000190900720c */ /* 0x000fe40003f84070 */
[----:B------:R-:W-:Y:S01]  /*1d300*/  SEL R21, R11, R21, !P3 ;  /* 0x000000150b157207 */ /* 0x000fe20005800000 */
[----:B------:R-:W-:Y:S01]  /*1d310*/  IMAD R24, R24, UR4, RZ ;  /* 0x0000000418187c24 */ /* 0x000fe2000f8e02ff */
[----:B------:R-:W-:Y:S01]  /*1d320*/  ISETP.GT.U32.AND P5, PT, R9, R4, PT ;  /* 0x000000040900720c */ /* 0x000fe20003fa4070 */
[----:B------:R-:W1:Y:S02]  /*1d330*/  LDCU UR4, c[0x0][0x3b0] ;  /* 0x00007600ff0477ac */ /* 0x000e640008000800 */
[----:B------:R-:W-:Y:S01]  /*1d340*/  IMAD R21, R21, UR5, RZ ;  /* 0x0000000515157c24 */ /* 0x000fe2000f8e02ff */
[----:B------:R-:W-:Y:S01]  /*1d350*/  PRMT R71, RZ, 0x7610, R71 ;  /* 0x00007610ff477816 */ /* 0x000fe20000000047 */
[----:B------:R-:W1:Y:S04]  /*1d360*/  LDCU UR5, c[0x0][0x3b0] ;  /* 0x00007600ff0577ac */ /* 0x000e680008000800 */
[----:B------:R-:W-:Y:S01]  /*1d370*/  @!P4 IMAD.IADD R25, R25, 0x1, -R9 ;  /* 0x000000011919c824 */ /* 0x000fe200078e0a09 */
[----:B------:R-:W-:-:S04]  /*1d380*/  IADD3 R5, P4, PT, R24, R8, RZ ;  /* 0x0000000818057210 */ /* 0x000fc80007f9e0ff */
[----:B0-----:R-:W-:Y:S01]  /*1d390*/  LEA.HI.X.SX32 R22, R24, R7, 0x1, P4 ;  /* 0x0000000718167211 */ /* 0x001fe200020f0eff */
[----:B------:R-:W-:Y:S01]  /*1d3a0*/  @!P5 IMAD.IADD R4, R4, 0x1, -R9 ;  /* 0x000000010404d824 */ /* 0x000fe200078e0a09 */
[----:B--2---:R-:W-:-:S13]  /*1d3b0*/  ISETP.GT.U32.AND P0, PT, R9, R66, PT ;  /* 0x000000420900720c */ /* 0x004fda0003f04070 */
[----:B------:R-:W-:Y:S01]  /*1d3c0*/  @!P0 IMAD.IADD R66, R66, 0x1, -R9 ;  /* 0x0000000142428824 */ /* 0x000fe200078e0a09 */
[C---:B------:R-:W-:Y:S02]  /*1d3d0*/  IADD3 R2, P0, PT, R21.reuse, R8, RZ ;  /* 0x0000000815027210 */ /* 0x040fe40007f1e0ff */
[----:B----4-:R-:W-:Y:S02]  /*1d3e0*/  ISETP.GE.AND P6, PT, R12, RZ, PT ;  /* 0x000000ff0c00720c */ /* 0x010fe40003fc6270 */
[----:B------:R-:W2:Y:S04]  /*1d3f0*/  LDL.LU R12, [R1+0x288] ;  /* 0x00028800010c7983 */ /* 0x000ea80000300800 */
[----:B------:R-:W-:Y:S04]  /*1d400*/  STL [R1+0x264], R5 ;  /* 0x0002640501007387 */ /* 0x000fe80000100800 */
[----:B------:R-:W-:Y:S04]  /*1d410*/  STL [R1+0x26c], R2 ;  /* 0x00026c0201007387 */ /* 0x000fe80000100800 */
[----:B------:R0:W-:Y:S01]  /*1d420*/  STL [R1+0x260], R22 ;  /* 0x0002601601007387 */ /* 0x0001e20000100800 */
[----:B------:R-:W-:-:S02]  /*1d430*/  LEA.HI.X.SX32 R21, R21, R7, 0x1, P0 ;  /* 0x0000000715157211 */ /* 0x000fc400000f0eff */
[----:B------:R-:W-:Y:S02]  /*1d440*/  ISETP.GT.U32.AND P0, PT, R9, R66, PT ;  /* 0x000000420900720c */ /* 0x000fe40003f04070 */
[----:B---3--:R-:W-:Y:S01]  /*1d450*/  ISETP.GE.AND P4, PT, R23, RZ, PT ;  /* 0x000000ff1700720c */ /* 0x008fe20003f86270 */
[----:B------:R-:W-:Y:S02]  /*1d460*/  @P2 IMAD.MOV.U32 R23, RZ, RZ, R22 ;  /* 0x000000ffff172224 */ /* 0x000fe400078e0016 */
[----:B0-----:R-:W-:Y:S02]  /*1d470*/  @P2 IMAD.MOV.U32 R22, RZ, RZ, R5 ;  /* 0x000000ffff162224 */ /* 0x001fe400078e0005 */
[----:B------:R-:W3:Y:S04]  /*1d480*/  LDL R5, [R1+0xdd4] ;  /* 0x000dd40001057983 */ /* 0x000ee80000100800 */
[----:B------:R0:W4:Y:S04]  /*1d490*/  @P2 LDG.E.U8 R72, desc[UR22][R22.64] ;  /* 0x0000001616482981 */ /* 0x000128000c1e1100 */
[----:B------:R1:W-:Y:S01]  /*1d4a0*/  STL [R1+0x268], R21 ;  /* 0x0002681501007387 */ /* 0x0003e20000100800 */
[----:B0-----:R-:W-:-:S04]  /*1d4b0*/  IMAD.MOV.U32 R22, RZ, RZ, R25 ;  /* 0x000000ffff167224 */ /* 0x001fc800078e0019 */
[----:B------:R-:W-:Y:S01]  /*1d4c0*/  @!P6 IMAD.MOV R22, RZ, RZ, -R22 ;  /* 0x000000ffff16e224 */ /* 0x000fe200078e0a16 */
[----:B------:R-:W-:Y:S02]  /*1d4d0*/  ISETP.GE.AND P6, PT, R3, RZ, PT ;  /* 0x000000ff0300720c */ /* 0x000fe40003fc6270 */
[----:B------:R-:W4:Y:S01]  /*1d4e0*/  LDL R3, [R1+0xec0] ;  /* 0x000ec00001037983 */ /* 0x000f220000100800 */
[----:B------:R-:W-:Y:S02]  /*1d4f0*/  @P2 IMAD.MOV.U32 R25, RZ, RZ, R21 ;  /* 0x000000ffff192224 */ /* 0x000fe400078e0015 */
[----:B-1----:R-:W-:Y:S02]  /*1d500*/  IMAD.MOV.U32 R21, RZ, RZ, R4 ;  /* 0x000000ffff157224 */ /* 0x002fe400078e0004 */
[----:B------:R-:W-:Y:S02]  /*1d510*/  @!P0 IMAD.IADD R66, R66, 0x1, -R9 ;  /* 0x0000000142428824 */ /* 0x000fe400078e0a09 */
[----:B------:R-:W-:Y:S01]  /*1d520*/  @!P4 IMAD.MOV R21, RZ, RZ, -R21 ;  /* 0x000000ffff15c224 */ /* 0x000fe200078e0a15 */
[----:B------:R-:W-:-:S04]  /*1d530*/  SEL R23, R11, R22, !P3 ;  /* 0x000000160b177207 */ /* 0x000fc80005800000 */
[----:B------:R-:W-:Y:S01]  /*1d540*/  SEL R22, R11, R21, !P3 ;  /* 0x000000150b167207 */ /* 0x000fe20005800000 */
[----:B------:R-:W-:Y:S02]  /*1d550*/  IMAD.MOV.U32 R21, RZ, RZ, R66 ;  /* 0x000000ffff157224 */ /* 0x000fe400078e0042 */
[----:B------:R-:W4:Y:S01]  /*1d560*/  LDL R66, [R1+0xf08] ;  /* 0x000f080001427983 */ /* 0x000f220000100800 */
[----:B------:R-:W-:Y:S01]  /*1d570*/  ISETP.GT.U32.AND P5, PT, R9, R68, PT ;  /* 0x000000440900720c */ /* 0x000fe20003fa4070 */
[----:B------:R-:W-:Y:S02]  /*1d580*/  @P2 IMAD.MOV.U32 R24, RZ, RZ, R2 ;  /* 0x000000ffff182224 */ /* 0x000fe400078e0002 */
[----:B------:R-:W-:Y:S01]  /*1d590*/  IMAD R23, R23, UR6, RZ ;  /* 0x0000000617177c24 */ /* 0x000fe2000f8e02ff */
[----:B------:R-:W-:Y:S01]  /*1d5a0*/  PRMT R70, RZ, 0x7610, R70 ;  /* 0x00007610ff467816 */ /* 0x000fe20000000046 */
[----:B------:R-:W-:Y:S01]  /*1d5b0*/  IMAD R22, R22, UR4, RZ ;  /* 0x0000000416167c24 */ /* 0x000fe2000f8e02ff */
[----:B------:R0:W4:Y:S01]  /*1d5c0*/  @P2 LDG.E.U8 R71, desc[UR22][R24.64] ;  /* 0x0000001618472981 */ /* 0x000122000c1e1100 */
[----:B------:R-:W-:Y:S01]  /*1d5d0*/  @!P6 IMAD.MOV R21, RZ, RZ, -R21 ;  /* 0x000000ffff15e224 */ /* 0x000fe200078e0a15 */
[----:B------:R-:W-:Y:S01]  /*1d5e0*/  PRMT R69, RZ, 0x7610, R69 ;  /* 0x00007610ff457816 */ /* 0x000fe20000000045 */
[----:B------:R-:W1:Y:S01]  /*1d5f0*/  LDCU UR4, c[0x0][0x3b0] ;  /* 0x00007600ff0477ac */ /* 0x000e620008000800 */
[----:B------:R-:W4:Y:S03]  /*1d600*/  LDL.LU R4, [R1+0x298] ;  /* 0x0002980001047983 */ /* 0x000f260000300800 */
[----:B------:R-:W-:Y:S01]  /*1d610*/  @!P5 IMAD.IADD R68, R68, 0x1, -R9 ;  /* 0x000000014444d824 */ /* 0x000fe200078e0a09 */
[----:B------:R-:W-:Y:S01]  /*1d620*/  PRMT R65, RZ, 0x7610, R65 ;  /* 0x00007610ff417816 */ /* 0x000fe20000000041 */
[----:B------:R-:W1:Y:S03]  /*1d630*/  LDCU UR6, c[0x0][0x3b0] ;  /* 0x00007600ff0677ac */ /* 0x000e660008000800 */
[----:B------:R-:W-:-:S02]  /*1d640*/  ISETP.GT.U32.AND P4, PT, R9, R68, PT ;  /* 0x000000440900720c */ /* 0x000fc40003f84070 */
[----:B------:R-:W-:Y:S02]  /*1d650*/  ISETP.GT.U32.AND P5, PT, R9, R67, PT ;  /* 0x000000430900720c */ /* 0x000fe40003fa4070 */
[----:B0-----:R-:W-:-:S09]  /*1d660*/  IADD3 R25, P6, PT, R23, R8, RZ ;  /* 0x0000000817197210 */ /* 0x001fd20007fde0ff */
[----:B------:R-:W-:Y:S01]  /*1d670*/  @!P4 IMAD.IADD R68, R68, 0x1, -R9 ;  /* 0x000000014444c824 */ /* 0x000fe200078e0a09 */
[C---:B------:R-:W-:Y:S02]  /*1d680*/  IADD3 R2, P4, PT, R22.reuse, R8, RZ ;  /* 0x0000000816027210 */ /* 0x040fe40007f9e0ff */
[-C--:B------:R-:W-:Y:S02]  /*1d690*/  LEA.HI.X.SX32 R23, R23, R7.reuse, 0x1, P6 ;  /* 0x0000000717177211 */ /* 0x080fe400030f0eff */
[----:B------:R-:W-:Y:S01]  /*1d6a0*/  LEA.HI.X.SX32 R24, R22, R7, 0x1, P4 ;  /* 0x0000000716187211 */ /* 0x000fe200020f0eff */
[----:B------:R-:W-:Y:S01]  /*1d6b0*/  @P2 IMAD.MOV.U32 R22, RZ, RZ, R25 ;  /* 0x000000ffff162224 */ /* 0x000fe200078e0019 */
[----:B------:R-:W-:Y:S01]  /*1d6c0*/  STL [R1+0x274], R25 ;  /* 0x0002741901007387 */ /* 0x000fe20000100800 */
[----:B------:R-:W-:-:S03]  /*1d6d0*/  @!P5 IMAD.IADD R67, R67, 0x1, -R9 ;  /* 0x000000014343d824 */ /* 0x000fc600078e0a09 */
[----:B------:R-:W-:Y:S01]  /*1d6e0*/  STL [R1+0x27c], R2 ;  /* 0x00027c0201007387 */ /* 0x000fe20000100800 */
[----:B------:R-:W-:-:S03]  /*1d6f0*/  SEL R21, R11, R21, !P3 ;  /* 0x000000150b157207 */ /* 0x000fc60005800000 */
[----:B------:R0:W4:Y:S01]  /*1d700*/  @P2 LDG.E.U8 R70, desc[UR22][R22.64] ;  /* 0x0000001616462981 */ /* 0x000122000c1e1100 */
[----:B------:R-:W-:Y:S01]  /*1d710*/  ISETP.GT.U32.AND P5, PT, R9, R67, PT ;  /* 0x000000430900720c */ /* 0x000fe20003fa4070 */
[----:B------:R-:W-:Y:S01]  /*1d720*/  IMAD R21, R21, UR5, RZ ;  /* 0x0000000515157c24 */ /* 0x000fe2000f8e02ff */
[----:B------:R-:W1:Y:S01]  /*1d730*/  LDCU UR5, c[0x0][0x3b0] ;  /* 0x00007600ff0577ac */ /* 0x000e620008000800 */
[----:B0-----:R-:W-:-:S10]  /*1d740*/  @P2 IMAD.MOV.U32 R22, RZ, RZ, R2 ;  /* 0x000000ffff162224 */ /* 0x001fd400078e0002 */
[----:B------:R-:W-:Y:S01]  /*1d750*/  @!P5 IMAD.IADD R67, R67, 0x1, -R9 ;  /* 0x000000014343d824 */ /* 0x000fe200078e0a09 */
[----:B--2---:R-:W-:-:S13]  /*1d760*/  ISETP.GT.U32.AND P0, PT, R9, R12, PT ;  /* 0x0000000c0900720c */ /* 0x004fda0003f04070 */
[----:B------:R-:W-:-:S05]  /*1d770*/  @!P0 IMAD.IADD R12, R12, 0x1, -R9 ;  /* 0x000000010c0c8824 */ /* 0x000fca00078e0a09 */
[----:B------:R-:W-:Y:S02]  /*1d780*/  ISETP.GT.U32.AND P0, PT, R9, R12, PT ;  /* 0x0000000c0900720c */ /* 0x000fe40003f04070 */
[----:B---3--:R-:W-:Y:S02]  /*1d790*/  ISETP.GE.AND P6, PT, R5, RZ, PT ;  /* 0x000000ff0500720c */ /* 0x008fe40003fc6270 */
[----:B------:R-:W2:Y:S04]  /*1d7a0*/  LDL.LU R5, [R1+0x2a4] ;  /* 0x0002a40001057983 */ /* 0x000ea80000300800 */
[----:B------:R0:W-:Y:S02]  /*1d7b0*/  STL [R1+0x270], R23 ;  /* 0x0002701701007387 */ /* 0x0001e40000100800 */
[----:B0-----:R-:W-:-:S05]  /*1d7c0*/  @P2 IMAD.MOV.U32 R23, RZ, RZ, R24 ;  /* 0x000000ffff172224 */ /* 0x001fca00078e0018 */
[----:B------:R0:W3:Y:S01]  /*1d7d0*/  @P2 LDG.E.U8 R69, desc[UR22][R22.64] ;  /* 0x0000001616452981 */ /* 0x0000e2000c1e1100 */
[----:B----4-:R-:W-:Y:S01]  /*1d7e0*/  ISETP.GE.AND P4, PT, R3, RZ, PT ;  /* 0x000000ff0300720c */ /* 0x010fe20003f86270 */
[----:B0-----:R-:W-:-:S04]  /*1d7f0*/  IMAD.MOV.U32 R22, RZ, RZ, R68 ;  /* 0x000000ffff167224 */ /* 0x001fc800078e0044 */
[----:B------:R-:W-:Y:S01]  /*1d800*/  @!P6 IMAD.MOV R22, RZ, RZ, -R22 ;  /* 0x000000ffff16e224 */ /* 0x000fe200078e0a16 */
[C---:B------:R-:W-:Y:S01]  /*1d810*/  IADD3 R2, P6, PT, R21.reuse, R8, RZ ;  /* 0x0000000815027210 */ /* 0x040fe20007fde0ff */
[----:B------:R0:W-:Y:S03]  /*1d820*/  STL [R1+0x278], R24 ;  /* 0x0002781801007387 */ /* 0x0001e60000100800 */
[----:B------:R-:W-:Y:S01]  /*1d830*/  LEA.HI.X.SX32 R3, R21, R7, 0x1, P6 ;  /* 0x0000000715037211 */ /* 0x000fe200030f0eff */
[----:B------:R-:W4:Y:S01]  /*1d840*/  LDL.LU R68, [R1+0x2a0] ;  /* 0x0002a00001447983 */ /* 0x000f220000300800 */
[----:B------:R-:W-:-:S03]  /*1d850*/  IMAD.MOV.U32 R21, RZ, RZ, R67 ;  /* 0x000000ffff157224 */ /* 0x000fc600078e0043 */
[----:B------:R-:W-:Y:S04]  /*1d860*/  STL [R1+0x284], R2 ;  /* 0x0002840201007387 */ /* 0x000fe80000100800 */
[----:B------:R1:W-:Y:S04]  /*1d870*/  STL [R1+0x280], R3 ;  /* 0x0002800301007387 */ /* 0x0003e80000100800 */
[----:B------:R-:W3:Y:S01]  /*1d880*/  LDL R67, [R1+0xe70] ;  /* 0x000e700001437983 */ /* 0x000ee20000100800 */
[----:B0-----:R-:W-:Y:S01]  /*1d890*/  SEL R24, R11, R22, !P3 ;  /* 0x000000160b187207 */ /* 0x001fe20005800000 */
[----:B------:R-:W-:-:S02]  /*1d8a0*/  @P2 IMAD.MOV.U32 R22, RZ, RZ, R2 ;  /* 0x000000ffff162224 */ /* 0x000fc400078e0002 */
[----:B------:R-:W-:Y:S02]  /*1d8b0*/  @P2 IMAD.MOV.U32 R23, RZ, RZ, R3 ;  /* 0x000000ffff172224 */ /* 0x000fe400078e0003 */
[----:B------:R-:W-:Y:S01]  /*1d8c0*/  @!P4 IMAD.MOV R21, RZ, RZ, -R21 ;  /* 0x000000ffff15c224 */ /* 0x000fe200078e0a15 */
[----:B------:R-:W-:Y:S01]  /*1d8d0*/  ISETP.GE.AND P5, PT, R66, RZ, PT ;  /* 0x000000ff4200720c */ /* 0x000fe20003fa6270 */
[----:B------:R-:W-:Y:S01]  /*1d8e0*/  @!P0 IMAD.IADD R12, R12, 0x1, -R9 ;  /* 0x000000010c0c8824 */ /* 0x000fe200078e0a09 */
[----:B------:R-:W3:Y:S01]  /*1d8f0*/  LDL.LU R66, [R1+0x2bc] ;  /* 0x0002bc0001427983 */ /* 0x000ee20000300800 */
[----:B-1----:R-:W-:Y:S01]  /*1d900*/  IMAD R24, R24, UR4, RZ ;  /* 0x0000000418187c24 */ /* 0x002fe2000f8e02ff */
[----:B------:R-:W-:Y:S01]  /*1d910*/  ISETP.GT.U32.AND P6, PT, R9, R4, PT ;  /* 0x000000040900720c */ /* 0x000fe20003fc4070 */
[----:B------:R-:W0:Y:S01]  /*1d920*/  LDCU UR4, c[0x0][0x3b0] ;  /* 0x00007600ff0477ac */ /* 0x000e220008000800 */
[----:B------:R1:W3:Y:S02]  /*1d930*/  @P2 LDG.E.U8 R65, desc[UR22][R22.64] ;  /* 0x0000001616412981 */ /* 0x0002e4000c1e1100 */
[----:B------:R-:W-:-:S02]  /*1d940*/  IADD3 R3, P0, PT, R24, R8, RZ ;  /* 0x0000000818037210 */ /* 0x000fc40007f1e0ff */
[----:B-1----:R-:W-:Y:S01]  /*1d950*/  SEL R22, R11, R21, !P3 ;  /* 0x000000150b167207 */ /* 0x002fe20005800000 */
[----:B------:R-:W-:Y:S02]  /*1d960*/  IMAD.MOV.U32 R21, RZ, RZ, R12 ;  /* 0x000000ffff157224 */ /* 0x000fe400078e000c */
[----:B------:R-:W3:Y:S01]  /*1d970*/  LDL R12, [R1+0xeec] ;  /* 0x000eec00010c7983 */ /* 0x000ee20000100800 */
[----:B------:R-:W-:Y:S01]  /*1d980*/  LEA.HI.X.SX32 R23, R24, R7, 0x1, P0 ;  /* 0x0000000718177211 */ /* 0x000fe200000f0eff */
[----:B------:R-:W-:Y:S01]  /*1d990*/  IMAD R25, R22, UR5, RZ ;  /* 0x0000000516197c24 */ /* 0x000fe2000f8e02ff */
[----:B------:R-:W-:Y:S01]  /*1d9a0*/  PRMT R64, RZ, 0x7610, R64 ;  /* 0x00007610ff407816 */ /* 0x000fe20000000040 */
[----:B------:R1:W-:Y:S01]  /*1d9b0*/  STL [R1+0x28c], R3 ;  /* 0x00028c0301007387 */ /* 0x0003e20000100800 */
[----:B------:R-:W-:Y:S01]  /*1d9c0*/  @P2 IMAD.MOV.U32 R22, RZ, RZ, R3 ;  /* 0x000000ffff162224 */ /* 0x000fe200078e0003 */
[----:B------:R-:W-:Y:S01]  /*1d9d0*/  PRMT R63, RZ, 0x7610, R63 ;  /* 0x00007610ff3f7816 */ /* 0x000fe2000000003f */
[----:B------:R-:W-:Y:S01]  /*1d9e0*/  @!P6 IMAD.IADD R4, R4, 0x1, -R9 ;  /* 0x000000010404e824 */ /* 0x000fe200078e0a09 */
[----:B------:R0:W-:Y:S01]  /*1d9f0*/  STL [R1+0x288], R23 ;  /* 0x0002881701007387 */ /* 0x0001e20000100800 */
[----:B------:R-:W-:Y:S01]  /*1da00*/  @!P5 IMAD.MOV R21, RZ, RZ, -R21 ;  /* 0x000000ffff15d224 */ /* 0x000fe200078e0a15 */
[----:B------:R-:W-:Y:S01]  /*1da10*/  PRMT R62, RZ, 0x7610, R62 ;  /* 0x00007610ff3e7816 */ /* 0x000fe2000000003e */
[----:B------:R-:W2:Y:S01]  /*1da20*/  LDCU UR5, c[0x0][0x3b0] ;  /* 0x00007600ff0577ac */ /* 0x000ea20008000800 */
[----:B------:R0:W3:Y:S04]  /*1da30*/  @P2 LDG.E.U8 R64, desc[UR22][R22.64] ;  /* 0x0000001616402981 */ /* 0x0000e8000c1e1100 */
[----:B-1----:R-:W3:Y:S01]  /*1da40*/  LDL R3, [R1+0xda8] ;  /* 0x000da80001037983 */ /* 0x002ee20000100800 */
[----:B------:R-:W-:-:S02]  /*1da50*/  IADD3 R2, P5, PT, R25, R8, RZ ;  /* 0x0000000819027210 */ /* 0x000fc40007fbe0ff */
[----:B------:R-:W-:Y:S02]  /*1da60*/  ISETP.GT.U32.AND P0, PT, R9, R4, PT ;  /* 0x000000040900720c */ /* 0x000fe40003f04070 */
[----:B------:R-:W-:Y:S01]  /*1da70*/  LEA.HI.X.SX32 R24, R25, R7, 0x1, P5 ;  /* 0x0000000719187211 */ /* 0x000fe200028f0eff */
[----:B0-----:R-:W-:Y:S01]  /*1da80*/  @P2 IMAD.MOV.U32 R22, RZ, RZ, R2 ;  /* 0x000000ffff162224 */ /* 0x001fe200078e0002 */
[----:B------:R-:W-:-:S03]  /*1da90*/  SEL R21, R11, R21, !P3 ;  /* 0x000000150b157207 */ /* 0x000fc60005800000 */
[----:B------:R-:W-:-:S05]  /*1daa0*/  @P2 IMAD.MOV.U32 R23, RZ, RZ, R24 ;  /* 0x000000ffff172224 */ /* 0x000fca00078e0018 */
[----:B------:R0:W3:Y:S01]  /*1dab0*/  @P2 LDG.E.U8 R63, desc[UR22][R22.64] ;  /* 0x00000016163f2981 */ /* 0x0000e2000c1e1100 */
[----:B------:R-:W-:-:S03]  /*1dac0*/  @!P0 IMAD.IADD R4, R4, 0x1, -R9 ;  /* 0x0000000104048824 */ /* 0x000fc600078e0a09 */
[----:B------:R1:W-:Y:S04]  /*1dad0*/  STL [R1+0x294], R2 ;  /* 0x0002940201007387 */ /* 0x0003e80000100800 */
[----:B------:R-:W3:Y:S01]  /*1dae0*/  LDL.LU R25, [R1+0x2c0] ;  /* 0x0002c00001197983 */ /* 0x000ee20000300800 */
[----:B0-----:R-:W-:Y:S01]  /*1daf0*/  IMAD R22, R21, UR6, RZ ;  /* 0x0000000615167c24 */ /* 0x001fe2000f8e02ff */
[----:B------:R-:W-:Y:S01]  /*1db00*/  PRMT R61, RZ, 0x7610, R61 ;  /* 0x00007610ff3d7816 */ /* 0x000fe2000000003d */
[----:B------:R-:W-:Y:S01]  /*1db10*/  IMAD.MOV.U32 R21, RZ, RZ, R4 ;  /* 0x000000ffff157224 */ /* 0x000fe200078e0004 */
[----:B------:R-:W-:Y:S01]  /*1db20*/  STL [R1+0x290], R24 ;  /* 0x0002901801007387 */ /* 0x000fe20000100800 */
[----:B------:R-:W0:Y:S01]  /*1db30*/  LDCU UR6, c[0x0][0x3b0] ;  /* 0x00007600ff0677ac */ /* 0x000e220008000800 */
[----:B--2---:R-:W-:-:S13]  /*1db40*/  ISETP.GT.U32.AND P4, PT, R9, R5, PT ;  /* 0x000000050900720c */ /* 0x004fda0003f84070 */
[----:B------:R-:W-:-:S05]  /*1db50*/  @!P4 IMAD.IADD R5, R5, 0x1, -R9 ;  /* 0x000000010505c824 */ /* 0x000fca00078e0a09 */
[C---:B------:R-:W-:Y:S02]  /*1db60*/  ISETP.GT.U32.AND P5, PT, R9.reuse, R5, PT ;  /* 0x000000050900720c */ /* 0x040fe40003fa4070 */
[----:B----4-:R-:W-:Y:S02]  /*1db70*/  ISETP.GT.U32.AND P6, PT, R9, R68, PT ;  /* 0x000000440900720c */ /* 0x010fe40003fc4070 */
[----:B---3--:R-:W-:-:S11]  /*1db80*/  ISETP.GE.AND P4, PT, R67, RZ, PT ;  /* 0x000000ff4300720c */ /* 0x008fd60003f86270 */
[--C-:B------:R-:W-:Y:S01]  /*1db90*/  @!P6 IMAD.IADD R68, R68, 0x1, -R9.reuse ;  /* 0x000000014444e824 */ /* 0x100fe200078e0a09 */
[C---:B-1----:R-:W-:Y:S01]  /*1dba0*/  IADD3 R2, P6, PT, R22.reuse, R8, RZ ;  /* 0x0000000816027210 */ /* 0x042fe20007fde0ff */
[----:B------:R-:W-:Y:S01]  /*1dbb0*/  @!P5 IMAD.IADD R5, R5, 0x1, -R9 ;  /* 0x000000010505d824 */ /* 0x000fe200078e0a09 */
[----:B------:R-:W2:Y:S02]  /*1dbc0*/  LDL.LU R67, [R1+0x2b8] ;  /* 0x0002b80001437983 */ /* 0x000ea40000300800 */
[----:B------:R-:W-:Y:S02]  /*1dbd0*/  LEA.HI.X.SX32 R4, R22, R7, 0x1, P6 ;  /* 0x0000000716047211 */ /* 0x000fe400030f0eff */
[C---:B------:R-:W-:Y:S01]  /*1dbe0*/  ISETP.GT.U32.AND P5, PT, R9.reuse, R66, PT ;  /* 0x000000420900720c */ /* 0x040fe20003fa4070 */
[----:B------:R-:W-:Y:S01]  /*1dbf0*/  @!P4 IMAD.MOV R21, RZ, RZ, -R21 ;  /* 0x000000ffff15c224 */ /* 0x000fe200078e0a15 */
[----:B------:R-:W-:Y:S01]  /*1dc00*/  ISETP.GT.U32.AND P0, PT, R9, R68, PT ;  /* 0x000000440900720c */ /* 0x000fe20003f04070 */
[----:B------:R-:W-:-:S02]  /*1dc10*/  @P2 IMAD.MOV.U32 R22, RZ, RZ, R2 ;  /* 0x000000ffff162224 */ /* 0x000fc400078e0002 */
[----:B------:R-:W-:Y:S01]  /*1dc20*/  @P2 IMAD.MOV.U32 R23, RZ, RZ, R4 ;  /* 0x000000ffff172224 */ /* 0x000fe200078e0004 */
[----:B------:R-:W-:-:S04]  /*1dc30*/  SEL R21, R11, R21, !P3 ;  /* 0x000000150b157207 */ /* 0x000fc80005800000 */
[----:B------:R1:W3:Y:S01]  /*1dc40*/  @P2 LDG.E.U8 R62, desc[UR22][R22.64] ;  /* 0x00000016163e2981 */ /* 0x0002e2000c1e1100 */
[----:B------:R-:W-:-:S03]  /*1dc50*/  ISETP.GE.AND P6, PT, R12, RZ, PT ;  /* 0x000000ff0c00720c */ /* 0x000fc60003fc6270 */
[----:B------:R4:W-:Y:S01]  /*1dc60*/  STL [R1+0x29c], R2 ;  /* 0x00029c0201007387 */ /* 0x0009e20000100800 */
[----:B------:R-:W-:Y:S02]  /*1dc70*/  @!P5 IMAD.IADD R66, R66, 0x1, -R9 ;  /* 0x000000014242d824 */ /* 0x000fe400078e0a09 */
[----:B-1----:R-:W-:Y:S02]  /*1dc80*/  IMAD R23, R21, UR4, RZ ;  /* 0x0000000415177c24 */ /* 0x002fe4000f8e02ff */
[----:B------:R-:W-:Y:S02]  /*1dc90*/  IMAD.MOV.U32 R22, RZ, RZ, R5 ;  /* 0x000000ffff167224 */ /* 0x000fe400078e0005 */
[----:B------:R-:W-:Y:S01]  /*1dca0*/  @!P0 IMAD.IADD R68, R68, 0x1, -R9 ;  /* 0x0000000144448824 */ /* 0x000fe200078e0a09 */
[----:B----4-:R-:W-:Y:S01]  /*1dcb0*/  IADD3 R2, P5, PT, R23, R8, RZ ;  /* 0x0000000817027210 */ /* 0x010fe20007fbe0ff */
[----:B------:R1:W-:Y:S01]  /*1dcc0*/  STL [R1+0x298], R4 ;  /* 0x0002980401007387 */ /* 0x0003e20000100800 */
[----:B------:R-:W-:Y:S01]  /*1dcd0*/  @!P6 IMAD.MOV R22, RZ, RZ, -R22 ;  /* 0x000000ffff16e224 */ /* 0x000fe200078e0a16 */
[----:B------:R-:W-:Y:S01]  /*1dce0*/  PRMT R60, RZ, 0x7610, R60 ;  /* 0x00007610ff3c7816 */ /* 0x000fe2000000003c */
[----:B------:R-:W4:Y:S01]  /*1dcf0*/  LDCU UR4, c[0x0][0x3b0] ;  /* 0x00007600ff0477ac */ /* 0x000f220008000800 */
[----:B------:R-:W-:Y:S01]  /*1dd00*/  ISETP.GE.AND P0, PT, R3, RZ, PT ;  /* 0x000000ff0300720c */ /* 0x000fe20003f06270 */
[----:B------:R-:W3:Y:S01]  /*1dd10*/  LDL R12, [R1+0xda4] ;  /* 0x000da400010c7983 */ /* 0x000ee20000100800 */
[----:B------:R-:W-:-:S02]  /*1dd20*/  LEA.HI.X.SX32 R3, R23, R7, 0x1, P5 ;  /* 0x0000000717037211 */ /* 0x000fc400028f0eff */
[----:B------:R-:W-:Y:S01]  /*1dd30*/  SEL R24, R11, R22, !P3 ;  /* 0x000000160b187207 */ /* 0x000fe20005800000 */
[----:B------:R-:W-:Y:S01]  /*1dd40*/  @P2 IMAD.MOV.U32 R22, RZ, RZ, R2 ;  /* 0x000000ffff162224 */ /* 0x000fe200078e0002 */
[----:B-1----:R-:W4:Y:S01]  /*1dd50*/  LDL.LU R4, [R1+0x2c8] ;  /* 0x0002c80001047983 */ /* 0x002f220000300800 */
[----:B------:R-:W-:Y:S02]  /*1dd60*/  @P2 IMAD.MOV.U32 R23, RZ, RZ, R3 ;  /* 0x000000ffff172224 */ /* 0x000fe400078e0003 */
[----:B------:R-:W-:Y:S01]  /*1dd70*/  IMAD.MOV.U32 R21, RZ, RZ, R68 ;  /* 0x000000ffff157224 */ /* 0x000fe200078e0044 */
[----:B------:R-:W-:Y:S04]  /*1dd80*/  STL [R1+0x2a4], R2 ;  /* 0x0002a40201007387 */ /* 0x000fe80000100800 */
[----:B------:R1:W-:Y:S04]  /*1dd90*/  STL [R1+0x2a0], R3 ;  /* 0x0002a00301007387 */ /* 0x0003e80000100800 */
[----:B------:R-:W4:Y:S04]  /*1dda0*/  LDL R68, [R1+0xd90] ;  /* 0x000d900001447983 */ /* 0x000f280000100800 */
[----:B------:R-:W4:Y:S04]  /*1ddb0*/  LDL.LU R5, [R1+0x2d4] ;  /* 0x0002d40001057983 */ /* 0x000f280000300800 */
[----:B------:R0:W4:Y:S04]  /*1ddc0*/  @P2 LDG.E.U8 R61, desc[UR22][R22.64] ;  /* 0x00000016163d2981 */ /* 0x000128000c1e1100 */
[----:B------:R-:W4:Y:S01]  /*1ddd0*/  LDL R23, [R1+0xd8c] ;  /* 0x000d8c0001177983 */ /* 0x000f220000100800 */
[----:B------:R-:W-:-:S02]  /*1dde0*/  ISETP.GT.U32.AND P4, PT, R9, R25, PT ;  /* 0x000000190900720c */ /* 0x000fc40003f84070 */
[----:B------:R-:W-:Y:S01]  /*1ddf0*/  ISETP.GT.U32.AND P5, PT, R9, R66, PT ;  /* 0x000000420900720c */ /* 0x000fe20003fa4070 */
[----:B------:R-:W-:Y:S02]  /*1de00*/  @!P0 IMAD.MOV R21, RZ, RZ, -R21 ;  /* 0x000000ffff158224 */ /* 0x000fe400078e0a15 */
[----:B------:R-:W-:Y:S01]  /*1de10*/  IMAD R24, R24, UR5, RZ ;  /* 0x0000000518187c24 */ /* 0x000fe2000f8e02ff */
[----:B------:R-:W2:Y:S02]  /*1de20*/  LDCU UR5, c[0x0][0x3b0] ;  /* 0x00007600ff0577ac */ /* 0x000ea40008000800 */
[----:B------:R-:W-:-:S05]  /*1de30*/  SEL R21, R11, R21, !P3 ;  /* 0x000000150b157207 */ /* 0x000fca0005800000 */
[----:B------:R-:W-:Y:S02]  /*1de40*/  @!P4 IMAD.IADD R25, R25, 0x1, -R9 ;  /* 0x000000011919c824 */ /* 0x000fe400078e0a09 */
[----:B0-----:R-:W-:Y:S01]  /*1de50*/  IMAD R21, R21, UR6, RZ ;  /* 0x0000000615157c24 */ /* 0x001fe2000f8e02ff */
[----:B------:R-:W-:Y:S01]  /*1de60*/  PRMT R59, RZ, 0x7610, R59 ;  /* 0x00007610ff3b7816 */ /* 0x000fe2000000003b */
[----:B------:R-:W-:Y:S01]  /*1de70*/  @!P5 IMAD.IADD R66, R66, 0x1, -R9 ;  /* 0x000000014242d824 */ /* 0x000fe200078e0a09 */
[----:B------:R-:W-:Y:S01]  /*1de80*/  ISETP.GT.U32.AND P4, PT, R9, R25, PT ;  /* 0x000000190900720c */ /* 0x000fe20003f84070 */
[----:B------:R-:W0:Y:S01]  /*1de90*/  LDCU UR6, c[0x0][0x3b0] ;  /* 0x00007600ff0677ac */ /* 0x000e220008000800 */
[----:B-1----:R-:W-:-:S04]  /*1dea0*/  IADD3 R3, P5, PT, R24, R8, RZ ;  /* 0x0000000818037210 */ /* 0x002fc80007fbe0ff */
[----:B------:R-:W-:-:S07]  /*1deb0*/  LEA.HI.X.SX32 R22, R24, R7, 0x1, P5 ;  /* 0x0000000718167211 */ /* 0x000fce00028f0eff */
[----:B------:R-:W-:Y:S01]  /*1dec0*/  @!P4 IMAD.IADD R25, R25, 0x1, -R9 ;  /* 0x000000011919c824 */ /* 0x000fe200078e0a09 */
[----:B--2---:R-:W-:-:S13]  /*1ded0*/  ISETP.GT.U32.AND P6, PT, R9, R67, PT ;  /* 0x000000430900720c */ /* 0x004fda0003fc4070 */
[----:B------:R-:W-:Y:S01]  /*1dee0*/  @!P6 IMAD.IADD R67, R67, 0x1, -R9 ;  /* 0x000000014343e824 */ /* 0x000fe200078e0a09 */
[----:B------:R-:W-:-:S04]  /*1def0*/  IADD3 R2, P6, PT, R21, R8, RZ ;  /* 0x0000000815027210 */ /* 0x000fc80007fde0ff */
[----:B------:R-:W-:Y:S02]  /*1df00*/  LEA.HI.X.SX32 R21, R21, R7, 0x1, P6 ;  /* 0x0000000715157211 */ /* 0x000fe400030f0eff */
[----:B---3--:R-:W-:Y:S02]  /*1df10*/  ISETP.GE.AND P0, PT, R12, RZ, PT ;  /* 0x000000ff0c00720c */ /* 0x008fe40003f06270 */
[----:B------:R-:W2:Y:S04]  /*1df20*/  LDL.LU R12, [R1+0x2d0] ;  /* 0x0002d000010c7983 */ /* 0x000ea80000300800 */
[----:B------:R-:W-:Y:S04]  /*1df30*/  STL [R1+0x2ac], R3 ;  /* 0x0002ac0301007387 */ /* 0x000fe80000100800 */
[----:B------:R-:W-:Y:S04]  /*1df40*/  STL [R1+0x2b4], R2 ;  /* 0x0002b40201007387 */ /* 0x000fe80000100800 */
[----:B------:R1:W-:Y:S01]  /*1df50*/  STL [R1+0x2a8], R22 ;  /* 0x0002a81601007387 */ /* 0x0003e20000100800 */
[----:B----4-:R-:W-:Y:S01]  /*1df60*/  ISETP.GE.AND P5, PT, R23, RZ, PT ;  /* 0x000000ff1700720c */ /* 0x010fe20003fa6270 */
[----:B------:R-:W-:-:S02]  /*1df70*/  @P2 IMAD.MOV.U32 R23, RZ, RZ, R22 ;  /* 0x000000ffff172224 */ /* 0x000fc400078e0016 */
[----:B-1----:R-:W-:Y:S02]  /*1df80*/  @P2 IMAD.MOV.U32 R22, RZ, RZ, R3 ;  /* 0x000000ffff162224 */ /* 0x002fe400078e0003 */
[----:B------:R-:W3:Y:S04]  /*1df90*/  LDL R3, [R1+0xd9c] ;  /* 0x000d9c0001037983 */ /* 0x000ee80000100800 */
[----:B------:R1:W4:Y:S04]  /*1dfa0*/  @P2 LDG.E.U8 R60, desc[UR22][R22.64] ;  /* 0x00000016163c2981 */ /* 0x000328000c1e1100 */
[----:B------:R0:W-:Y:S01]  /*1dfb0*/  STL [R1+0x2b0], R21 ;  /* 0x0002b01501007387 */ /* 0x0001e20000100800 */
[----:B-1----:R-:W-:-:S02]  /*1dfc0*/  IMAD.MOV.U32 R22, RZ, RZ, R25 ;  /* 0x000000ffff167224 */ /* 0x002fc400078e0019 */
[----:B------:R-:W-:Y:S02]  /*1dfd0*/  @P2 IMAD.MOV.U32 R25, RZ, RZ, R21 ;  /* 0x000000ffff192224 */ /* 0x000fe400078e0015 */
[----:B0-----:R-:W-:Y:S02]  /*1dfe0*/  IMAD.MOV.U32 R21, RZ, RZ, R66 ;  /* 0x000000ffff157224 */ /* 0x001fe400078e0042 */
[----:B------:R-:W4:Y:S01]  /*1dff0*/  LDL R66, [R1+0xd7c] ;  /* 0x000d7c0001427983 */ /* 0x000f220000100800 */
[----:B------:R-:W-:Y:S01]  /*1e000*/  @!P0 IMAD.MOV R22, RZ, RZ, -R22 ;  /* 0x000000ffff168224 */ /* 0x000fe200078e0a16 */
[----:B------:R-:W-:Y:S02]  /*1e010*/  ISETP.GE.AND P0, PT, R68, RZ, PT ;  /* 0x000000ff4400720c */ /* 0x000fe40003f06270 */
[----:B------:R-:W4:Y:S01]  /*1e020*/  LDL R68, [R1+0xd88] ;  /* 0x000d880001447983 */ /* 0x000f220000100800 */
[C---:B------:R-:W-:Y:S02]  /*1e030*/  ISETP.GT.U32.AND P4, PT, R9.reuse, R4, PT ;  /* 0x000000040900720c */ /* 0x040fe40003f84070 */
[----:B------:R-:W-:Y:S01]  /*1e040*/  ISETP.GT.U32.AND P6, PT, R9, R67, PT ;  /* 0x000000430900720c */ /* 0x000fe20003fc4070 */
[----:B------:R-:W-:Y:S01]  /*1e050*/  @!P5 IMAD.MOV R21, RZ, RZ, -R21 ;  /* 0x000000ffff15d224 */ /* 0x000fe200078e0a15 */
[----:B------:R-:W-:-:S09]  /*1e060*/  SEL R23, R11, R22, !P3 ;  /* 0x000000160b177207 */ /* 0x000fd20005800000 */
[----:B------:R-:W-:Y:S01]  /*1e070*/  @!P4 IMAD.IADD R4, R4, 0x1, -R9 ;  /* 0x000000010404c824 */ /* 0x000fe200078e0a09 */
[----:B------:R-:W-:-:S04]  /*1e080*/  SEL R22, R11, R21, !P3 ;  /* 0x000000150b167207 */ /* 0x000fc80005800000 */
[----:B------:R-:W-:Y:S01]  /*1e090*/  ISETP.GT.U32.AND P5, PT, R9, R4, PT ;  /* 0x000000040900720c */ /* 0x000fe20003fa4070 */
[----:B------:R-:W-:Y:S01]  /*1e0a0*/  @!P6 IMAD.IADD R67, R67, 0x1, -R9 ;  /* 0x000000014343e824 */ /* 0x000fe200078e0a09 */
[----:B------:R-:W-:Y:S01]  /*1e0b0*/  ISETP.GT.U32.AND P4, PT, R9, R5, PT ;  /* 0x000000050900720c */ /* 0x000fe20003f84070 */
[----:B------:R-:W-:Y:S02]  /*1e0c0*/  @P2 IMAD.MOV.U32 R24, RZ, RZ, R2 ;  /* 0x000000ffff182224 */ /* 0x000fe400078e0002 */
[----:B------:R-:W-:Y:S02]  /*1e0d0*/  IMAD.MOV.U32 R21, RZ, RZ, R67 ;  /* 0x000000ffff157224 */ /* 0x000fe400078e0043 */
[----:B------:R-:W-:Y:S01]  /*1e0e0*/  IMAD R23, R23, UR4, RZ ;  /* 0x0000000417177c24 */ /* 0x000fe2000f8e02ff */
[----:B------:R0:W4:Y:S01]  /*1e0f0*/  @P2 LDG.E.U8 R59, desc[UR22][R24.64] ;  /* 0x00000016183b2981 */ /* 0x000122000c1e1100 */
[----:B------:R-:W-:Y:S01]  /*1e100*/  IMAD R22, R22, UR5, RZ ;  /* 0x0000000516167c24 */ /* 0x000fe2000f8e02ff */
[----:B------:R-:W-:Y:S01]  /*1e110*/  PRMT R58, RZ, 0x7610, R58 ;  /* 0x00007610ff3a7816 */ /* 0x000fe2000000003a */
[----:B------:R-:W-:Y:S01]  /*1e120*/  @!P0 IMAD.MOV R21, RZ, RZ, -R21 ;  /* 0x000000ffff158224 */ /* 0x000fe200078e0a15 */
[----:B------:R-:W4:Y:S01]  /*1e130*/  LDL.LU R67, [R1+0x2e0] ;  /* 0x0002e00001437983 */ /* 0x000f220000300800 */
[--C-:B------:R-:W-:Y:S01]  /*1e140*/  @!P5 IMAD.IADD R4, R4, 0x1, -R9.reuse ;  /* 0x000000010404d824 */ /* 0x100fe200078e0a09 */
[-C--:B------:R-:W-:Y:S01]  /*1e150*/  IADD3 R2, P5, PT, R22, R8.reuse, RZ ;  /* 0x0000000816027210 */ /* 0x080fe20007fbe0ff */
[----:B------:R-:W-:Y:S01]  /*1e160*/  @!P4 IMAD.IADD R5, R5, 0x1, -R9 ;  /* 0x000000010505c824 */ /* 0x000fe200078e0a09 */
[----:B------:R-:W-:Y:S01]  /*1e170*/  PRMT R57, RZ, 0x7610, R57 ;  /* 0x00007610ff397816 */ /* 0x000fe20000000039 */
[----:B------:R-:W1:Y:S01]  /*1e180*/  LDCU UR4, c[0x0][0x3b0] ;  /* 0x00007600ff0477ac */ /* 0x000e620008000800 */
[----:B0-----:R-:W-:-:S02]  /*1e190*/  IADD3 R25, P0, PT, R23, R8, RZ ;  /* 0x0000000817197210 */ /* 0x001fc40007f1e0ff */
[-C--:B------:R-:W-:Y:S01]  /*1e1a0*/  LEA.HI.X.SX32 R24, R22, R7.reuse, 0x1, P5 ;  /* 0x0000000716187211 */ /* 0x080fe200028f0eff */
[----:B------:R-:W0:Y:S01]  /*1e1b0*/  LDCU UR5, c[0x0][0x3b0] ;  /* 0x00007600ff0577ac */ /* 0x000e220008000800 */
[----:B------:R-:W-:Y:S01]  /*1e1c0*/  LEA.HI.X.SX32 R23, R23, R7, 0x1, P0 ;  /* 0x0000000717177211 */ /* 0x000fe200000f0eff */
[----:B------:R-:W-:Y:S01]  /*1e1d0*/  @P2 IMAD.MOV.U32 R22, RZ, RZ, R25 ;  /* 0x000000ffff162224 */ /* 0x000fe200078e0019 */
[----:B------:R-:W-:Y:S01]  /*1e1e0*/  STL [R1+0x2bc], R25 ;  /* 0x0002bc1901007387 */ /* 0x000fe20000100800 */
[----:B------:R-:W-:-:S03]  /*1e1f0*/  ISETP.GT.U32.AND P5, PT, R9, R5, PT ;  /* 0x000000050900720c */ /* 0x000fc60003fa4070 */
[----:B------:R0:W-:Y:S01]  /*1e200*/  STL [R1+0x2c4], R2 ;  /* 0x0002c40201007387 */ /* 0x0001e20000100800 */
[----:B------:R-:W-:-:S03]  /*1e210*/  SEL R21, R11, R21, !P3 ;  /* 0x000000150b157207 */ /* 0x000fc60005800000 */
[----:B------:R0:W4:Y:S02]  /*1e220*/  @P2 LDG.E.U8 R58, desc[UR22][R22.64] ;  /* 0x00000016163a2981 */ /* 0x000124000c1e1100 */
[----:B------:R-:W-:Y:S01]  /*1e230*/  IMAD R21, R21, UR6, RZ ;  /* 0x0000000615157c24 */ /* 0x000fe2000f8e02ff */
[----:B------:R-:W-:Y:S01]  /*1e240*/  PRMT R56, RZ, 0x7610, R56 ;  /* 0x00007610ff387816 */ /* 0x000fe20000000038 */
[----:B------:R-:W1:Y:S01]  /*1e250*/  LDCU UR6, c[0x0][0x3b0] ;  /* 0x00007600ff0677ac */ /* 0x000e620008000800 */
[----:B0-----:R-:W-:Y:S02]  /*1e260*/  @P2 IMAD.MOV.U32 R22, RZ, RZ, R2 ;  /* 0x000000ffff162224 */ /* 0x001fe400078e0002 */
[----:B------:R-:W-:Y:S01]  /*1e270*/  @!P5 IMAD.IADD R5, R5, 0x1, -R9 ;  /* 0x000000010505d824 */ /* 0x000fe200078e0a09 */
[----:B------:R-:W-:Y:S02]  /*1e280*/  PRMT R55, RZ, 0x7610, R55 ;  /* 0x00007610ff377816 */ /* 0x000fe40000000037 */
[----:B--2---:R-:W-:-:S13]  /*1e290*/  ISETP.GT.U32.AND P6, PT, R9, R12, PT ;  /* 0x0000000c0900720c */ /* 0x004fda0003fc4070 */
[----:B------:R-:W-:Y:S01]  /*1e2a0*/  @!P6 IMAD.IADD R12, R12, 0x1, -R9 ;  /* 0x000000010c0ce824 */ /* 0x000fe200078e0a09 */
[----:B------:R-:W-:Y:S02]  /*1e2b0*/  IADD3 R2, P6, PT, R21, R8, RZ ;  /* 0x0000000815027210 */ /* 0x000fe40007fde0ff */
[----:B---3--:R-:W-:Y:S02]  /*1e2c0*/  ISETP.GE.AND P0, PT, R3, RZ, PT ;  /* 0x000000ff0300720c */ /* 0x008fe40003f06270 */
[----:B------:R-:W2:Y:S04]  /*1e2d0*/  LDL.LU R3, [R1+0x2ec] ;  /* 0x0002ec0001037983 */ /* 0x000ea80000300800 */
[----:B------:R0:W-:Y:S02]  /*1e2e0*/  STL [R1+0x2b8], R23 ;  /* 0x0002b81701007387 */ /* 0x0001e40000100800 */
[----:B0-----:R-:W-:Y:S01]  /*1e2f0*/  @P2 IMAD.MOV.U32 R23, RZ, RZ, R24 ;  /* 0x000000ffff172224 */ /* 0x001fe200078e0018 */
[----:B----4-:R-:W-:-:S04]  /*1e300*/  ISETP.GE.AND P4, PT, R66, RZ, PT ;  /* 0x000000ff4200720c */ /* 0x010fc80003f86270 */
[----:B------:R0:W3:Y:S02]  /*1e310*/  @P2 LDG.E.U8 R57, desc[UR22][R22.64] ;  /* 0x0000001616392981 */ /* 0x0000e4000c1e1100 */
[----:B0-----:R-:W-:Y:S01]  /*1e320*/  IMAD.MOV.U32 R22, RZ, RZ, R4 ;  /* 0x000000ffff167224 */ /* 0x001fe200078e0004 */
[----:B------:R-:W-:-:S03]  /*1e330*/  LEA.HI.X.SX32 R4, R21, R7, 0x1, P6 ;  /* 0x0000000715047211 */ /* 0x000fc600030f0eff */
[----:B------:R-:W-:Y:S01]  /*1e340*/  @!P0 IMAD.MOV R22, RZ, RZ, -R22 ;  /* 0x000000ffff168224 */ /* 0x000fe200078e0a16 */
[----:B------:R-:W-:Y:S01]  /*1e350*/  ISETP.GT.U32.AND P0, PT, R9, R12, PT ;  /* 0x0000000c0900720c */ /* 0x000fe20003f04070 */
[----:B------:R0:W-:Y:S01]  /*1e360*/  STL [R1+0x2c0], R24 ;  /* 0x0002c01801007387 */ /* 0x0001e20000100800 */
[----:B------:R-:W-:Y:S02]  /*1e370*/  IMAD.MOV.U32 R21, RZ, RZ, R5 ;  /* 0x000000ffff157224 */ /* 0x000fe400078e0005 */
[----:B------:R-:W-:Y:S01]  /*1e380*/  @P2 IMAD.MOV.U32 R23, RZ, RZ, R4 ;  /* 0x000000ffff172224 */ /* 0x000fe200078e0004 */
[----:B------:R-:W4:Y:S01]  /*1e390*/  LDL.LU R66, [R1+0x2e8] ;  /* 0x0002e80001427983 */ /* 0x000f220000300800 */
[----:B------:R-:W-:Y:S01]  /*1e3a0*/  @!P4 IMAD.MOV R21, RZ, RZ, -R21 ;  /* 0x000000ffff15c224 */ /* 0x000fe200078e0a15 */
[C---:B0-----:R-:W-:Y:S01]  /*1e3b0*/  SEL R24, R11.reuse, R22, !P3 ;  /* 0x000000160b187207 */ /* 0x041fe20005800000 */
[----:B------:R-:W-:Y:S01]  /*1e3c0*/  @P2 IMAD.MOV.U32 R22, RZ, RZ, R2 ;  /* 0x000000ffff162224 */ /* 0x000fe200078e0002 */
[----:B------:R0:W-:Y:S03]  /*1e3d0*/  STL [R1+0x2cc], R2 ;  /* 0x0002cc0201007387 */ /* 0x0001e60000100800 */
[----:B-1----:R-:W-:Y:S01]  /*1e3e0*/  IMAD R24, R24, UR4, RZ ;  /* 0x0000000418187c24 */ /* 0x002fe2000f8e02ff */
[----:B------:R1:W3:Y:S01]  /*1e3f0*/  @P2 LDG.E.U8 R56, desc[UR22][R22.64] ;  /* 0x0000001616382981 */ /* 0x0002e2000c1e1100 */
[----:B------:R-:W-:Y:S01]  /*1e400*/  @!P0 IMAD.IADD R12, R12, 0x1, -R9 ;  /* 0x000000010c0c8824 */ /* 0x000fe200078e0a09 */
[----:B------:R-:W-:Y:S01]  /*1e410*/  ISETP.GE.AND P5, PT, R68, RZ, PT ;  /* 0x000000ff4400720c */ /* 0x000fe20003fa6270 */
[----:B------:R-:W2:Y:S01]  /*1e420*/  LDCU UR4, c[0x0][0x3b0] ;  /* 0x00007600ff0477ac */ /* 0x000ea20008000800 */
[----:B------:R1:W-:Y:S04]  /*1e430*/  STL [R1+0x2c8], R4 ;  /* 0x0002c80401007387 */ /* 0x0003e80000100800 */
[----:B0-----:R-:W3:Y:S01]  /*1e440*/  LDL.LU R2, [R1+0x308] ;  /* 0x0003080001027983 */ /* 0x001ee20000300800 */
[----:B-1----:R-:W-:-:S03]  /*1e450*/  SEL R22, R11, R21, !P3 ;  /* 0x000000150b167207 */ /* 0x002fc60005800000 */
[----:B------:R-:W3:Y:S01]  /*1e460*/  LDL.LU R5, [R1+0x304] ;  /* 0x0003040001057983 */ /* 0x000ee20000300800 */
[----:B------:R-:W-:Y:S01]  /*1e470*/  IADD3 R4, P0, PT, R24, R8, RZ ;  /* 0x0000000818047210 */ /* 0x000fe20007f1e0ff */
[----:B------:R-:W-:Y:S02]  /*1e480*/  IMAD R25, R22, UR5, RZ ;  /* 0x0000000516197c24 */ /* 0x000fe4000f8e02ff */
[----:B------:R-:W3:Y:S01]  /*1e490*/  LDL R68, [R1+0xd68] ;  /* 0x000d680001447983 */ /* 0x000ee20000100800 */
[----:B------:R-:W-:Y:S01]  /*1e4a0*/  ISETP.GT.U32.AND P6, PT, R9, R67, PT ;  /* 0x000000430900720c */ /* 0x000fe20003fc4070 */
[----:B------:R-:W-:Y:S01]  /*1e4b0*/  IMAD.MOV.U32 R21, RZ, RZ, R12 ;  /* 0x000000ffff157224 */ /* 0x000fe200078e000c */
[----:B------:R-:W-:Y:S01]  /*1e4c0*/  LEA.HI.X.SX32 R23, R24, R7, 0x1, P0 ;  /* 0x0000000718177211 */ /* 0x000fe200000f0eff */
[----:B------:R-:W-:Y:S01]  /*1e4d0*/  @P2 IMAD.MOV.U32 R22, RZ, RZ, R4 ;  /* 0x000000ffff162224 */ /* 0x000fe200078e0004 */
[----:B------:R0:W-:Y:S01]  /*1e4e0*/  STL [R1+0x2d4], R4 ;  /* 0x0002d40401007387 */ /* 0x0001e20000100800 */
[----:B------:R-:W-:Y:S01]  /*1e4f0*/  PRMT R54, RZ, 0x7610, R54 ;  /* 0x00007610ff367816 */ /* 0x000fe20000000036 */
[----:B------:R-:W1:Y:S02]  /*1e500*/  LDCU UR5, c[0x0][0x3b0] ;  /* 0x00007600ff0577ac */ /* 0x000e640008000800 */
[----:B------:R0:W-:Y:S04]  /*1e510*/  STL [R1+0x2d0], R23 ;  /* 0x0002d01701007387 */ /* 0x0001e80000100800 */
[----:B------:R1:W3:Y:S04]  /*1e520*/  @P2 LDG.E.U8 R55, desc[UR22][R22.64] ;  /* 0x0000001616372981 */ /* 0x0002e8000c1e1100 */
[----:B0-----:R-:W3:Y:S04]  /*1e530*/  LDL R4, [R1+0xd70] ;  /* 0x000d700001047983 */ /* 0x001ee80000100800 */
[----:B------:R-:W3:Y:S01]  /*1e540*/  LDL R23, [R1+0xd84] ;  /* 0x000d840001177983 */ /* 0x000ee20000100800 */
[----:B------:R-:W-:-:S02]  /*1e550*/  @!P6 IMAD.IADD R67, R67, 0x1, -R9 ;  /* 0x000000014343e824 */ /* 0x000fc400078e0a09 */
[----:B------:R-:W-:Y:S01]  /*1e560*/  @!P5 IMAD.MOV R21, RZ, RZ, -R21 ;  /* 0x000000ffff15d224 */ /* 0x000fe200078e0a15 */
[----:B------:R-:W-:Y:S02]  /*1e570*/  IADD3 R12, P6, PT, R25, R8, RZ ;  /* 0x00000008190c7210 */ /* 0x000fe40007fde0ff */
[----:B------:R-:W-:Y:S02]  /*1e580*/  ISETP.GT.U32.AND P0, PT, R9, R67, PT ;  /* 0x000000430900720c */ /* 0x000fe40003f04070 */
[----:B------:R-:W-:Y:S01]  /*1e590*/  LEA.HI.X.SX32 R24, R25, R7, 0x1, P6 ;  /* 0x0000000719187211 */ /* 0x000fe200030f0eff */
[----:B-1----:R-:W-:Y:S01]  /*1e5a0*/  @P2 IMAD.MOV.U32 R22, RZ, RZ, R12 ;  /* 0x000000ffff162224 */ /* 0x002fe200078e000c */
[----:B------:R-:W-:Y:S01]  /*1e5b0*/  SEL R21, R11, R21, !P3 ;  /* 0x000000150b157207 */ /* 0x000fe20005800000 */
[----:B------:R0:W-:Y:S04]  /*1e5c0*/  STL [R1+0x2dc], R12 ;  /* 0x0002dc0c01007387 */ /* 0x0001e80000100800 */
[----:B------:R1:W-:Y:S04]  /*1e5d0*/  STL [R1+0x2d8], R24 ;  /* 0x0002d81801007387 */ /* 0x0003e80000100800 */
[----:B------:R-:W-:Y:S01]  /*1e5e0*/  @!P0 IMAD.IADD R67, R67, 0x1, -R9 ;  /* 0x0000000143438824 */ /* 0x000fe200078e0a09 */
[----:B0-----:R-:W3:Y:S01]  /*1e5f0*/  LDL.LU R12, [R1+0x300] ;  /* 0x00030000010c7983 */ /* 0x001ee20000300800 */
[----:B------:R-:W-:-:S02]  /*1e600*/  PRMT R53, RZ, 0x7610, R53 ;  /* 0x00007610ff357816 */ /* 0x000fc40000000035 */
[----:B--2---:R-:W-:-:S13]  /*1e610*/  ISETP.GT.U32.AND P4, PT, R9, R3, PT ;  /* 0x000000030900720c */ /* 0x004fda0003f84070 */
[----:B------:R-:W-:-:S05]  /*1e620*/  @!P4 IMAD.IADD R3, R3, 0x1, -R9 ;  /* 0x000000010303c824 */ /* 0x000fca00078e0a09 */
[C---:B------:R-:W-:Y:S02]  /*1e630*/  ISETP.GT.U32.AND P4, PT, R9.reuse, R3, PT ;  /* 0x000000030900720c */ /* 0x040fe40003f84070 */
[----:B----4-:R-:W-:-:S13]  /*1e640*/  ISETP.GT.U32.AND P5, PT, R9, R66, PT ;  /* 0x000000420900720c */ /* 0x010fda0003fa4070 */
[----:B------:R-:W-:-:S05]  /*1e650*/  @!P5 IMAD.IADD R66, R66, 0x1, -R9 ;  /* 0x000000014242d824 */ /* 0x000fca00078e0a09 */
[----:B------:R-:W-:Y:S01]  /*1e660*/  ISETP.GT.U32.AND P0, PT, R9, R66, PT ;  /* 0x000000420900720c */ /* 0x000fe20003f04070 */
[----:B------:R-:W-:Y:S01]  /*1e670*/  @!P4 IMAD.IADD R3, R3, 0x1, -R9 ;  /* 0x000000010303c824 */ /* 0x000fe200078e0a09 */
[----:B---3--:R-:W-:Y:S02]  /*1e680*/  ISETP.GE.AND P4, PT, R68, RZ, PT ;  /* 0x000000ff4400720c */ /* 0x008fe40003f86270 */
[----:B------:R-:W-:Y:S01]  /*1e690*/  ISETP.GE.AND P6, PT, R23, RZ, PT ;  /* 0x000000ff1700720c */ /* 0x000fe20003fc6270 */
[----:B------:R-:W-:-:S05]  /*1e6a0*/  @P2 IMAD.MOV.U32 R23, RZ, RZ, R24 ;  /* 0x000000ffff172224 */ /* 0x000fca00078e0018 */
[----:B------:R0:W2:Y:S02]  /*1e6b0*/  @P2 LDG.E.U8 R54, desc[UR22][R22.64] ;  /* 0x0000001616362981 */ /* 0x0000a4000c1e1100 */
[----:B0-----:R-:W-:Y:S01]  /*1e6c0*/  IMAD R22, R21, UR6, RZ ;  /* 0x0000000615167c24 */ /* 0x001fe2000f8e02ff */
[----:B------:R-:W0:Y:S04]  /*1e6d0*/  LDCU UR6, c[0x0][0x3b0] ;  /* 0x00007600ff0677ac */ /* 0x000e280008000800 */
[C---:B------:R-:W-:Y:S01]  /*1e6e0*/  IADD3 R23, P5, PT, R22.reuse, R8, RZ ;  /* 0x0000000816177210 */ /* 0x040fe20007fbe0ff */
[----:B------:R-:W-:Y:S02]  /*1e6f0*/  IMAD.MOV.U32 R21, RZ, RZ, R67 ;  /* 0x000000ffff157224 */ /* 0x000fe400078e0043 */
[----:B------:R-:W3:Y:S01]  /*1e700*/  LDL R67, [R1+0xd54] ;  /* 0x000d540001437983 */ /* 0x000ee20000100800 */
[----:B-1----:R-:W-:Y:S01]  /*1e710*/  LEA.HI.X.SX32 R24, R22, R7, 0x1, P5 ;  /* 0x0000000716187211 */ /* 0x002fe200028f0eff */
[----:B------:R-:W-:-:S02]  /*1e720*/  @!P0 IMAD.IADD R66, R66, 0x1, -R9 ;  /* 0x0000000142428824 */ /* 0x000fc400078e0a09 */
[----:B------:R1:W-:Y:S01]  /*1e730*/  STL [R1+0x2e4], R23 ;  /* 0x0002e41701007387 */ /* 0x0003e20000100800 */
[----:B------:R-:W-:-:S03]  /*1e740*/  ISETP.GE.AND P0, PT, R4, RZ, PT ;  /* 0x000000ff0400720c */ /* 0x000fc60003f06270 */
[----:B------:R4:W-:Y:S04]  /*1e750*/  STL [R1+0x2e0], R24 ;  /* 0x0002e01801007387 */ /* 0x0009e80000100800 */
[----:B------:R-:W2:Y:S04]  /*1e760*/  LDL.LU R68, [R1+0x318] ;  /* 0x0003180001447983 */ /* 0x000ea80000300800 */
[----:B------:R-:W2:Y:S01]  /*1e770*/  LDL R4, [R1+0xd5c] ;  /* 0x000d5c0001047983 */ /* 0x000ea20000100800 */
[----:B------:R-:W-:Y:S01]  /*1e780*/  @!P6 IMAD.MOV R21, RZ, RZ, -R21 ;  /* 0x000000ffff15e224 */ /* 0x000fe200078e0a15 */
[----:B------:R-:W-:Y:S01]  /*1e790*/  ISETP.GT.U32.AND P5, PT, R9, R5, PT ;  /* 0x000000050900720c */ /* 0x000fe20003fa4070 */
[----:B------:R-:W-:-:S02]  /*1e7a0*/  @P2 IMAD.MOV.U32 R22, RZ, RZ, R23 ;  /* 0x000000ffff162224 */ /* 0x000fc400078e0017 */
[----:B-1----:R-:W-:Y:S01]  /*1e7b0*/  @P2 IMAD.MOV.U32 R23, RZ, RZ, R24 ;  /* 0x000000ffff172224 */ /* 0x002fe200078e0018 */
[----:B------:R-:W-:-:S04]  /*1e7c0*/  SEL R21, R11, R21, !P3 ;  /* 0x000000150b157207 */ /* 0x000fc80005800000 */
[----:B------:R1:W2:Y:S05]  /*1e7d0*/  @P2 LDG.E.U8 R53, desc[UR22][R22.64] ;  /* 0x0000001616352981 */ /* 0x0002aa000c1e1100 */
[----:B------:R-:W-:Y:S02]  /*1e7e0*/  @!P5 IMAD.IADD R5, R5, 0x1, -R9 ;  /* 0x000000010505d824 */ /* 0x000fe400078e0a09 */
[----:B-1----:R-:W-:Y:S01]  /*1e7f0*/  IMAD R23, R21, UR4, RZ ;  /* 0x0000000415177c24 */ /* 0x002fe2000f8e02ff */
[----:B------:R-:W-:Y:S01]  /*1e800*/  ISETP.GT.U32.AND P6, PT, R9, R2, PT ;  /* 0x000000020900720c */ /* 0x000fe20003fc4070 */
[----:B------:R-:W-:Y:S01]  /*1e810*/  IMAD.MOV.U32 R22, RZ, RZ, R3 ;  /* 0x000000ffff167224 */ /* 0x000fe200078e0003 */
[----:B------:R-:W-:Y:S01]  /*1e820*/  PRMT R52, RZ, 0x7610, R52 ;  /* 0x00007610ff347816 */ /* 0x000fe20000000034 */
[----:B------:R-:W-:Y:S01]  /*1e830*/  IMAD.MOV.U32 R21, RZ, RZ, R66 ;  /* 0x000000ffff157224 */ /* 0x000fe200078e0042 */
[C---:B------:R-:W-:Y:S01]  /*1e840*/  IADD3 R3, P5, PT, R23.reuse, R8, RZ ;  /* 0x0000000817037210 */ /* 0x040fe20007fbe0ff */
[----:B------:R-:W1:Y:S03]  /*1e850*/  LDCU UR4, c[0x0][0x3b0] ;  /* 0x00007600ff0477ac */ /* 0x000e660008000800 */
[----:B------:R-:W-:Y:S01]  /*1e860*/  LEA.HI.X.SX32 R23, R23, R7, 0x1, P5 ;  /* 0x0000000717177211 */ /* 0x000fe200028f0eff */
[----:B------:R0:W-:Y:S04]  /*1e870*/  STL [R1+0x2ec], R3 ;  /* 0x0002ec0301007387 */ /* 0x0001e80000100800 */
[----:B------:R0:W-:Y:S04]  /*1e880*/  STL [R1+0x2e8], R23 ;  /* 0x0002e81701007387 */ /* 0x0001e80000100800 */
[----:B------:R-:W2:Y:S01]  /*1e890*/  LDL R66, [R1+0xd40] ;  /* 0x000d400001427983 */ /* 0x000ea20000100800 */
[----:B------:R-:W-:Y:S01]  /*1e8a0*/  @!P4 IMAD.MOV R22, RZ, RZ, -R22 ;  /* 0x000000ffff16c224 */ /* 0x000fe200078e0a16 */
[C---:B------:R-:W-:Y:S01]  /*1e8b0*/  ISETP.GT.U32.AND P5, PT, R9.reuse, R5, PT ;  /* 0x000000050900720c */ /* 0x040fe20003fa4070 */
[----:B------:R-:W-:Y:S01]  /*1e8c0*/  @!P6 IMAD.IADD R2, R2, 0x1, -R9 ;  /* 0x000000010202e824 */ /* 0x000fe200078e0a09 */
[----:B------:R-:W-:Y:S01]  /*1e8d0*/  ISETP.GT.U32.AND P6, PT, R9, R12, PT ;  /* 0x0000000c0900720c */ /* 0x000fe20003fc4070 */
[----:B------:R-:W-:Y:S01]  /*1e8e0*/  @!P0 IMAD.MOV R21, RZ, RZ, -R21 ;  /* 0x000000ffff158224 */ /* 0x000fe200078e0a15 */
[----:B----4-:R-:W-:Y:S01]  /*1e8f0*/  SEL R24, R11, R22, !P3 ;  /* 0x000000160b187207 */ /* 0x010fe20005800000 */
[----:B------:R-:W-:-:S03]  /*1e900*/  @P2 IMAD.MOV.U32 R22, RZ, RZ, R3 ;  /* 0x000000ffff162224 */ /* 0x000fc600078e0003 */
[----:B------:R-:W-:Y:S01]  /*1e910*/  SEL R21, R11, R21, !P3 ;  /* 0x000000150b157207 */ /* 0x000fe20005800000 */
[----:B------:R-:W-:Y:S01]  /*1e920*/  IMAD R24, R24, UR5, RZ ;  /* 0x0000000518187c24 */ /* 0x000fe2000f8e02ff */
[----:B------:R-:W-:Y:S01]  /*1e930*/  ISETP.GT.U32.AND P4, PT, R9, R2, PT ;  /* 0x000000020900720c */ /* 0x000fe20003f84070 */
[----:B------:R4:W2:Y:S01]  /*1e940*/  @P2 LDG.E.U8 R52, desc[UR22][R22.64] ;  /* 0x0000001616342981 */ /* 0x0008a2000c1e1100 */
[----:B------:R-:W-:Y:S01]  /*1e950*/  PRMT R51, RZ, 0x7610, R51 ;  /* 0x00007610ff337816 */ /* 0x000fe20000000033 */
[----:B0-----:R-:W-:Y:S01]  /*1e960*/  IMAD R21, R21, UR6, RZ ;  /* 0x0000000615157c24 */ /* 0x001fe2000f8e02ff */
[----:B------:R-:W-:Y:S01]  /*1e970*/  PRMT R50, RZ, 0x7610, R50 ;  /* 0x00007610ff327816 */ /* 0x000fe20000000032 */
[--C-:B------:R-:W-:Y:S01]  /*1e980*/  @!P5 IMAD.IADD R5, R5, 0x1, -R9.reuse ;  /* 0x000000010505d824 */ /* 0x100fe200078e0a09 */
[----:B------:R-:W0:Y:S01]  /*1e990*/  LDCU UR5, c[0x0][0x3b0] ;  /* 0x00007600ff0577ac */ /* 0x000e220008000800 */
[----:B------:R-:W-:Y:S01]  /*1e9a0*/  @!P6 IMAD.IADD R12, R12, 0x1, -R9 ;  /* 0x000000010c0ce824 */ /* 0x000fe200078e0a09 */
[-C--:B------:R-:W-:Y:S01]  /*1e9b0*/  IADD3 R3, P6, PT, R21, R8.reuse, RZ ;  /* 0x0000000815037210 */ /* 0x080fe20007fde0ff */
[----:B------:R-:W0:Y:S01]  /*1e9c0*/  LDCU UR6, c[0x0][0x3b0] ;  /* 0x00007600ff0677ac */ /* 0x000e220008000800 */
[----:B----4-:R-:W-:-:S04]  /*1e9d0*/  IADD3 R22, P5, PT, R24, R8, RZ ;  /* 0x0000000818167210 */ /* 0x010fc80007fbe0ff */
[----:B------:R-:W-:Y:S01]  /*1e9e0*/  LEA.HI.X.SX32 R23, R24, R7, 0x1, P5 ;  /* 0x0000000718177211 */ /* 0x000fe200028f0eff */
[----:B------:R-:W-:Y:S02]  /*1e9f0*/  @!P4 IMAD.IADD R2, R2, 0x1, -R9 ;  /* 0x000000010202c824 */ /* 0x000fe400078e0a09 */
[----:B------:R-:W-:Y:S02]  /*1ea00*/  @P2 IMAD.MOV.U32 R24, RZ, RZ, R3 ;  /* 0x000000ffff182224 */ /* 0x000fe400078e0003 */
[----:B------:R4:W2:Y:S01]  /*1ea10*/  @P2 LDG.E.U8 R51, desc[UR22][R22.64] ;  /* 0x0000001616332981 */ /* 0x0008a2000c1e1100 */
[----:B---3--:R-:W-:-:S03]  /*1ea20*/  ISETP.GE.AND P0, PT, R67, RZ, PT ;  /* 0x000000ff4300720c */ /* 0x008fc60003f06270 */
[----:B------:R-:W3:Y:S04]  /*1ea30*/  LDL.LU R67, [R1+0x320] ;  /* 0x0003200001437983 */ /* 0x000ee80000300800 */
[----:B------:R4:W-:Y:S01]  /*1ea40*/  STL [R1+0x2f4], R22 ;  /* 0x0002f41601007387 */ /* 0x0009e20000100800 */
[----:B--2---:R-:W-:Y:S02]  /*1ea50*/  ISETP.GE.AND P5, PT, R4, RZ, PT ;  /* 0x000000ff0400720c */ /* 0x004fe40003fa6270 */
[----:B------:R-:W-:Y:S01]  /*1ea60*/  LEA.HI.X.SX32 R4, R21, R7, 0x1, P6 ;  /* 0x0000000715047211 */ /* 0x000fe200030f0eff */
[----:B------:R-:W-:Y:S04]  /*1ea70*/  STL [R1+0x2fc], R3 ;  /* 0x0002fc0301007387 */ /* 0x000fe80000100800 */
[----:B------:R-:W-:Y:S01]  /*1ea80*/  @P2 IMAD.MOV.U32 R25, RZ, RZ, R4 ;  /* 0x000000ffff192224 */ /* 0x000fe200078e0004 */
[----:B------:R2:W-:Y:S01]  /*1ea90*/  STL [R1+0x2f0], R23 ;  /* 0x0002f01701007387 */ /* 0x0005e20000100800 */
[----:B----4-:R-:W-:-:S03]  /*1eaa0*/  IMAD.MOV.U32 R22, RZ, RZ, R2 ;  /* 0x000000ffff167224 */ /* 0x010fc600078e0002 */
[----:B------:R4:W-:Y:S04]  /*1eab0*/  STL [R1+0x2f8], R4 ;  /* 0x0002f80401007387 */ /* 0x0009e80000100800 */
[----:B------:R-:W3:Y:S04]  /*1eac0*/  LDL R2, [R1+0xd3c] ;  /* 0x000d3c0001027983 */ /* 0x000ee80000100800 */
[----:B------:R0:W3:Y:S04]  /*1ead0*/  @P2 LDG.E.U8 R50, desc[UR22][R24.64] ;  /* 0x0000001618322981 */ /* 0x0000e8000c1e1100 */
[----:B------:R-:W3:Y:S01]  /*1eae0*/  LDL.LU R25, [R1+0x324] ;  /* 0x0003240001197983 */ /* 0x000ee20000300800 */
[----:B------:R-:W-:-:S03]  /*1eaf0*/  IMAD.MOV.U32 R21, RZ, RZ, R5 ;  /* 0x000000ffff157224 */ /* 0x000fc600078e0005 */
[----:B------:R-:W3:Y:S01]  /*1eb00*/  LDL R5, [R1+0xd48] ;  /* 0x000d480001057983 */ /* 0x000ee20000100800 */
[----:B------:R-:W-:Y:S01]  /*1eb10*/  @!P0 IMAD.MOV R22, RZ, RZ, -R22 ;  /* 0x000000ffff168224 */ /* 0x000fe200078e0a16 */
[----:B------:R-:W-:Y:S02]  /*1eb20*/  ISETP.GE.AND P0, PT, R66, RZ, PT ;  /* 0x000000ff4200720c */ /* 0x000fe40003f06270 */
[----:B------:R-:W3:Y:S01]  /*1eb30*/  LDL R66, [R1+0xd28] ;  /* 0x000d280001427983 */ /* 0x000ee20000100800 */
[C---:B------:R-:W-:Y:S02]  /*1eb40*/  ISETP.GT.U32.AND P4, PT, R9.reuse, R68, PT ;  /* 0x000000440900720c */ /* 0x040fe40003f84070 */
[----:B------:R-:W-:Y:S01]  /*1eb50*/  ISETP.GT.U32.AND P6, PT, R9, R12, PT ;  /* 0x0000000c0900720c */ /* 0x000fe20003fc4070 */
[----:B------:R-:W-:Y:S01]  /*1eb60*/  @!P5 IMAD.MOV R21, RZ, RZ, -R21 ;  /* 0x000000ffff15d224 */ /* 0x000fe200078e0a15 */
[C---:B--2---:R-:W-:Y:S01]  /*1eb70*/  SEL R23, R11.reuse, R22, !P3 ;  /* 0x000000160b177207 */ /* 0x044fe20005800000 */
[----:B------:R-:W2:Y:S08]  /*1eb80*/  LDL.LU R3, [R1+0x338] ;  /* 0x0003380001037983 */ /* 0x000eb00000300800 */
[----:B------:R-:W-:Y:S01]  /*1eb90*/  @!P4 IMAD.IADD R68, R68, 0x1, -R9 ;  /* 0x000000014444c824 */ /* 0x000fe200078e0a09 */
[----:B------:R-:W-:-:S04]  /*1eba0*/  SEL R22, R11, R21, !P3 ;  /* 0x000000150b167207 */ /* 0x000fc80005800000 */
[----:B------:R-:W-:Y:S01]  /*1ebb0*/  ISETP.GT.U32.AND P5, PT, R9, R68, PT ;  /* 0x000000440900720c */ /* 0x000fe20003fa4070 */
[----:B------:R-:W-:Y:S02]  /*1ebc0*/  @!P6 IMAD.IADD R12, R12, 0x1, -R9 ;  /* 0x000000010c0ce824 */ /* 0x000fe400078e0a09 */
[----:B-1----:R-:W-:Y:S01]  /*1ebd0*/  IMAD R23, R23, UR4, RZ ;  /* 0x0000000417177c24 */ /* 0x002fe2000f8e02ff */
[----:B------:R-:W-:Y:S01]  /*1ebe0*/  PRMT R49, RZ, 0x7610, R49 ;  /* 0x00007610ff317816 */ /* 0x000fe20000000031 */
[----:B------:R-:W-:Y:S01]  /*1ebf0*/  IMAD.MOV.U32 R21, RZ, RZ, R12 ;  /* 0x000000ffff157224 */ /* 0x000fe200078e000c */
[----:B------:R-:W-:Y:S01]  /*1ec00*/  PRMT R48, RZ, 0x7610, R48 ;  /* 0x00007610ff307816 */ /* 0x000fe20000000030 */
[----:B0-----:R-:W-:Y:S01]  /*1ec10*/  IMAD R22, R22, UR5, RZ ;  /* 0x0000000516167c24 */ /* 0x001fe2000f8e02ff */
[----:B------:R-:W0:Y:S01]  /*1ec20*/  LDCU UR4, c[0x0][0x3b0] ;  /* 0x00007600ff0477ac */ /* 0x000e220008000800 */
[----:B------:R-:W-:Y:S01]  /*1ec30*/  @!P0 IMAD.MOV R21, RZ, RZ, -R21 ;  /* 0x000000ffff158224 */ /* 0x000fe200078e0a15 */
[-C--:B------:R-:W-:Y:S01]  /*1ec40*/  IADD3 R12, P0, PT, R23, R8.reuse, RZ ;  /* 0x00000008170c7210 */ /* 0x080fe20007f1e0ff */
[----:B------:R-:W1:Y:S02]  /*1ec50*/  LDCU UR5, c[0x0][0x3b0] ;  /* 0x00007600ff0577ac */ /* 0x000e640008000800 */
[----:B------:R-:W-:Y:S01]  /*1ec60*/  @!P5 IMAD.IADD R68, R68, 0x1, -R9 ;  /* 0x000000014444d824 */ /* 0x000fe200078e0a09 */
[----:B----4-:R-:W-:-:S02]  /*1ec70*/  IADD3 R4, P5, PT, R22, R8, RZ ;  /* 0x0000000816047210 */ /* 0x010fc40007fbe0ff */
[-C--:B------:R-:W-:Y:S02]  /*1ec80*/  LEA.HI.X.SX32 R23, R23, R7.reuse, 0x1, P0 ;  /* 0x0000000717177211 */ /* 0x080fe400000f0eff */
[----:B------:R-:W-:Y:S01]  /*1ec90*/  LEA.HI.X.SX32 R24, R22, R7, 0x1, P5 ;  /* 0x0000000716187211 */ /* 0x000fe200028f0eff */
[----:B------:R-:W-:Y:S01]  /*1eca0*/  @P2 IMAD.MOV.U32 R22, RZ, RZ, R12 ;  /* 0x000000ffff162224 */ /* 0x000fe200078e000c */
[----:B------:R-:W-:Y:S01]  /*1ecb0*/  STL [R1+0x304], R12 ;  /* 0x0003040c01007387 */ /* 0x000fe20000100800 */
[----:B------:R-:W-:-:S03]  /*1ecc0*/  SEL R21, R11, R21, !P3 ;  /* 0x000000150b157207 */ /* 0x000fc60005800000 */
[----:B------:R4:W-:Y:S04]  /*1ecd0*/  STL [R1+0x30c], R4 ;  /* 0x00030c0401007387 */ /* 0x0009e80000100800 */
[----:B------:R0:W2:Y:S01]  /*1ece0*/  @P2 LDG.E.U8 R49, desc[UR22][R22.64] ;  /* 0x0000001616312981 */ /* 0x0000a2000c1e1100 */
[----:B------:R-:W-:Y:S01]  /*1ecf0*/  IMAD R21, R21, UR6, RZ ;  /* 0x0000000615157c24 */ /* 0x000fe2000f8e02ff */
[----:B------:R-:W-:Y:S01]  /*1ed00*/  PRMT R47, RZ, 0x7610, R47 ;  /* 0x00007610ff2f7816 */ /* 0x000fe2000000002f */
[----:B------:R-:W1:Y:S01]  /*1ed10*/  LDCU UR6, c[0x0][0x3b0] ;  /* 0x00007600ff0677ac */ /* 0x000e620008000800 */
[----:B0-----:R-:W-:Y:S01]  /*1ed20*/  @P2 IMAD.MOV.U32 R22, RZ, RZ, R4 ;  /* 0x000000ffff162224 */ /* 0x001fe200078e0004 */
[----:B------:R-:W-:Y:S02]  /*1ed30*/  PRMT R46, RZ, 0x7610, R46 ;  /* 0x00007610ff2e7816 */ /* 0x000fe4000000002e */
[----:B---3--:R-:W-:-:S13]  /*1ed40*/  ISETP.GT.U32.AND P6, PT, R9, R67, PT ;  /* 0x000000430900720c */ /* 0x008fda0003fc4070 */
[--C-:B------:R-:W-:Y:S01]  /*1ed50*/  @!P6 IMAD.IADD R67, R67, 0x1, -R9.reuse ;  /* 0x000000014343e824 */ /* 0x100fe200078e0a09 */
[----:B----4-:R-:W-:Y:S02]  /*1ed60*/  IADD3 R4, P6, PT, R21, R8, RZ ;  /* 0x0000000815047210 */ /* 0x010fe40007fde0ff */
[----:B------:R-:W-:Y:S02]  /*1ed70*/  ISETP.GT.U32.AND P4, PT, R9, R25, PT ;  /* 0x000000190900720c */ /* 0x000fe40003f84070 */
[----:B------:R-:W-:Y:S02]  /*1ed80*/  ISETP.GE.AND P0, PT, R2, RZ, PT ;  /* 0x000000ff0200720c */ /* 0x000fe40003f06270 */
[----:B------:R-:W3:Y:S09]  /*1ed90*/  LDL.LU R2, [R1+0x34c] ;  /* 0x00034c0001027983 */ /* 0x000ef20000300800 */
[----:B------:R-:W-:Y:S01]  /*1eda0*/  @!P4 IMAD.IADD R25, R25, 0x1, -R9 ;  /* 0x000000011919c824 */ /* 0x000fe200078e0a09 */
[----:B------:R0:W-:Y:S04]  /*1edb0*/  STL [R1+0x300], R23 ;  /* 0x0003001701007387 */ /* 0x0001e80000100800 */
[----:B------:R-:W-:Y:S01]  /*1edc0*/  ISETP.GT.U32.AND P5, PT, R9, R25, PT ;  /* 0x000000190900720c */ /* 0x000fe20003fa4070 */
[----:B------:R-:W4:Y:S01]  /*1edd0*/  LDL.LU R12, [R1+0xf54] ;  /* 0x000f5400010c7983 */ /* 0x000f220000300800 */
[----:B0-----:R-:W-:Y:S01]  /*1ede0*/  @P2 IMAD.MOV.U32 R23, RZ, RZ, R24 ;  /* 0x000000ffff172224 */ /* 0x001fe200078e0018 */
[----:B------:R-:W-:-:S04]  /*1edf0*/  ISETP.GE.AND P4, PT, R5, RZ, PT ;  /* 0x000000ff0500720c */ /* 0x000fc80003f86270 */
[----:B------:R0:W4:Y:S06]  /*1ee00*/  @P2 LDG.E.U8 R48, desc[UR22][R22.64] ;  /* 0x0000001616302981 */ /* 0x00012c000c1e1100 */
[----:B------:R-:W-:Y:S01]  /*1ee10*/  @!P5 IMAD.IADD R25, R25, 0x1, -R9 ;  /* 0x000000011919d824 */ /* 0x000fe200078e0a09 */
[----:B------:R-:W-:Y:S01]  /*1ee20*/  LEA.HI.X.SX32 R5, R21, R7, 0x1, P6 ;  /* 0x0000000715057211 */ /* 0x000fe200030f0eff */
[----:B0-----:R-:W-:-:S04]  /*1ee30*/  IMAD.MOV.U32 R22, RZ, RZ, R68 ;  /* 0x000000ffff167224 */ /* 0x001fc800078e0044 */
[----:B------:R-:W-:Y:S01]  /*1ee40*/  @!P0 IMAD.MOV R22, RZ, RZ, -R22 ;  /* 0x000000ffff168224 */ /* 0x000fe200078e0a16 */
[----:B------:R-:W-:Y:S01]  /*1ee50*/  ISETP.GT.U32.AND P0, PT, R9, R67, PT ;  /* 0x000000430900720c */ /* 0x000fe20003f04070 */
[----:B------:R0:W-:Y:S01]  /*1ee60*/  STL [R1+0x308], R24 ;  /* 0x0003081801007387 */ /* 0x0001e20000100800 */
[----:B------:R-:W-:Y:S02]  /*1ee70*/  IMAD.MOV.U32 R21, RZ, RZ, R25 ;  /* 0x000000ffff157224 */ /* 0x000fe400078e0019 */
[----:B------:R-:W-:Y:S01]  /*1ee80*/  @P2 IMAD.MOV.U32 R23, RZ, RZ, R5 ;  /* 0x000000ffff172224 */ /* 0x000fe200078e0005 */
[----:B------:R-:W4:Y:S01]  /*1ee90*/  LDL.LU R68, [R1+0x348] ;  /* 0x0003480001447983 */ /* 0x000f220000300800 */
[----:B------:R-:W-:Y:S01]  /*1eea0*/  @!P4 IMAD.MOV R21, RZ, RZ, -R21 ;  /* 0x000000ffff15c224 */ /* 0x000fe200078e0a15 */
[----:B0-----:R-:W-:Y:S01]  /*1eeb0*/  SEL R24, R11, R22, !P3 ;  /* 0x000000160b187207 */ /* 0x001fe20005800000 */
[----:B------:R-:W-:-:S04]  /*1eec0*/  @P2 IMAD.MOV.U32 R22, RZ, RZ, R4 ;  /* 0x000000ffff162224 */ /* 0x000fc800078e0004 */
[----:B------:R-:W-:Y:S01]  /*1eed0*/  IMAD R24, R24, UR4, RZ ;  /* 0x0000000418187c24 */ /* 0x000fe2000f8e02ff */
[----:B------:R0:W4:Y:S01]  /*1eee0*/  @P2 LDG.E.U8 R47, desc[UR22][R22.64] ;  /* 0x00000016162f2981 */ /* 0x000122000c1e1100 */
[----:B------:R-:W-:Y:S01]  /*1eef0*/  @!P0 IMAD.IADD R67, R67, 0x1, -R9 ;  /* 0x0000000143438824 */ /* 0x000fe200078e0a09 */
[----:B------:R-:W-:Y:S01]  /*1ef00*/  ISETP.GE.AND P5, PT, R66, RZ, PT ;  /* 0x000000ff4200720c */ /* 0x000fe20003fa6270 */
[----:B------:R-:W3:Y:S01]  /*1ef10*/  LDCU UR4, c[0x0][0x3b0] ;  /* 0x00007600ff0477ac */ /* 0x000ee20008000800 */
[----:B------:R1:W-:Y:S01]  /*1ef20*/  STL [R1+0x31c], R4 ;  /* 0x00031c0401007387 */ /* 0x0003e20000100800 */
[----:B0-----:R-:W-:Y:S02]  /*1ef30*/  SEL R22, R11, R21, !P3 ;  /* 0x000000150b167207 */ /* 0x001fe40005800000 */
[----:B-1----:R-:W-:-:S03]  /*1ef40*/  IADD3 R4, P0, PT, R24, R8, RZ ;  /* 0x0000000818047210 */ /* 0x002fc60007f1e0ff */
[----:B------:R-:W-:Y:S01]  /*1ef50*/  IMAD R25, R22, UR5, RZ ;  /* 0x0000000516197c24 */ /* 0x000fe2000f8e02ff */
[----:B------:R0:W-:Y:S01]  /*1ef60*/  STL [R1+0x318], R5 ;  /* 0x0003180501007387 */ /* 0x0001e20000100800 */
[----:B--2---:R-:W-:Y:S01]  /*1ef70*/  ISETP.GT.U32.AND P6, PT, R9, R3, PT ;  /* 0x000000030900720c */ /* 0x004fe20003fc4070 */
[----:B------:R-:W-:Y:S01]  /*1ef80*/  IMAD.MOV.U32 R21, RZ, RZ, R67 ;  /* 0x000000ffff157224 */ /* 0x000fe200078e0043 */
[----:B------:R-:W-:Y:S01]  /*1ef90*/  LEA.HI.X.SX32 R23, R24, R7, 0x1, P0 ;  /* 0x0000000718177211 */ /* 0x000fe200000f0eff */
[----:B------:R-:W-:Y:S01]  /*1efa0*/  @P2 IMAD.MOV.U32 R22, RZ, RZ, R4 ;  /* 0x000000ffff162224 */ /* 0x000fe200078e0004 */
[----:B------:R-:W-:Y:S01]  /*1efb0*/  PRMT R45, RZ, 0x7610, R45 ;  /* 0x00007610ff2d7816 */ /* 0x000fe2000000002d */
[----:B------:R-:W1:Y:S03]  /*1efc0*/  LDCU UR5, c[0x0][0x3b0] ;  /* 0x00007600ff0577ac */ /* 0x000e660008000800 */
[----:B------:R2:W4:Y:S04]  /*1efd0*/  @P2 LDG.E.U8 R46, desc[UR22][R22.64] ;  /* 0x00000016162e2981 */ /* 0x000528000c1e1100 */
[----:B0-----:R-:W4:Y:S04]  /*1efe0*/  LDL.LU R5, [R1+0x36c] ;  /* 0x00036c0001057983 */ /* 0x001f280000300800 */
[----:B------:R-:W4:Y:S04]  /*1eff0*/  LDL R66, [R1+0xd38] ;  /* 0x000d380001427983 */ /* 0x000f280000100800 */
[----:B------:R0:W-:Y:S04]  /*1f000*/  STL [R1+0x324], R4 ;  /* 0x0003240401007387 */ /* 0x0001e80000100800 */
[----:B------:R1:W-:Y:S04]  /*1f010*/  STL [R1+0x320], R23 ;  /* 0x0003201701007387 */ /* 0x0003e80000100800 */
[----:B0-----:R-:W4:Y:S04]  /*1f020*/  LDL R4, [R1+0xd20] ;  /* 0x000d200001047983 */ /* 0x001f280000100800 */
[----:B-1----:R-:W4:Y:S01]  /*1f030*/  LDL R23, [R1+0xd34] ;  /* 0x000d340001177983 */ /* 0x002f220000100800 */
[----:B------:R-:W-:Y:S01]  /*1f040*/  @!P6 IMAD.IADD R3, R3, 0x1, -R9 ;  /* 0x000000010303e824 */ /* 0x000fe200078e0a09 */
[----:B------:R-:W-:Y:S01]  /*1f050*/  IADD3 R67, P6, PT, R25, R8, RZ ;  /* 0x0000000819437210 */ /* 0x000fe20007fde0ff */
[----:B------:R-:W-:-:S03]  /*1f060*/  @!P5 IMAD.MOV R21, RZ, RZ, -R21 ;  /* 0x000000ffff15d224 */ /* 0x000fc600078e0a15 */
[----:B------:R-:W-:Y:S01]  /*1f070*/  LEA.HI.X.SX32 R24, R25, R7, 0x1, P6 ;  /* 0x0000000719187211 */ /* 0x000fe200030f0eff */
[----:B------:R0:W-:Y:S04]  /*1f080*/  STL [R1+0x334], R67 ;  /* 0x0003344301007387 */ /* 0x0001e80000100800 */
[----:B------:R-:W4:Y:S01]  /*1f090*/  LDL.LU R25, [R1+0x378] ;  /* 0x0003780001197983 */ /* 0x000f220000300800 */
[----:B------:R-:W-:Y:S01]  /*1f0a0*/  ISETP.GT.U32.AND P0, PT, R9, R3, PT ;  /* 0x000000030900720c */ /* 0x000fe20003f04070 */
[----:B--2---:R-:W-:Y:S01]  /*1f0b0*/  @P2 IMAD.MOV.U32 R22, RZ, RZ, R67 ;  /* 0x000000ffff162224 */ /* 0x004fe200078e0043 */
[----:B------:R-:W-:Y:S01]  /*1f0c0*/  SEL R21, R11, R21, !P3 ;  /* 0x000000150b157207 */ /* 0x000fe20005800000 */
[----:B------:R1:W-:Y:S04]  /*1f0d0*/  STL [R1+0x330], R24 ;  /* 0x0003301801007387 */ /* 0x0003e80000100800 */
[----:B0-----:R-:W2:Y:S06]  /*1f0e0*/  LDL.LU R67, [R1+0x368] ;  /* 0x0003680001437983 */ /* 0x001eac0000300800 */
[----:B------:R-:W-:Y:S01]  /*1f0f0*/  @!P0 IMAD.IADD R3, R3, 0x1, -R9 ;  /* 0x0000000103038824 */ /* 0x000fe200078e0a09 */
[----:B------:R-:W-:-:S02]  /*1f100*/  PRMT R44, RZ, 0x7610, R44 ;  /* 0x00007610ff2c7816 */ /* 0x000fc4000000002c */
[----:B---3--:R-:W-:-:S13]  /*1f110*/  ISETP.GT.U32.AND P4, PT, R9, R2, PT ;  /* 0x000000020900720c */ /* 0x008fda0003f84070 */
[----:B------:R-:W-:-:S05]  /*1f120*/  @!P4 IMAD.IADD R2, R2, 0x1, -R9 ;  /* 0x000000010202c824 */ /* 0x000fca00078e0a09 */
[C---:B------:R-:W-:Y:S02]  /*1f130*/  ISETP.GT.U32.AND P4, PT, R9.reuse, R2, PT ;  /* 0x000000020900720c */ /* 0x040fe40003f84070 */
[----:B----4-:R-:W-:-:S13]  /*1f140*/  ISETP.GT.U32.AND P5, PT, R9, R68, PT ;  /* 0x000000440900720c */ /* 0x010fda0003fa4070 */
[----:B------:R-:W-:-:S05]  /*1f150*/  @!P5 IMAD.IADD R68, R68, 0x1, -R9 ;  /* 0x000000014444d824 */ /* 0x000fca00078e0a09 */
[----:B------:R-:W-:Y:S01]  /*1f160*/  ISETP.GT.U32.AND P0, PT, R9, R68, PT ;  /* 0x000000440900720c */ /* 0x000fe20003f04070 */
[----:B------:R-:W-:-:S12]  /*1f170*/  @!P4 IMAD.IADD R2, R2, 0x1, -R9 ;  /* 0x000000010202c824 */ /* 0x000fd800078e0a09 */
[----:B------:R-:W-:Y:S01]  /*1f180*/  @!P0 IMAD.IADD R68, R68, 0x1, -R9 ;  /* 0x0000000144448824 */ /* 0x000fe200078e0a09 */
[----:B------:R-:W-:Y:S01]  /*1f190*/  ISETP.GE.AND P6, PT, R23, RZ, PT ;  /* 0x000000ff1700720c */ /* 0x000fe20003fc6270 */
[----:B------:R-:W-:-:S05]  /*1f1a0*/  @P2 IMAD.MOV.U32 R23, RZ, RZ, R24 ;  /* 0x000000ffff172224 */ /* 0x000fca00078e0018 */
[----:B------:R0:W3:Y:S02]  /*1f1b0*/  @P2 LDG.E.U8 R45, desc[UR22][R22.64] ;  /* 0x00000016162d2981 */ /* 0x0000e4000c1e1100 */
[----:B0-----:R-:W-:Y:S01]  /*1f1c0*/  IMAD R22, R21, UR6, RZ ;  /* 0x0000000615167c24 */ /* 0x001fe2000f8e02ff */
[----:B------:R-:W-:Y:S01]  /*1f1d0*/  ISETP.GE.AND P4, PT, R66, RZ, PT ;  /* 0x000000ff4200720c */ /* 0x000fe20003f86270 */
[----:B------:R-:W-:Y:S01]  /*1f1e0*/  IMAD.MOV.U32 R21, RZ, RZ, R3 ;  /* 0x000000ffff157224 */ /* 0x000fe200078e0003 */
[----:B------:R-:W-:Y:S01]  /*1f1f0*/  ISETP.GE.AND P0, PT, R4, RZ, PT ;  /* 0x000000ff0400720c */ /* 0x000fe20003f06270 */
[----:B------:R-:W4:Y:S01]  /*1f200*/  LDL R3, [R1+0xd1c] ;  /* 0x000d1c0001037983 */ /* 0x000f220000100800 */
[C---:B------:R-:W-:Y:S01]  /*1f210*/  IADD3 R23, P5, PT, R22.reuse, R8, RZ ;  /* 0x0000000816177210 */ /* 0x040fe20007fbe0ff */
[----:B------:R-:W0:Y:S03]  /*1f220*/  LDCU UR6, c[0x0][0x3b0] ;  /* 0x00007600ff0677ac */ /* 0x000e260008000800 */
[----:B-1----:R-:W-:Y:S01]  /*1f230*/  LEA.HI.X.SX32 R24, R22, R7, 0x1, P5 ;  /* 0x0000000716187211 */ /* 0x002fe200028f0eff */
[----:B------:R1:W-:Y:S04]  /*1f240*/  STL [R1+0x33c], R23 ;  /* 0x00033c1701007387 */ /* 0x0003e80000100800 */
[----:B------:R0:W-:Y:S04]  /*1f250*/  STL [R1+0x338], R24 ;  /* 0x0003381801007387 */ /* 0x0001e80000100800 */
[----:B------:R-:W3:Y:S04]  /*1f260*/  LDL.LU R66, [R1+0x380] ;  /* 0x0003800001427983 */ /* 0x000ee80000300800 */
[----:B------:R-:W3:Y:S01]  /*1f270*/  LDL R4, [R1+0xd0c] ;  /* 0x000d0c0001047983 */ /* 0x000ee20000100800 */
[----:B------:R-:W-:-:S02]  /*1f280*/  @!P6 IMAD.MOV R21, RZ, RZ, -R21 ;  /* 0x000000ffff15e224 */ /* 0x000fc400078e0a15 */
[----:B------:R-:W-:Y:S02]  /*1f290*/  @P2 IMAD.MOV.U32 R22, RZ, RZ, R23 ;  /* 0x000000ffff162224 */ /* 0x000fe400078e0017 */
[----:B-1----:R-:W-:Y:S01]  /*1f2a0*/  @P2 IMAD.MOV.U32 R23, RZ, RZ, R24 ;  /* 0x000000ffff172224 */ /* 0x002fe200078e0018 */
[----:B------:R-:W-:-:S04]  /*1f2b0*/  SEL R21, R11, R21, !P3 ;  /* 0x000000150b157207 */ /* 0x000fc80005800000 */
[----:B------:R1:W3:Y:S02]  /*1f2c0*/  @P2 LDG.E.U8 R44, desc[UR22][R22.64] ;  /* 0x00000016162c2981 */ /* 0x0002e4000c1e1100 */
[----:B-1----:R-:W-:Y:S01]  /*1f2d0*/  IMAD R23, R21, UR4, RZ ;  /* 0x0000000415177c24 */ /* 0x002fe2000f8e02ff */
[C---:B------:R-:W-:Y:S01]  /*1f2e0*/  ISETP.GT.U32.AND P5, PT, R9.reuse, R5, PT ;  /* 0x000000050900720c */ /* 0x040fe20003fa4070 */
[----:B------:R-:W-:Y:S01]  /*1f2f0*/  IMAD.MOV.U32 R21, RZ, RZ, R68 ;  /* 0x000000ffff157224 */ /* 0x000fe200078e0044 */
[----:B------:R-:W-:Y:S01]  /*1f300*/  ISETP.GT.U32.AND P6, PT, R9, R25, PT ;  /* 0x000000190900720c */ /* 0x000fe20003fc4070 */
[----:B------:R-:W3:Y:S01]  /*1f310*/  LDL R68, [R1+0xd08] ;  /* 0x000d080001447983 */ /* 0x000ee20000100800 */
[----:B------:R-:W-:Y:S01]  /*1f320*/  IMAD.MOV.U32 R22, RZ, RZ, R2 ;  /* 0x000000ffff167224 */ /* 0x000fe200078e0002 */
[----:B------:R-:W-:Y:S01]  /*1f330*/  PRMT R43, RZ, 0x7610, R43 ;  /* 0x00007610ff2b7816 */ /* 0x000fe2000000002b */
[----:B------:R-:W1:Y:S02]  /*1f340*/  LDCU UR4, c[0x0][0x3b0] ;  /* 0x00007600ff0477ac */ /* 0x000e640008000800 */
[----:B------:R-:W-:-:S05]  /*1f350*/  @!P4 IMAD.MOV R22, RZ, RZ, -R22 ;  /* 0x000000ffff16c224 */ /* 0x000fca00078e0a16 */
[--C-:B------:R-:W-:Y:S01]  /*1f360*/  @!P5 IMAD.IADD R5, R5, 0x1, -R9.reuse ;  /* 0x000000010505d824 */ /* 0x100fe200078e0a09 */
[----:B------:R-:W-:Y:S01]  /*1f370*/  IADD3 R2, P5, PT, R23, R8, RZ ;  /* 0x0000000817027210 */ /* 0x000fe20007fbe0ff */
[----:B------:R-:W-:-:S03]  /*1f380*/  @!P6 IMAD.IADD R25, R25, 0x1, -R9 ;  /* 0x000000011919e824 */ /* 0x000fc600078e0a09 */
[----:B------:R-:W-:Y:S02]  /*1f390*/  LEA.HI.X.SX32 R23, R23, R7, 0x1, P5 ;  /* 0x0000000717177211 */ /* 0x000fe400028f0eff */
[C---:B------:R-:W-:Y:S01]  /*1f3a0*/  ISETP.GT.U32.AND P5, PT, R9.reuse, R5, PT ;  /* 0x000000050900720c */ /* 0x040fe20003fa4070 */
[----:B------:R-:W-:Y:S01]  /*1f3b0*/  @!P0 IMAD.MOV R21, RZ, RZ, -R21 ;  /* 0x000000ffff158224 */ /* 0x000fe200078e0a15 */
[----:B--2---:R-:W-:Y:S02]  /*1f3c0*/  ISETP.GT.U32.AND P6, PT, R9, R67, PT ;  /* 0x000000430900720c */ /* 0x004fe40003fc4070 */
[C---:B0-----:R-:W-:Y:S02]  /*1f3d0*/  SEL R24, R11.reuse, R22, !P3 ;  /* 0x000000160b187207 */ /* 0x041fe40005800000 */
[----:B------:R-:W-:-:S03]  /*1f3e0*/  SEL R21, R11, R21, !P3 ;  /* 0x000000150b157207 */ /* 0x000fc60005800000 */
[----:B------:R-:W-:Y:S01]  /*1f3f0*/  IMAD R24, R24, UR5, RZ ;  /* 0x0000000518187c24 */ /* 0x000fe2000f8e02ff */
[----:B------:R-:W-:Y:S01]  /*1f400*/  ISETP.GT.U32.AND P4, PT, R9, R25, PT ;  /* 0x000000190900720c */ /* 0x000fe20003f84070 */
[----:B------:R-:W-:Y:S01]  /*1f410*/  @P2 IMAD.MOV.U32 R22, RZ, RZ, R2 ;  /* 0x000000ffff162224 */ /* 0x000fe200078e0002 */
[----:B------:R0:W-:Y:S01]  /*1f420*/  STL [R1+0x34c], R2 ;  /* 0x00034c0201007387 */ /* 0x0001e20000100800 */
[----:B------:R-:W-:Y:S01]  /*1f430*/  IMAD R21, R21, UR6, RZ ;  /* 0x0000000615157c24 */ /* 0x000fe2000f8e02ff */
[----:B------:R-:W-:Y:S01]  /*1f440*/  PRMT R42, RZ, 0x7610, R42 ;  /* 0x00007610ff2a7816 */ /* 0x000fe2000000002a */
[--C-:B------:R-:W-:Y:S01]  /*1f450*/  @!P5 IMAD.IADD R5, R5, 0x1, -R9.reuse ;  /* 0x000000010505d824 */ /* 0x100fe200078e0a09 */
[----:B------:R2:W3:Y:S01]  /*1f460*/  @P2 LDG.E.U8 R43, desc[UR22][R22.64] ;  /* 0x00000016162b2981 */ /* 0x0004e2000c1e1100 */
[--C-:B------:R-:W-:Y:S01]  /*1f470*/  @!P6 IMAD.IADD R67, R67, 0x1, -R9.reuse ;  /* 0x000000014343e824 */ /* 0x100fe200078e0a09 */
[----:B------:R-:W1:Y:S01]  /*1f480*/  LDCU UR5, c[0x0][0x3b0] ;  /* 0x00007600ff0577ac */ /* 0x000e620008000800 */
[----:B0-----:R-:W-:Y:S01]  /*1f490*/  IADD3 R2, P6, PT, R21, R8, RZ ;  /* 0x0000000815027210 */ /* 0x001fe20007fde0ff */
[----:B------:R0:W-:Y:S03]  /*1f4a0*/  STL [R1+0x348], R23 ;  /* 0x0003481701007387 */ /* 0x0001e60000100800 */
[----:B------:R-:W-:Y:S01]  /*1f4b0*/  @!P4 IMAD.IADD R25, R25, 0x1, -R9 ;  /* 0x000000011919c824 */ /* 0x000fe200078e0a09 */
[----:B------:R-:W0:Y:S01]  /*1f4c0*/  LDCU UR6, c[0x0][0x3b0] ;  /* 0x00007600ff0677ac */ /* 0x000e220008000800 */
[----:B----4-:R-:W-:-:S02]  /*1f4d0*/  ISETP.GE.AND P0, PT, R3, RZ, PT ;  /* 0x000000ff0300720c */ /* 0x010fc40003f06270 */
[----:B------:R-:W-:-:S04]  /*1f4e0*/  IADD3 R3, P5, PT, R24, R8, RZ ;  /* 0x0000000818037210 */ /* 0x000fc80007fbe0ff */
[----:B--2---:R-:W-:Y:S01]  /*1f4f0*/  LEA.HI.X.SX32 R22, R24, R7, 0x1, P5 ;  /* 0x0000000718167211 */ /* 0x004fe200028f0eff */
[----:B------:R-:W-:Y:S04]  /*1f500*/  STL [R1+0x354], R3 ;  /* 0x0003540301007387 */ /* 0x000fe80000100800 */
[----:B------:R-:W-:Y:S01]  /*1f510*/  STL [R1+0x364], R2 ;  /* 0x0003640201007387 */ /* 0x000fe20000100800 */
[----:B0-----:R-:W-:-:S03]  /*1f520*/  @P2 IMAD.MOV.U32 R23, RZ, RZ, R22 ;  /* 0x000000ffff172224 */ /* 0x001fc600078e0016 */
[----:B------:R0:W-:Y:S01]  /*1f530*/  STL [R1+0x350], R22 ;  /* 0x0003501601007387 */ /* 0x0001e20000100800 */
[----:B---3--:R-:W-:Y:S02]  /*1f540*/  ISETP.GE.AND P5, PT, R4, RZ, PT ;  /* 0x000000ff0400720c */ /* 0x008fe40003fa6270 */
[----:B------:R-:W-:Y:S02]  /*1f550*/  LEA.HI.X.SX32 R4, R21, R7, 0x1, P6 ;  /* 0x0000000715047211 */ /* 0x000fe400030f0eff */
[----:B------:R-:W-:Y:S01]  /*1f560*/  ISETP.GT.U32.AND P6, PT, R9, R67, PT ;  /* 0x000000430900720c */ /* 0x000fe20003fc4070 */
[----:B0-----:R-:W-:Y:S02]  /*1f570*/  @P2 IMAD.MOV.U32 R22, RZ, RZ, R3 ;  /* 0x000000ffff162224 */ /* 0x001fe400078e0003 */
[----:B------:R-:W2:Y:S01]  /*1f580*/  LDL R3, [R1+0xcfc] ;  /* 0x000cfc0001037983 */ /* 0x000ea20000100800 */
[----:B------:R-:W-:-:S03]  /*1f590*/  IMAD.MOV.U32 R21, RZ, RZ, R5 ;  /* 0x000000ffff157224 */ /* 0x000fc600078e0005 */
[----:B------:R0:W3:Y:S02]  /*1f5a0*/  @P2 LDG.E.U8 R42, desc[UR22][R22.64] ;  /* 0x00000016162a2981 */ /* 0x0000e4000c1e1100 */
[----:B------:R-:W-:-:S04]  /*1f5b0*/  @!P5 IMAD.MOV R21, RZ, RZ, -R21 ;  /* 0x000000ffff15d224 */ /* 0x000fc800078e0a15 */
[----:B------:R-:W-:Y:S02]  /*1f5c0*/  @!P6 IMAD.IADD R67, R67, 0x1, -R9 ;  /* 0x000000014343e824 */ /* 0x000fe400078e0a09 */
[----:B0-----:R-:W-:-:S04]  /*1f5d0*/  IMAD.MOV.U32 R22, RZ, RZ, R25 ;  /* 0x000000ffff167224 */ /* 0x001fc800078e0019 */
[----:B------:R-:W-:Y:S01]  /*1f5e0*/  @!P0 IMAD.MOV R22, RZ, RZ, -R22 ;  /* 0x000000ffff168224 */ /* 0x000fe200078e0a16 */
[----:B------:R0:W-:Y:S01]  /*1f5f0*/  STL [R1+0x360], R4 ;  /* 0x0003600401007387 */ /* 0x0001e20000100800 */
[----:B------:R-:W-:-:S03]  /*1f600*/  ISETP.GE.AND P0, PT, R68, RZ, PT ;  /* 0x000000ff4400720c */ /* 0x000fc60003f06270 */
[----:B------:R-:W4:Y:S01]  /*1f610*/  LDL R68, [R1+0xb90] ;  /* 0x000b900001447983 */ /* 0x000f220000100800 */
[C---:B------:R-:W-:Y:S02]  /*1f620*/  SEL R23, R11.reuse, R22, !P3 ;  /* 0x000000160b177207 */ /* 0x040fe40005800000 */
[----:B------:R-:W-:Y:S01]  /*1f630*/  SEL R22, R11, R21, !P3 ;  /* 0x000000150b167207 */ /* 0x000fe20005800000 */
[----:B------:R-:W-:Y:S02]  /*1f640*/  IMAD.MOV.U32 R21, RZ, RZ, R67 ;  /* 0x000000ffff157224 */ /* 0x000fe400078e0043 */
[----:B------:R-:W3:Y:S01]  /*1f650*/  LDL R67, [R1+0xb8c] ;  /* 0x000b8c0001437983 */ /* 0x000ee20000100800 */
[----:B------:R-:W-:Y:S01]  /*1f660*/  ISETP.GT.U32.AND P4, PT, R9, R66, PT ;  /* 0x000000420900720c */ /* 0x000fe20003f84070 */
[----:B-1----:R-:W-:Y:S01]  /*1f670*/  IMAD R23, R23, UR4, RZ ;  /* 0x0000000417177c24 */ /* 0x002fe2000f8e02ff */
[----:B------:R-:W-:Y:S01]  /*1f680*/  PRMT R41, RZ, 0x7610, R41 ;  /* 0x00007610ff297816 */ /* 0x000fe20000000029 */
[----:B------:R-:W-:-:S02]  /*1f690*/  @P2 IMAD.MOV.U32 R25, RZ, RZ, R4 ;  /* 0x000000ffff192224 */ /* 0x000fc400078e0004 */
[----:B------:R-:W-:Y:S01]  /*1f6a0*/  @P2 IMAD.MOV.U32 R24, RZ, RZ, R2 ;  /* 0x000000ffff182224 */ /* 0x000fe200078e0002 */
[----:B------:R-:W-:Y:S01]  /*1f6b0*/  ISETP.GT.U32.AND P6, PT, R9, R13, PT ;  /* 0x0000000d0900720c */ /* 0x000fe20003fc4070 */
[----:B------:R-:W-:Y:S01]  /*1f6c0*/  IMAD R22, R22, UR5, RZ ;  /* 0x0000000516167c24 */ /* 0x000fe2000f8e02ff */
[----:B------:R-:W-:Y:S01]  /*1f6d0*/  PRMT R40, RZ, 0x7610, R40 ;  /* 0x00007610ff287816 */ /* 0x000fe20000000028 */
[----:B------:R-:W-:-:S04]  /*1f6e0*/  @!P0 IMAD.MOV R21, RZ, RZ, -R21 ;  /* 0x000000ffff158224 */ /* 0x000fc800078e0a15 */
[--C-:B------:R-:W-:Y:S01]  /*1f6f0*/  @!P4 IMAD.IADD R66, R66, 0x1, -R9.reuse ;  /* 0x000000014242c824 */ /* 0x100fe200078e0a09 */
[C---:B------:R-:W-:Y:S01]  /*1f700*/  ISETP.GT.U32.AND P4, PT, R9.reuse, R12, PT ;  /* 0x0000000c0900720c */ /* 0x040fe20003f84070 */
[----:B------:R1:W3:Y:S01]  /*1f710*/  @P2 LDG.E.U8 R41, desc[UR22][R24.64] ;  /* 0x0000001618292981 */ /* 0x0002e2000c1e1100 */
[----:B------:R-:W2:Y:S02]  /*1f720*/  LDCU UR4, c[0x0][0x3b0] ;  /* 0x00007600ff0477ac */ /* 0x000ea40008000800 */
[----:B------:R-:W-:Y:S02]  /*1f730*/  ISETP.GT.U32.AND P5, PT, R9, R66, PT ;  /* 0x000000420900720c */ /* 0x000fe40003fa4070 */
[----:B0-----:R-:W-:Y:S01]  /*1f740*/  IADD3 R4, P0, PT, R23, R8, RZ ;  /* 0x0000000817047210 */ /* 0x001fe20007f1e0ff */
[----:B------:R-:W-:Y:S01]  /*1f750*/  @!P6 IMAD.IADD R13, R13, 0x1, -R9 ;  /* 0x000000010d0de824 */ /* 0x000fe200078e0a09 */
[----:B------:R-:W0:Y:S02]  /*1f760*/  LDCU UR5, c[0x0][0x3b0] ;  /* 0x00007600ff0577ac */ /* 0x000e240008000800 */
[----:B------:R-:W-:-:S02]  /*1f770*/  LEA.HI.X.SX32 R5, R23, R7, 0x1, P0 ;  /* 0x0000000717057211 */ /* 0x000fc400000f0eff */
[----:B-1----:R-:W-:Y:S01]  /*1f780*/  SEL R24, R11, R21, !P3 ;  /* 0x000000150b187207 */ /* 0x002fe20005800000 */
[----:B------:R-:W-:-:S04]  /*1f790*/  @!P4 IMAD.IADD R12, R12, 0x1, -R9 ;  /* 0x000000010c0cc824 */ /* 0x000fc800078e0a09 */
[----:B------:R-:W-:Y:S01]  /*1f7a0*/  @!P5 IMAD.IADD R66, R66, 0x1, -R9 ;  /* 0x000000014242d824 */ /* 0x000fe200078e0a09 */
[----:B------:R-:W-:Y:S01]  /*1f7b0*/  IADD3 R2, P5, PT, R22, R8, RZ ;  /* 0x0000000816027210 */ /* 0x000fe20007fbe0ff */
[----:B------:R-:W-:Y:S02]  /*1f7c0*/  @P2 IMAD.MOV.U32 R23, RZ, RZ, R5 ;  /* 0x000000ffff172224 */ /* 0x000fe400078e0005 */
[----:B------:R-:W-:Y:S01]  /*1f7d0*/  IMAD R24, R24, UR6, RZ ;  /* 0x0000000618187c24 */ /* 0x000fe2000f8e02ff */
[----:B------:R-:W-:Y:S01]  /*1f7e0*/  STL [R1+0x36c], R4 ;  /* 0x00036c0401007387 */ /* 0x000fe20000100800 */
[----:B--2---:R-:W-:Y:S02]  /*1f7f0*/  ISETP.GE.AND P0, PT, R3, RZ, PT ;  /* 0x000000ff0300720c */ /* 0x004fe40003f06270 */
[----:B----4-:R-:W-:Y:S01]  /*1f800*/  ISETP.GE.AND P4, PT, R68, RZ, PT ;  /* 0x000000ff4400720c */ /* 0x010fe20003f86270 */
[----:B------:R-:W-:Y:S01]  /*1f810*/  IMAD.MOV.U32 R21, RZ, RZ, R66 ;  /* 0x000000ffff157224 */ /* 0x000fe200078e0042 */
[----:B------:R-:W-:Y:S01]  /*1f820*/  LEA.HI.X.SX32 R3, R22, R7, 0x1, P5 ;  /* 0x0000000716037211 */ /* 0x000fe200028f0eff */
[----:B------:R-:W-:Y:S01]  /*1f830*/  @P2 IMAD.MOV.U32 R22, RZ, RZ, R4 ;  /* 0x000000ffff162224 */ /* 0x000fe200078e0004 */
[----:B------:R-:W-:Y:S01]  /*1f840*/  ISETP.GT.U32.AND P5, PT, R9, R12, PT ;  /* 0x0000000c0900720c */ /* 0x000fe20003fa4070 */
[----:B------:R1:W-:Y:S01]  /*1f850*/  STL [R1+0x37c], R2 ;  /* 0x00037c0201007387 */ /* 0x0003e20000100800 */
[----:B------:R-:W-:Y:S01]  /*1f860*/  PRMT R39, RZ, 0x7610, R39 ;  /* 0x00007610ff277816 */ /* 0x000fe20000000027 */
[----:B------:R-:W2:Y:S02]  /*1f870*/  LDCU UR6, c[0x0][0x3b0] ;  /* 0x00007600ff0677ac */ /* 0x000ea40008000800 */
[----:B------:R4:W2:Y:S04]  /*1f880*/  @P2 LDG.E.U8 R40, desc[UR22][R22.64] ;  /* 0x0000001616282981 */ /* 0x0008a8000c1e1100 */
[----:B------:R-:W-:Y:S01]  /*1f890*/  STL [R1+0x368], R5 ;  /* 0x0003680501007387 */ /* 0x000fe20000100800 */
[----:B----4-:R-:W-:Y:S01]  /*1f8a0*/  @P2 IMAD.MOV.U32 R22, RZ, RZ, R2 ;  /* 0x000000ffff162224 */ /* 0x010fe200078e0002 */
[----:B-1----:R-:W-:-:S02]  /*1f8b0*/  IADD3 R2, P6, PT, R24, R8, RZ ;  /* 0x0000000818027210 */ /* 0x002fc40007fde0ff */
[----:B------:R1:W-:Y:S01]  /*1f8c0*/  STL [R1+0x378], R3 ;  /* 0x0003780301007387 */ /* 0x0003e20000100800 */
[----:B------:R-:W-:Y:S02]  /*1f8d0*/  @P2 IMAD.MOV.U32 R23, RZ, RZ, R3 ;  /* 0x000000ffff172224 */ /* 0x000fe400078e0003 */
[----:B------:R-:W-:Y:S01]  /*1f8e0*/  @!P5 IMAD.IADD R12, R12, 0x1, -R9 ;  /* 0x000000010c0cd824 */ /* 0x000fe200078e0a09 */
[----:B------:R-:W4:Y:S01]  /*1f8f0*/  LDL R68, [R1+0xb88] ;  /* 0x000b880001447983 */ /* 0x000f220000100800 */
[----:B---3--:R-:W-:Y:S02]  /*1f900*/  ISETP.GE.AND P5, PT, R67, RZ, PT ;  /* 0x000000ff4300720c */ /* 0x008fe40003fa6270 */
[----:B-1----:R-:W-:Y:S01]  /*1f910*/  LEA.HI.X.SX32 R3, R24, R7, 0x1, P6 ;  /* 0x0000000718037211 */ /* 0x002fe200030f0eff */
[----:B------:R-:W-:Y:S04]  /*1f920*/  STL [R1+0x384], R2 ;  /* 0x0003840201007387 */ /* 0x000fe80000100800 */
[----:B------:R1:W-:Y:S04]  /*1f930*/  STL [R1+0x380], R3 ;  /* 0x0003800301007387 */ /* 0x0003e80000100800 */
[----:B------:R-:W3:Y:S01]  /*1f940*/  LDL R67, [R1+0xb84] ;  /* 0x000b840001437983 */ /* 0x000ee20000100800 */
[----:B------:R-:W-:Y:S01]  /*1f950*/  @!P0 IMAD.MOV R21, RZ, RZ, -R21 ;  /* 0x000000ffff158224 */ /* 0x000fe200078e0a15 */
[----:B------:R-:W-:Y:S01]  /*1f960*/  ISETP.GT.U32.AND P6, PT, R9, R14, PT ;  /* 0x0000000e0900720c */ /* 0x000fe20003fc4070 */
[----:B------:R-:W-:Y:S01]  /*1f970*/  @!P4 IMAD.MOV R12, RZ, RZ, -R12 ;  /* 0x000000ffff0cc224 */ /* 0x000fe200078e0a0c */
[----:B------:R1:W4:Y:S02]  /*1f980*/  @P2 LDG.E.U8 R39, desc[UR22][R22.64] ;  /* 0x0000001616272981 */ /* 0x000324000c1e1100 */
[----:B------:R-:W-:-:S02]  /*1f990*/  SEL R21, R11, R21, !P3 ;  /* 0x000000150b157207 */ /* 0x000fc40005800000 */
[----:B------:R-:W-:Y:S02]  /*1f9a0*/  SEL R12, R11, R12, !P3 ;  /* 0x0000000c0b0c7207 */ /* 0x000fe40005800000 */
[----:B------:R-:W-:Y:S01]  /*1f9b0*/  ISETP.GT.U32.AND P0, PT, R9, R13, PT ;  /* 0x0000000d0900720c */ /* 0x000fe20003f04070 */
[----:B------:R-:W-:Y:S01]  /*1f9c0*/  IMAD R21, R21, UR4, RZ ;  /* 0x0000000415157c24 */ /* 0x000fe2000f8e02ff */
[----:B------:R-:W-:Y:S01]  /*1f9d0*/  PRMT R38, RZ, 0x7610, R38 ;  /* 0x00007610ff267816 */ /* 0x000fe20000000026 */
[----:B0-----:R-:W-:Y:S01]  /*1f9e0*/  IMAD R12, R12, UR5, RZ ;  /* 0x000000050c0c7c24 */ /* 0x001fe2000f8e02ff */
[----:B------:R-:W0:Y:S01]  /*1f9f0*/  LDCU UR4, c[0x0][0x3b0] ;  /* 0x00007600ff0477ac */ /* 0x000e220008000800 */
[----:B-1----:R-:W-:Y:S02]  /*1fa00*/  @P2 IMAD.MOV.U32 R22, RZ, RZ, R2 ;  /* 0x000000ffff162224 */ /* 0x002fe400078e0002 */
[----:B------:R-:W-:Y:S01]  /*1fa10*/  @P2 IMAD.MOV.U32 R23, RZ, RZ, R3 ;  /* 0x000000ffff172224 */ /* 0x000fe200078e0003 */
[CC--:B------:R-:W-:Y:S01]  /*1fa20*/  IADD3 R3, P4, PT, R21.reuse, R8.reuse, RZ ;  /* 0x0000000815037210 */ /* 0x0c0fe20007f9e0ff */
[--C-:B------:R-:W-:Y:S01]  /*1fa30*/  @!P6 IMAD.IADD R14, R14, 0x1, -R9.reuse ;  /* 0x000000010e0ee824 */ /* 0x100fe200078e0a09 */
[----:B------:R-:W-:Y:S01]  /*1fa40*/  IADD3 R2, P6, PT, R12, R8, RZ ;  /* 0x000000080c027210 */ /* 0x000fe20007fde0ff */
[----:B------:R-:W1:Y:S01]  /*1fa50*/  LDCU UR5, c[0x0][0x3b0] ;  /* 0x00007600ff0577ac */ /* 0x000e620008000800 */
[----:B------:R0:W4:Y:S01]  /*1fa60*/  @P2 LDG.E.U8 R38, desc[UR22][R22.64] ;  /* 0x0000001616262981 */ /* 0x000122000c1e1100 */
[----:B------:R-:W-:Y:S01]  /*1fa70*/  LEA.HI.X.SX32 R4, R21, R7, 0x1, P4 ;  /* 0x0000000715047211 */ /* 0x000fe200020f0eff */
[----:B------:R-:W-:-:S02]  /*1fa80*/  @!P0 IMAD.IADD R13, R13, 0x1, -R9 ;  /* 0x000000010d0d8824 */ /* 0x000fc400078e0a09 */
[----:B------:R1:W-:Y:S01]  /*1fa90*/  STL [R1+0x394], R3 ;  /* 0x0003940301007387 */ /* 0x0003e20000100800 */
[----:B0-----:R-:W-:-:S03]  /*1faa0*/  @P2 IMAD.MOV.U32 R22, RZ, RZ, R3 ;  /* 0x000000ffff162224 */ /* 0x001fc600078e0003 */
[----:B------:R-:W-:Y:S01]  /*1fab0*/  STL [R1+0x390], R4 ;  /* 0x0003900401007387 */ /* 0x000fe20000100800 */
[----:B-1----:R-:W-:Y:S01]  /*1fac0*/  LEA.HI.X.SX32 R3, R12, R7, 0x1, P6 ;  /* 0x000000070c037211 */ /* 0x002fe200030f0eff */
[----:B------:R-:W-:Y:S02]  /*1fad0*/  @!P5 IMAD.MOV R13, RZ, RZ, -R13 ;  /* 0x000000ffff0dd224 */ /* 0x000fe400078e0a0d */
[----:B------:R0:W-:Y:S04]  /*1fae0*/  STL [R1+0x39c], R2 ;  /* 0x00039c0201007387 */ /* 0x0001e80000100800 */
[----:B------:R1:W-:Y:S01]  /*1faf0*/  STL [R1+0x398], R3 ;  /* 0x0003980301007387 */ /* 0x0003e20000100800 */
[----:B------:R-:W-:-:S03]  /*1fb00*/  SEL R21, R11, R13, !P3 ;  /* 0x0000000d0b157207 */ /* 0x000fc60005800000 */
[----:B------:R-:W4:Y:S02]  /*1fb10*/  LDL R66, [R1+0xb80] ;  /* 0x000b800001427983 */ /* 0x000f240000100800 */
[----:B--2---:R-:W-:Y:S02]  /*1fb20*/  IMAD R21, R21, UR6, RZ ;  /* 0x0000000615157c24 */ /* 0x004fe4000f8e02ff */
[----:B------:R-:W-:Y:S01]  /*1fb30*/  @P2 IMAD.MOV.U32 R12, RZ, RZ, R2 ;  /* 0x000000ffff0c2224 */ /* 0x000fe200078e0002 */
[----:B------:R-:W-:Y:S01]  /*1fb40*/  ISETP.GT.U32.AND P0, PT, R9, R15, PT ;  /* 0x0000000f0900720c */ /* 0x000fe20003f04070 */
[----:B------:R-:W-:Y:S01]  /*1fb50*/  @P2 IMAD.MOV.U32 R13, RZ, RZ, R3 ;  /* 0x000000ffff0d2224 */ /* 0x000fe200078e0003 */
[C---:B0-----:R-:W-:Y:S01]  /*1fb60*/  IADD3 R2, P6, PT, R21.reuse, R8, RZ ;  /* 0x0000000815027210 */ /* 0x041fe20007fde0ff */
[----:B------:R-:W0:Y:S03]  /*1fb70*/  LDCU UR6, c[0x0][0x3b0] ;  /* 0x00007600ff0677ac */ /* 0x000e260008000800 */
[----:B-1----:R-:W-:Y:S01]  /*1fb80*/  LEA.HI.X.SX32 R3, R21, R7, 0x1, P6 ;  /* 0x0000000715037211 */ /* 0x002fe200030f0eff */
[----:B------:R1:W-:Y:S04]  /*1fb90*/  STL [R1+0x3ac], R2 ;  /* 0x0003ac0201007387 */ /* 0x0003e80000100800 */
[----:B------:R2:W-:Y:S01]  /*1fba0*/  STL [R1+0x3a8], R3 ;  /* 0x0003a80301007387 */ /* 0x0005e20000100800 */
[----:B---3--:R-:W-:-:S03]  /*1fbb0*/  ISETP.GE.AND P6, PT, R67, RZ, PT ;  /* 0x000000ff4300720c */ /* 0x008fc60003fc6270 */
[----:B------:R-:W3:Y:S01]  /*1fbc0*/  LDL R67, [R1+0xb78] ;  /* 0x000b780001437983 */ /* 0x000ee20000100800 */
[C---:B------:R-:W-:Y:S02]  /*1fbd0*/  ISETP.GT.U32.AND P4, PT, R9.reuse, R16, PT ;  /* 0x000000100900720c */ /* 0x040fe40003f84070 */
[----:B------:R-:W-:Y:S01]  /*1fbe0*/  ISETP.GT.U32.AND P5, PT, R9, R14, PT ;  /* 0x0000000e0900720c */ /* 0x000fe20003fa4070 */
[--C-:B------:R-:W-:Y:S01]  /*1fbf0*/  @!P0 IMAD.IADD R15, R15, 0x1, -R9.reuse ;  /* 0x000000010f0f8824 */ /* 0x100fe200078e0a09 */
[----:B----4-:R-:W-:Y:S02]  /*1fc00*/  ISETP.GE.AND P0, PT, R68, RZ, PT ;  /* 0x000000ff4400720c */ /* 0x010fe40003f06270 */
[----:B------:R-:W4:Y:S07]  /*1fc10*/  LDL R68, [R1+0xb7c] ;  /* 0x000b7c0001447983 */ /* 0x000f2e0000100800 */
[--C-:B------:R-:W-:Y:S01]  /*1fc20*/  @!P4 IMAD.IADD R16, R16, 0x1, -R9.reuse ;  /* 0x000000011010c824 */ /* 0x100fe200078e0a09 */
[----:B------:R-:W-:Y:S01]  /*1fc30*/  ISETP.GT.U32.AND P4, PT, R9, R15, PT ;  /* 0x0000000f0900720c */ /* 0x000fe20003f84070 */
[----:B------:R-:W-:-:S04]  /*1fc40*/  @!P5 IMAD.IADD R14, R14, 0x1, -R9 ;  /* 0x000000010e0ed824 */ /* 0x000fc800078e0a09 */
[----:B------:R-:W-:Y:S01]  /*1fc50*/  @!P0 IMAD.MOV R14, RZ, RZ, -R14 ;  /* 0x000000ffff0e8224 */ /* 0x000fe200078e0a0e */
[----:B------:R-:W-:-:S07]  /*1fc60*/  ISETP.GT.U32.AND P0, PT, R9, R19, PT ;  /* 0x000000130900720c */ /* 0x000fce0003f04070 */
[----:B------:R-:W-:Y:S01]  /*1fc70*/  @!P4 IMAD.IADD R15, R15, 0x1, -R9 ;  /* 0x000000010f0fc824 */ /* 0x000fe200078e0a09 */
[----:B------:R-:W-:Y:S02]  /*1fc80*/  ISETP.GT.U32.AND P4, PT, R9, R18, PT ;  /* 0x000000120900720c */ /* 0x000fe40003f84070 */
[----:B------:R-:W-:Y:S02]  /*1fc90*/  SEL R14, R11, R14, !P3 ;  /* 0x0000000e0b0e7207 */ /* 0x000fe40005800000 */
[----:B------:R-:W-:Y:S02]  /*1fca0*/  PRMT R36, RZ, 0x7610, R36 ;  /* 0x00007610ff247816 */ /* 0x000fe40000000024 */
[----:B------:R-:W-:Y:S01]  /*1fcb0*/  ISETP.GT.U32.AND P5, PT, R9, R16, PT ;  /* 0x000000100900720c */ /* 0x000fe20003fa4070 */
[----:B------:R-:W-:Y:S01]  /*1fcc0*/  IMAD R14, R14, UR4, RZ ;  /* 0x000000040e0e7c24 */ /* 0x000fe2000f8e02ff */
[----:B------:R-:W-:Y:S01]  /*1fcd0*/  PRMT R35, RZ, 0x7610, R35 ;  /* 0x00007610ff237816 */ /* 0x000fe20000000023 */
[----:B------:R-:W-:Y:S01]  /*1fce0*/  @!P0 IMAD.IADD R19, R19, 0x1, -R9 ;  /* 0x0000000113138824 */ /* 0x000fe200078e0a09 */
[----:B------:R0:W4:Y:S01]  /*1fcf0*/  @P2 LDG.E.U8 R36, desc[UR22][R12.64] ;  /* 0x000000160c242981 */ /* 0x000122000c1e1100 */
[----:B------:R-:W-:Y:S01]  /*1fd00*/  @!P6 IMAD.MOV R15, RZ, RZ, -R15 ;  /* 0x000000ffff0fe224 */ /* 0x000fe200078e0a0f */
[----:B------:R-:W-:Y:S01]  /*1fd10*/  PRMT R34, RZ, 0x7610, R34 ;  /* 0x00007610ff227816 */ /* 0x000fe20000000022 */
[----:B------:R-:W-:Y:S01]  /*1fd20*/  @!P4 IMAD.IADD R18, R18, 0x1, -R9 ;  /* 0x000000011212c824 */ /* 0x000fe200078e0a09 */
[----:B------:R-:W3:Y:S01]  /*1fd30*/  LDCU UR4, c[0x0][0x3b0] ;  /* 0x00007600ff0477ac */ /* 0x000ee20008000800 */
[----:B------:R-:W-:-:S02]  /*1fd40*/  ISETP.GE.AND P0, PT, R66, RZ, PT ;  /* 0x000000ff4200720c */ /* 0x000fc40003f06270 */
[----:B------:R-:W-:Y:S01]  /*1fd50*/  SEL R15, R11, R15, !P3 ;  /* 0x0000000f0b0f7207 */ /* 0x000fe20005800000 */
[----:B0-----:R-:W-:Y:S01]  /*1fd60*/  @P2 IMAD.MOV.U32 R12, RZ, RZ, R2 ;  /* 0x000000ffff0c2224 */ /* 0x001fe200078e0002 */
[----:B-1----:R-:W-:Y:S01]  /*1fd70*/  IADD3 R2, P6, PT, R14, R8, RZ ;  /* 0x000000080e027210 */ /* 0x002fe20007fde0ff */
[----:B------:R-:W-:-:S03]  /*1fd80*/  @P2 IMAD.MOV.U32 R13, RZ, RZ, R3 ;  /* 0x000000ffff0d2224 */ /* 0x000fc600078e0003 */
[----:B--2---:R-:W-:Y:S02]  /*1fd90*/  LEA.HI.X.SX32 R3, R14, R7, 0x1, P6 ;  /* 0x000000070e037211 */ /* 0x004fe400030f0eff */
[----:B------:R-:W-:Y:S01]  /*1fda0*/  ISETP.GT.U32.AND P6, PT, R9, R18, PT ;  /* 0x000000120900720c */ /* 0x000fe20003fc4070 */
[----:B------:R-:W-:Y:S01]  /*1fdb0*/  @!P5 IMAD.IADD R16, R16, 0x1, -R9 ;  /* 0x000000011010d824 */ /* 0x000fe200078e0a09 */
[----:B------:R0:W2:Y:S01]  /*1fdc0*/  @P2 LDG.E.U8 R35, desc[UR22][R12.64] ;  /* 0x000000160c232981 */ /* 0x0000a2000c1e1100 */
[----:B------:R-:W-:-:S03]  /*1fdd0*/  IMAD R15, R15, UR5, RZ ;  /* 0x000000050f0f7c24 */ /* 0x000fc6000f8e02ff */
[----:B------:R1:W-:Y:S01]  /*1fde0*/  STL [R1+0x3b4], R2 ;  /* 0x0003b40201007387 */ /* 0x0003e20000100800 */
[----:B------:R-:W-:-:S06]  /*1fdf0*/  @!P0 IMAD.MOV R16, RZ, RZ, -R16 ;  /* 0x000000ffff108224 */ /* 0x000fcc00078e0a10 */
[----:B------:R-:W-:Y:S02]  /*1fe00*/  @!P6 IMAD.IADD R18, R18, 0x1, -R9 ;  /* 0x000000011212e824 */ /* 0x000fe400078e0a09 */
[----:B0-----:R-:W-:Y:S01]  /*1fe10*/  @P2 IMAD.MOV.U32 R12, RZ, RZ, R2 ;  /* 0x000000ffff0c2224 */ /* 0x001fe200078e0002 */
[C---:B-1----:R-:W-:Y:S01]  /*1fe20*/  IADD3 R2, P0, PT, R15.reuse, R8, RZ ;  /* 0x000000080f027210 */ /* 0x042fe20007f1e0ff */
[----:B------:R0:W-:Y:S01]  /*1fe30*/  STL [R1+0x3b0], R3 ;  /* 0x0003b00301007387 */ /* 0x0001e20000100800 */
[----:B------:R-:W-:Y:S01]  /*1fe40*/  @P2 IMAD.MOV.U32 R13, RZ, RZ, R3 ;  /* 0x000000ffff0d2224 */ /* 0x000fe200078e0003 */
[----:B------:R-:W-:Y:S01]  /*1fe50*/  ISETP.GE.AND P6, PT, R0, RZ, PT ;  /* 0x000000ff0000720c */ /* 0x000fe20003fc6270 */
[----:B------:R-:W1:Y:S01]  /*1fe60*/  LDCU UR5, c[0x0][0x3b0] ;  /* 0x00007600ff0577ac */ /* 0x000e620008000800 */
[----:B------:R1:W-:Y:S04]  /*1fe70*/  STL [R1+0x3c4], R2 ;  /* 0x0003c40201007387 */ /* 0x0003e80000100800 */
[----:B------:R-:W2:Y:S01]  /*1fe80*/  LDL.LU R0, [R1+0xf50] ;  /* 0x000f500001007983 */ /* 0x000ea20000300800 */
[----:B0-----:R-:W-:-:S02]  /*1fe90*/  LEA.HI.X.SX32 R3, R15, R7, 0x1, P0 ;  /* 0x000000070f037211 */ /* 0x001fc400000f0eff */
[----:B------:R-:W-:Y:S01]  /*1fea0*/  ISETP.GT.U32.AND P5, PT, R9, R17, PT ;  /* 0x000000110900720c */ /* 0x000fe20003fa4070 */
[----:B------:R0:W2:Y:S04]  /*1feb0*/  @P2 LDG.E.U8 R34, desc[UR22][R12.64] ;  /* 0x000000160c222981 */ /* 0x0000a8000c1e1100 */
[----:B------:R0:W-:Y:S01]  /*1fec0*/  STL [R1+0x3c0], R3 ;  /* 0x0003c00301007387 */ /* 0x0001e20000100800 */
[----:B---3--:R-:W-:-:S03]  /*1fed0*/  ISETP.GE.AND P0, PT, R67, RZ, PT ;  /* 0x000000ff4300720c */ /* 0x008fc60003f06270 */
[----:B------:R-:W3:Y:S01]  /*1fee0*/  LDL R67, [R1+0xb70] ;  /* 0x000b700001437983 */ /* 0x000ee20000100800 */
[----:B------:R-:W-:-:S03]  /*1fef0*/  ISETP.GT.U32.AND P4, PT, R9, R19, PT ;  /* 0x000000130900720c */ /* 0x000fc60003f84070 */
[----:B------:R-:W-:Y:S01]  /*1ff00*/  @!P5 IMAD.IADD R17, R17, 0x1, -R9 ;  /* 0x000000011111d824 */ /* 0x000fe200078e0a09 */
[----:B------:R-:W-:-:S04]  /*1ff10*/  SEL R16, R11, R16, !P3 ;  /* 0x000000100b107207 */ /* 0x000fc80005800000 */
[----:B------:R-:W-:-:S05]  /*1ff20*/  ISETP.GT.U32.AND P5, PT, R9, R17, PT ;  /* 0x000000110900720c */ /* 0x000fca0003fa4070 */
[----:B------:R-:W-:Y:S01]  /*1ff30*/  @!P4 IMAD.IADD R19, R19, 0x1, -R9 ;  /* 0x000000011313c824 */ /* 0x000fe200078e0a09 */
[----:B----4-:R-:W-:Y:S01]  /*1ff40*/  ISETP.GE.AND P4, PT, R68, RZ, PT ;  /* 0x000000ff4400720c */ /* 0x010fe20003f86270 */
[----:B------:R-:W-:Y:S02]  /*1ff50*/  IMAD R16, R16, UR6, RZ ;  /* 0x0000000610107c24 */ /* 0x000fe4000f8e02ff */
[----:B0-----:R-:W-:-:S04]  /*1ff60*/  @P2 IMAD.MOV.U32 R12, RZ, RZ, R2 ;  /* 0x000000ffff0c2224 */ /* 0x001fc800078e0002 */
[----:B------:R-:W-:Y:S01]  /*1ff70*/  @!P5 IMAD.IADD R17, R17, 0x1, -R9 ;  /* 0x000000011111d824 */ /* 0x000fe200078e0a09 */
[----:B-1----:R-:W-:Y:S01]  /*1ff80*/  IADD3 R2, P5, PT, R16, R8, RZ ;  /* 0x0000000810027210 */ /* 0x002fe20007fbe0ff */
[----:B------:R-:W-:-:S04]  /*1ff90*/  @!P0 IMAD.MOV R18, RZ, RZ, -R18 ;  /* 0x000000ffff128224 */ /* 0x000fc800078e0a12 */
[----:B------:R-:W-:Y:S01]  /*1ffa0*/  @!P4 IMAD.MOV R19, RZ, RZ, -R19 ;  /* 0x000000ffff13c224 */ /* 0x000fe200078e0a13 */
[----:B------:R-:W-:Y:S01]  /*1ffb0*/  ISETP.GT.U32.AND P4, PT, R9, R20, PT ;  /* 0x000000140900720c */ /* 0x000fe20003f84070 */
[----:B------:R-:W-:Y:S01]  /*1ffc0*/  @P2 IMAD.MOV.U32 R13, RZ, RZ, R3 ;  /* 0x000000ffff0d2224 */ /* 0x000fe200078e0003 */
[----:B------:R-:W-:Y:S02]  /*1ffd0*/  PRMT R33, RZ, 0x7610, R33 ;  /* 0x00007610ff217816 */ /* 0x000fe40000000021 */
[C---:B------:R-:W-:Y:S02]  /*1ffe0*/  SEL R19, R11.reuse, R19, !P3 ;  /* 0x000000130b137207 */ /* 0x040fe40005800000 */
[----:B------:R-:W-:Y:S01]  /*1fff0*/  LEA.HI.X.SX32 R3, R16, R7, 0x1, P5 ;  /* 0x0000000710037211 */ /* 0x000fe200028f0eff */
[----:B------:R-:W-:Y:S01]  /*20000*/  @!P6 IMAD.MOV R17, RZ, RZ, -R17 ;  /* 0x000000ffff11e224 */ /* 0x000fe200078e0a11 */
[----:B------:R-:W-:Y:S01]  /*20010*/  SEL R18, R11, R18, !P3 ;  /* 0x000000120b127207 */ /* 0x000fe20005800000 */
[----:B------:R-:W-:Y:S01]  /*20020*/  IMAD R19, R19, UR14, RZ ;  /* 0x0000000e13137c24 */ /* 0x000fe2000f8e02ff */
[----:B------:R0:W4:Y:S04]  /*20030*/  @P2 LDG.E.U8 R33, desc[UR22][R12.64] ;  /* 0x000000160c212981 */ /* 0x000128000c1e1100 */
[----:B------:R-:W-:Y:S01]  /*20040*/  STL [R1+0x3cc], R2 ;  /* 0x0003cc0201007387 */ /* 0x000fe20000100800 */
[----:B------:R-:W-:Y:S01]  /*20050*/  IMAD R18, R18, UR4, RZ ;  /* 0x0000000412127c24 */ /* 0x000fe2000f8e02ff */
[----:B------:R-:W-:Y:S01]  /*20060*/  PRMT R32, RZ, 0x7610, R32 ;  /* 0x00007610ff207816 */ /* 0x000fe20000000020 */
[----:B------:R-:W-:Y:S01]  /*20070*/  @!P4 IMAD.IADD R20, R20, 0x1, -R9 ;  /* 0x000000011414c824 */ /* 0x000fe200078e0a09 */
[----:B------:R1:W-:Y:S01]  /*20080*/  STL [R1+0x3c8], R3 ;  /* 0x0003c80301007387 */ /* 0x0003e20000100800 */
[----:B------:R-:W-:Y:S01]  /*20090*/  SEL R17, R11, R17, !P3 ;  /* 0x000000110b117207 */ /* 0x000fe20005800000 */
[----:B0-----:R-:W-:Y:S01]  /*200a0*/  @P2 IMAD.MOV.U32 R13, RZ, RZ, R3 ;  /* 0x000000ffff0d2224 */ /* 0x001fe200078e0003 */
[----:B------:R-:W-:Y:S01]  /*200b0*/  PRMT R31, RZ, 0x7610, R31 ;  /* 0x00007610ff1f7816 */ /* 0x000fe2000000001f */
[----:B------:R-:W-:Y:S01]  /*200c0*/  @P2 IMAD.MOV.U32 R12, RZ, RZ, R2 ;  /* 0x000000ffff0c2224 */ /* 0x000fe200078e0002 */
[----:B------:R-:W-:Y:S01]  /*200d0*/  PRMT R30, RZ, 0x7610, R30 ;  /* 0x00007610ff1e7816 */ /* 0x000fe2000000001e */
[----:B------:R-:W-:Y:S01]  /*200e0*/  @P2 IMAD.MOV.U32 R23, RZ, RZ, R4 ;  /* 0x000000ffff172224 */ /* 0x000fe200078e0004 */
[----:B------:R-:W0:Y:S01]  /*200f0*/  LDCU UR4, c[0x0][0x3b0] ;  /* 0x00007600ff0477ac */ /* 0x000e220008000800 */
[-C--:B-1----:R-:W-:Y:S01]  /*20100*/  IADD3 R3, P0, PT, R19, R8.reuse, RZ ;  /* 0x0000000813037210 */ /* 0x082fe20007f1e0ff */
[----:B------:R-:W-:Y:S01]  /*20110*/  IMAD R17, R17, UR5, RZ ;  /* 0x0000000511117c24 */ /* 0x000fe2000f8e02ff */
[----:B------:R-:W-:Y:S01]  /*20120*/  IADD3 R4, P4, PT, R18, R8, RZ ;  /* 0x0000000812047210 */ /* 0x000fe20007f9e0ff */
[----:B------:R1:W4:Y:S01]  /*20130*/  @P2 LDG.E.U8 R32, desc[UR22][R12.64] ;  /* 0x000000160c202981 */ /* 0x000322000c1e1100 */
[----:B------:R-:W-:Y:S01]  /*20140*/  LEA.HI.X.SX32 R5, R19, R7, 0x1, P0 ;  /* 0x0000000713057211 */ /* 0x000fe200000f0eff */
[----:B------:R-:W0:Y:S01]  /*20150*/  LDCU UR5, c[0x0][0x3b0] ;  /* 0x00007600ff0577ac */ /* 0x000e220008000800 */
[----:B------:R-:W-:Y:S01]  /*20160*/  ISETP.GT.U32.AND P0, PT, R9, R20, PT ;  /* 0x000000140900720c */ /* 0x000fe20003f04070 */
[----:B------:R1:W-:Y:S01]  /*20170*/  STL [R1+0x3dc], R3 ;  /* 0x0003dc0301007387 */ /* 0x0003e20000100800 */
[----:B------:R-:W-:-:S03]  /*20180*/  IADD3 R2, P5, PT, R17, R8, RZ ;  /* 0x0000000811027210 */ /* 0x000fc60007fbe0ff */
[----:B------:R0:W-:Y:S01]  /*20190*/  STL [R1+0x3d8], R5 ;  /* 0x0003d80501007387 */ /* 0x0001e20000100800 */
[----:B-1----:R-:W-:Y:S02]  /*201a0*/  @P2 IMAD.MOV.U32 R12, RZ, RZ, R3 ;  /* 0x000000ffff0c2224 */ /* 0x002fe400078e0003 */
[----:B------:R-:W-:Y:S01]  /*201b0*/  @P2 IMAD.MOV.U32 R13, RZ, RZ, R5 ;  /* 0x000000ffff0d2224 */ /* 0x000fe200078e0005 */
[----:B------:R-:W-:-:S04]  /*201c0*/  LEA.HI.X.SX32 R3, R17, R7, 0x1, P5 ;  /* 0x0000000711037211 */ /* 0x000fc800028f0eff */
[----:B------:R1:W4:Y:S01]  /*201d0*/  @P2 LDG.E.U8 R31, desc[UR22][R12.64] ;  /* 0x000000160c1f2981 */ /* 0x000322000c1e1100 */
[----:B0-----:R-:W-:Y:S01]  /*201e0*/  LEA.HI.X.SX32 R5, R18, R7, 0x1, P4 ;  /* 0x0000000712057211 */ /* 0x001fe200020f0eff */
[----:B------:R-:W-:Y:S01]  /*201f0*/  @!P0 IMAD.IADD R20, R20, 0x1, -R9 ;  /* 0x0000000114148824 */ /* 0x000fe200078e0a09 */
[----:B------:R-:W-:Y:S01]  /*20200*/  PRMT R29, RZ, 0x7610, R29 ;  /* 0x00007610ff1d7816 */ /* 0x000fe2000000001d */
[----:B------:R-:W-:Y:S01]  /*20210*/  STL [R1+0x3e4], R4 ;  /* 0x0003e40401007387 */ /* 0x000fe20000100800 */
[----:B-1----:R-:W-:Y:S02]  /*20220*/  @P2 IMAD.MOV.U32 R12, RZ, RZ, R4 ;  /* 0x000000ffff0c2224 */ /* 0x002fe400078e0004 */
[----:B------:R-:W-:Y:S01]  /*20230*/  @P2 IMAD.MOV.U32 R13, RZ, RZ, R5 ;  /* 0x000000ffff0d2224 */ /* 0x000fe200078e0005 */
[----:B------:R-:W-:Y:S04]  /*20240*/  STL [R1+0x3f4], R2 ;  /* 0x0003f40201007387 */ /* 0x000fe80000100800 */
[----:B------:R0:W4:Y:S04]  /*20250*/  @P2 LDG.E.U8 R30, desc[UR22][R12.64] ;  /* 0x000000160c1e2981 */ /* 0x000128000c1e1100 */
[----:B------:R-:W-:Y:S04]  /*20260*/  STL [R1+0x3e0], R5 ;  /* 0x0003e00501007387 */ /* 0x000fe80000100800 */
[----:B------:R2:W-:Y:S01]  /*20270*/  STL [R1+0x3f0], R3 ;  /* 0x0003f00301007387 */ /* 0x0005e20000100800 */
[----:B0-----:R-:W-:-:S02]  /*20280*/  @P2 IMAD.MOV.U32 R12, RZ, RZ, R2 ;  /* 0x000000ffff0c2224 */ /* 0x001fc400078e0002 */
[----:B------:R-:W-:-:S05]  /*20290*/  @P2 IMAD.MOV.U32 R13, RZ, RZ, R3 ;  /* 0x000000ffff0d2224 */ /* 0x000fca00078e0003 */
[----:B------:R0:W4:Y:S01]  /*202a0*/  @P2 LDG.E.U8 R29, desc[UR22][R12.64] ;  /* 0x000000160c1d2981 */ /* 0x000122000c1e1100 */
[----:B--2---:R-:W-:-:S04]  /*202b0*/  LOP3.LUT R3, R0, 0x1c4, RZ, 0xfc, !PT ;  /* 0x000001c400037812 */ /* 0x004fc800078efcff */
[----:B0-----:R-:W-:-:S05]  /*202c0*/  IABS R12, R3 ;  /* 0x00000003000c7213 */ /* 0x001fca0000000000 */
[----:B------:R-:W-:-:S04]  /*202d0*/  IMAD.HI.U32 R13, R10, R12, RZ ;  /* 0x0000000c0a0d7227 */ /* 0x000fc800078e00ff */
[----:B------:R-:W-:-:S04]  /*202e0*/  IMAD.MOV R13, RZ, RZ, -R13 ;  /* 0x000000ffff0d7224 */ /* 0x000fc800078e0a0d */
[----:B------:R-:W-:Y:S01]  /*202f0*/  IMAD R12, R9, R13, R12 ;  /* 0x0000000d090c7224 */ /* 0x000fe200078e020c */
[----:B------:R-:W-:Y:S01]  /*20300*/  STL [R1+0xb6c], R3 ;  /* 0x000b6c0301007387 */ /* 0x000fe20000100800 */
[----:B------:R-:W-:Y:S02]  /*20310*/  PRMT R28, RZ, 0x7610, R28 ;  /* 0x00007610ff1c7816 */ /* 0x000fe4000000001c */
[----:B------:R-:W-:Y:S02]  /*20320*/  PRMT R27, RZ, 0x7610, R27 ;  /* 0x00007610ff1b7816 */ /* 0x000fe4000000001b */
[----:B------:R-:W-:Y:S02]  /*20330*/  PRMT R26, RZ, 0x7610, R26 ;  /* 0x00007610ff1a7816 */ /* 0x000fe4000000001a */
[----:B---3--:R-:W-:-:S13]  /*20340*/  ISETP.GE.AND P4, PT, R67, RZ, PT ;  /* 0x000000ff4300720c */ /* 0x008fda0003f86270 */
[----:B------:R-:W-:-:S05]  /*20350*/  @!P4 IMAD.MOV R20, RZ, RZ, -R20 ;  /* 0x000000ffff14c224 */ /* 0x000fca00078e0a14 */
[----:B------:R-:W-:-:S05]  /*20360*/  SEL R20, R11, R20, !P3 ;  /* 0x000000140b147207 */ /* 0x000fca0005800000 */
[----:B------:R-:W-:Y:S01]  /*20370*/  IMAD R20, R20, UR4, RZ ;  /* 0x0000000414147c24 */ /* 0x000fe2000f8e02ff */
[----:B------:R-:W-:Y:S01]  /*20380*/  ISETP.GE.AND P4, PT, R3, RZ, PT ;  /* 0x000000ff0300720c */ /* 0x000fe20003f86270 */
[----:B------:R-:W0:Y:S03]  /*20390*/  LDCU UR4, c[0x0][0x3b0] ;  /* 0x00007600ff0477ac */ /* 0x000e260008000800 */
[----:B------:R-:W-:-:S04]  /*203a0*/  IADD3 R2, P0, PT, R20, R8, RZ ;  /* 0x0000000814027210 */ /* 0x000fc80007f1e0ff */
[----:B------:R-:W-:Y:S02]  /*203b0*/  LEA.HI.X.SX32 R4, R20, R7, 0x1, P0 ;  /* 0x0000000714047211 */ /* 0x000fe400000f0eff */
[----:B------:R-:W-:Y:S01]  /*203c0*/  ISETP.GT.U32.AND P0, PT, R9, R12, PT ;  /* 0x0000000c0900720c */ /* 0x000fe20003f04070 */
[----:B------:R1:W-:Y:S01]  /*203d0*/  STL [R1+0x3fc], R2 ;  /* 0x0003fc0201007387 */ /* 0x0003e20000100800 */
[----:B------:R-:W-:Y:S02]  /*203e0*/  @P2 IMAD.MOV.U32 R14, RZ, RZ, R2 ;  /* 0x000000ffff0e2224 */ /* 0x000fe400078e0002 */
[----:B------:R-:W-:-:S05]  /*203f0*/  @P2 IMAD.MOV.U32 R15, RZ, RZ, R4 ;  /* 0x000000ffff0f2224 */ /* 0x000fca00078e0004 */
[----:B------:R2:W3:Y:S01]  /*20400*/  @P2 LDG.E.U8 R28, desc[UR22][R14.64] ;  /* 0x000000160e1c2981 */ /* 0x0004e2000c1e1100 */
[----:B-1----:R-:W-:-:S03]  /*20410*/  LOP3.LUT R2, R0, 0x1c6, RZ, 0xfc, !PT ;  /* 0x000001c600027812 */ /* 0x002fc600078efcff */
[----:B------:R-:W-:Y:S01]  /*20420*/  @!P0 IMAD.IADD R12, R12, 0x1, -R9 ;  /* 0x000000010c0c8824 */ /* 0x000fe200078e0a09 */
[----:B------:R-:W-:-:S04]  /*20430*/  IABS R13, R2 ;  /* 0x00000002000d7213 */ /* 0x000fc80000000000 */
[----:B------:R-:W-:Y:S01]  /*20440*/  ISETP.GT.U32.AND P0, PT, R9, R12, PT ;  /* 0x0000000c0900720c */ /* 0x000fe20003f04070 */
[----:B--2---:R-:W-:-:S04]  /*20450*/  IMAD.HI.U32 R14, R10, R13, RZ ;  /* 0x0000000d0a0e7227 */ /* 0x004fc800078e00ff */
[----:B------:R-:W-:-:S04]  /*20460*/  IMAD.MOV R14, RZ, RZ, -R14 ;  /* 0x000000ffff0e7224 */ /* 0x000fc800078e0a0e */
[----:B------:R-:W-:-:S04]  /*20470*/  IMAD R13, R9, R14, R13 ;  /* 0x0000000e090d7224 */ /* 0x000fc800078e020d */
[----:B------:R-:W-:Y:S01]  /*20480*/  @!P0 IMAD.IADD R12, R12, 0x1, -R9 ;  /* 0x000000010c0c8824 */ /* 0x000fe200078e0a09 */
[----:B------:R-:W-:-:S03]  /*20490*/  ISETP.GT.U32.AND P0, PT, R9, R13, PT ;  /* 0x0000000d0900720c */ /* 0x000fc60003f04070 */
[----:B------:R-:W-:-:S05]  /*204a0*/  @!P4 IMAD.MOV R12, RZ, RZ, -R12 ;  /* 0x000000ffff0cc224 */ /* 0x000fca00078e0a0c */
[----:B------:R-:W-:-:S05]  /*204b0*/  SEL R12, R11, R12, !P3 ;  /* 0x0000000c0b0c7207 */ /* 0x000fca0005800000 */
[----:B0-----:R-:W-:Y:S01]  /*204c0*/  IMAD R12, R12, UR4, RZ ;  /* 0x000000040c0c7c24 */ /* 0x001fe2000f8e02ff */
[----:B------:R0:W-:Y:S01]  /*204d0*/  STL [R1+0x3f8], R4 ;  /* 0x0003f80401007387 */ /* 0x0001e20000100800 */
[----:B------:R-:W-:Y:S01]  /*204e0*/  @!P0 IMAD.IADD R13, R13, 0x1, -R9 ;  /* 0x000000010d0d8824 */ /* 0x000fe200078e0a09 */
[----:B------:R-:W1:Y:S02]  /*204f0*/  LDCU UR4, c[0x0][0x3b0] ;  /* 0x00007600ff0477ac */ /* 0x000e640008000800 */
[C---:B------:R-:W-:Y:S02]  /*20500*/  IADD3 R3, P4, PT, R12.reuse, R8, RZ ;  /* 0x000000080c037210 */ /* 0x040fe40007f9e0ff */
[----:B------:R-:W-:Y:S02]  /*20510*/  ISETP.GT.U32.AND P0, PT, R9, R13, PT ;  /* 0x0000000d0900720c */ /* 0x000fe40003f04070 */
[----:B0-----:R-:W-:Y:S02]  /*20520*/  LEA.HI.X.SX32 R4, R12, R7, 0x1, P4 ;  /* 0x000000070c047211 */ /* 0x001fe400020f0eff */
[----:B------:R-:W-:Y:S01]  /*20530*/  ISETP.GE.AND P4, PT, R2, RZ, PT ;  /* 0x000000ff0200720c */ /* 0x000fe20003f86270 */
[----:B------:R-:W-:Y:S01]  /*20540*/  STL [R1+0xb68], R2 ;  /* 0x000b680201007387 */ /* 0x000fe20000100800 */
[----:B------:R-:W-:-:S03]  /*20550*/  @P2 IMAD.MOV.U32 R14, RZ, RZ, R3 ;  /* 0x000000ffff0e2224 */ /* 0x000fc600078e0003 */
[----:B------:R0:W-:Y:S04]  /*20560*/  STL [R1+0x40c], R3 ;  /* 0x00040c0301007387 */ /* 0x0001e80000100800 */
[----:B------:R-:W-:Y:S02]  /*20570*/  @!P0 IMAD.IADD R13, R13, 0x1, -R9 ;  /* 0x000000010d0d8824 */ /* 0x000fe400078e0a09 */
[----:B------:R-:W-:Y:S02]  /*20580*/  @P2 IMAD.MOV.U32 R15, RZ, RZ, R4 ;  /* 0x000000ffff0f2224 */ /* 0x000fe400078e0004 */
[----:B------:R-:W-:-:S03]  /*20590*/  @!P4 IMAD.MOV R13, RZ, RZ, -R13 ;  /* 0x000000ffff0dc224 */ /* 0x000fc600078e0a0d */
[----:B------:R2:W3:Y:S01]  /*205a0*/  @P2 LDG.E.U8 R27, desc[UR22][R14.64] ;  /* 0x000000160e1b2981 */ /* 0x0004e2000c1e1100 */
[----:B0-----:R-:W-:-:S04]  /*205b0*/  LOP3.LUT R3, R0, 0x1cc, RZ, 0xfc, !PT ;  /* 0x000001cc00037812 */ /* 0x001fc800078efcff */
[----:B------:R-:W-:Y:S02]  /*205c0*/  IABS R12, R3 ;  /* 0x00000003000c7213 */ /* 0x000fe40000000000 */
[----:B--2---:R-:W-:-:S03]  /*205d0*/  SEL R14, R11, R13, !P3 ;  /* 0x0000000d0b0e7207 */ /* 0x004fc60005800000 */
[----:B------:R-:W-:-:S04]  /*205e0*/  IMAD.HI.U32 R13, R10, R12, RZ ;  /* 0x0000000c0a0d7227 */ /* 0x000fc800078e00ff */
[----:B-1----:R-:W-:Y:S01]  /*205f0*/  IMAD R14, R14, UR4, RZ ;  /* 0x000000040e0e7c24 */ /* 0x002fe2000f8e02ff */
[----:B------:R0:W-:Y:S01]  /*20600*/  STL [R1+0x408], R4 ;  /* 0x0004080401007387 */ /* 0x0001e20000100800 */
[----:B------:R-:W-:Y:S01]  /*20610*/  IMAD.MOV R13, RZ, RZ, -R13 ;  /* 0x000000ffff0d7224 */ /* 0x000fe200078e0a0d */
[----:B------:R-:W-:Y:S01]  /*20620*/  ISETP.GE.AND P4, PT, R3, RZ, PT ;  /* 0x000000ff0300720c */ /* 0x000fe20003f86270 */
[----:B------:R-:W1:Y:S01]  /*20630*/  LDCU UR4, c[0x0][0x3b0] ;  /* 0x00007600ff0477ac */ /* 0x000e620008000800 */
[----:B------:R-:W-:Y:S01]  /*20640*/  IADD3 R2, P0, PT, R14, R8, RZ ;  /* 0x000000080e027210 */ /* 0x000fe20007f1e0ff */
[----:B------:R-:W-:-:S03]  /*20650*/  IMAD R12, R9, R13, R12 ;  /* 0x0000000d090c7224 */ /* 0x000fc600078e020c */
[----:B0-----:R-:W-:Y:S02]  /*20660*/  LEA.HI.X.SX32 R4, R14, R7, 0x1, P0 ;  /* 0x000000070e047211 */ /* 0x001fe400000f0eff */
[----:B------:R-:W-:Y:S01]  /*20670*/  ISETP.GT.U32.AND P0, PT, R9, R12, PT ;  /* 0x0000000c0900720c */ /* 0x000fe20003f04070 */
[----:B------:R-:W-:Y:S01]  /*20680*/  STL [R1+0xb64], R3 ;  /* 0x000b640301007387 */ /* 0x000fe20000100800 */
[----:B------:R-:W-:-:S03]  /*20690*/  @P2 IMAD.MOV.U32 R14, RZ, RZ, R2 ;  /* 0x000000ffff0e2224 */ /* 0x000fc600078e0002 */
[----:B------:R0:W-:Y:S01]  /*206a0*/  STL [R1+0x414], R2 ;  /* 0x0004140201007387 */ /* 0x0001e20000100800 */
[----:B------:R-:W-:-:S05]  /*206b0*/  @P2 IMAD.MOV.U32 R15, RZ, RZ, R4 ;  /* 0x000000ffff0f2224 */ /* 0x000fca00078e0004 */
[----:B------:R2:W3:Y:S02]  /*206c0*/  @P2 LDG.E.U8 R26, desc[UR22][R14.64] ;  /* 0x000000160e1a2981 */ /* 0x0004e4000c1e1100 */
[----:B------:R-:W-:Y:S01]  /*206d0*/  @!P0 IMAD.IADD R12, R12, 0x1, -R9 ;  /* 0x000000010c0c8824 */ /* 0x000fe200078e0a09 */
[----:B0-----:R-:W-:-:S04]  /*206e0*/  LOP3.LUT R2, R0, 0x1ce, RZ, 0xfc, !PT ;  /* 0x000001ce00027812 */ /* 0x001fc800078efcff */
[----:B------:R-:W-:Y:S02]  /*206f0*/  IABS R13, R2 ;  /* 0x00000002000d7213 */ /* 0x000fe40000000000 */
[----:B------:R-:W-:-:S03]  /*20700*/  ISETP.GT.U32.AND P0, PT, R9, R12, PT ;  /* 0x0000000c0900720c */ /* 0x000fc60003f04070 */
[----:B--2---:R-:W-:-:S04]  /*20710*/  IMAD.HI.U32 R14, R10, R13, RZ ;  /* 0x0000000d0a0e7227 */ /* 0x004fc800078e00ff */
[----:B------:R-:W-:-:S04]  /*20720*/  IMAD.MOV R14, RZ, RZ, -R14 ;  /* 0x000000ffff0e7224 */ /* 0x000fc800078e0a0e */
[----:B------:R-:W-:Y:S02]  /*20730*/  IMAD R13, R9, R14, R13 ;  /* 0x0000000e090d7224 */ /* 0x000fe400078e020d */
[----:B------:R-:W-:-:S03]  /*20740*/  @!P0 IMAD.IADD R12, R12, 0x1, -R9 ;  /* 0x000000010c0c8824 */ /* 0x000fc600078e0a09 */
[----:B------:R-:W-:Y:S01]  /*20750*/  ISETP.GT.U32.AND P0, PT, R9, R13, PT ;  /* 0x0000000d0900720c */ /* 0x000fe20003f04070 */
[----:B------:R-:W-:-:S05]  /*20760*/  @!P4 IMAD.MOV R12, RZ, RZ, -R12 ;  /* 0x000000ffff0cc224 */ /* 0x000fca00078e0a0c */
[----:B------:R-:W-:-:S05]  /*20770*/  SEL R12, R11, R12, !P3 ;  /* 0x0000000c0b0c7207 */ /* 0x000fca0005800000 */
[----:B-1----:R-:W-:Y:S01]  /*20780*/  IMAD R12, R12, UR4, RZ ;  /* 0x000000040c0c7c24 */ /* 0x002fe2000f8e02ff */
        /* <DEDUP_REMOVED lines=8> */
[----:B------:R-:W-:Y:S01]  /*20810*/  @P2 IMAD.MOV.U32 R14, RZ, RZ, R3 ;  /* 0x000000ffff0e2224 */ /* 0x000fe200078e0003 */
[----:B------:R-:W-:-:S02]  /*20820*/  PRMT R25, RZ, 0x7610, R25 ;  /* 0x00007610ff197816 */ /* 0x000fc40000000019 */
        /* <DEDUP_REMOVED lines=12> */
[----:B------:R-:W-:Y:S01]  /*208f0*/  PRMT R24, RZ, 0x7610, R24 ;  /* 0x00007610ff187816 */ /* 0x000fe20000000018 */
        /* <DEDUP_REMOVED lines=8> */
[----:B------:R-:W-:Y:S01]  /*20980*/  @P2 IMAD.MOV.U32 R15, RZ, RZ, R4 ;  /* 0x000000ffff0f2224 */ /* 0x000fe200078e0004 */
[----:B------:R-:W-:-:S04]  /*20990*/  ISETP.GE.AND P4, PT, R3, RZ, PT ;  /* 0x000000ff0300720c */ /* 0x000fc80003f86270 */
        /* <DEDUP_REMOVED lines=15> */
[----:B------:R-:W-:Y:S01]  /*20a90*/  PRMT R37, RZ, 0x7610, R37 ;  /* 0x00007610ff257816 */ /* 0x000fe20000000025 */
[----:B------:R-:W1:Y:S01]  /*20aa0*/  LDCU UR4, c[0x0][0x3b0] ;  /* 0x00007600ff0477ac */ /* 0x000e620008000800 */
[C---:B------:R-:W-:Y:S02]  /*20ab0*/  IADD3 R3, P4, PT, R12.reuse, R8, RZ ;  /* 0x000000080c037210 */ /* 0x040fe40007f9e0ff */
[----:B------:R-:W-:Y:S01]  /*20ac0*/  ISETP.GT.U32.AND P0, PT, R9, R13, PT ;  /* 0x0000000d0900720c */ /* 0x000fe20003f04070 */
[----:B------:R-:W-:Y:S01]  /*20ad0*/  STL [R1+0xb58], R2 ;  /* 0x000b580201007387 */ /* 0x000fe20000100800 */
[----:B0-----:R-:W-:-:S03]  /*20ae0*/  LEA.HI.X.SX32 R4, R12, R7, 0x1, P4 ;  /* 0x000000070c047211 */ /* 0x001fc600020f0eff */
[----:B------:R0:W2:Y:S01]  /*20af0*/  @P2 LDG.E.U8 R37, desc[UR22][R22.64] ;  /* 0x0000001616252981 */ /* 0x0000a2000c1e1100 */
[----:B------:R-:W-:Y:S01]  /*20b00*/  ISETP.GE.AND P4, PT, R2, RZ, PT ;  /* 0x000000ff0200720c */ /* 0x000fe20003f86270 */
[----:B------:R-:W-:Y:S02]  /*20b10*/  @P2 IMAD.MOV.U32 R14, RZ, RZ, R3 ;  /* 0x000000ffff0e2224 */ /* 0x000fe400078e0003 */
[----:B------:R1:W-:Y:S01]  /*20b20*/  STL [R1+0x43c], R3 ;  /* 0x00043c0301007387 */ /* 0x0003e20000100800 */
[----:B------:R-:W-:-:S03]  /*20b30*/  @P2 IMAD.MOV.U32 R15, RZ, RZ, R4 ;  /* 0x000000ffff0f2224 */ /* 0x000fc600078e0004 */
[----:B------:R-:W-:Y:S01]  /*20b40*/  @!P0 IMAD.IADD R13, R13, 0x1, -R9 ;  /* 0x000000010d0d8824 */ /* 0x000fe200078e0a09 */
[----:B0-----:R-:W-:Y:S02]  /*20b50*/  PRMT R23, RZ, 0x7610, R23 ;  /* 0x00007610ff177816 */ /* 0x001fe40000000017 */
[----:B-1----:R-:W-:-:S03]  /*20b60*/  LOP3.LUT R3, R0, 0x1dc, RZ, 0xfc, !PT ;  /* 0x000001dc00037812 */ /* 0x002fc600078efcff */
[----:B------:R-:W-:Y:S01]  /*20b70*/  @!P4 IMAD.MOV R13, RZ, RZ, -R13 ;  /* 0x000000ffff0dc224 */ /* 0x000fe200078e0a0d */
[----:B------:R0:W2:Y:S01]  /*20b80*/  @P2 LDG.E.U8 R23, desc[UR22][R14.64] ;  /* 0x000000160e172981 */ /* 0x0000a2000c1e1100 */
[----:B------:R-:W-:-:S03]  /*20b90*/  IABS R12, R3 ;  /* 0x00000003000c7213 */ /* 0x000fc60000000000 */
[----:B0-----:R-:W-:Y:S02]  /*20ba0*/  SEL R14, R11, R13, !P3 ;  /* 0x0000000d0b0e7207 */ /* 0x001fe40005800000 */
[----:B------:R-:W-:-:S04]  /*20bb0*/  IMAD.HI.U32 R13, R10, R12, RZ ;  /* 0x0000000c0a0d7227 */ /* 0x000fc800078e00ff */
[----:B------:R-:W-:Y:S01]  /*20bc0*/  IMAD R14, R14, UR4, RZ ;  /* 0x000000040e0e7c24 */ /* 0x000fe2000f8e02ff */
        /* <DEDUP_REMOVED lines=13> */
[----:B------:R1:W2:Y:S02]  /*20ca0*/  @P2 LDG.E.U8 R22, desc[UR22][R14.64] ;  /* 0x000000160e162981 */ /* 0x0002a4000c1e1100 */
[----:B------:R-:W-:Y:S01]  /*20cb0*/  @!P0 IMAD.IADD R12, R12, 0x1, -R9 ;  /* 0x000000010c0c8824 */ /* 0x000fe200078e0a09 */
[----:B0-----:R-:W-:-:S04]  /*20cc0*/  LOP3.LUT R2, R0, 0x1de, RZ, 0xfc, !PT ;  /* 0x000001de00027812 */ /* 0x001fc800078efcff */
[----:B------:R-:W-:Y:S02]  /*20cd0*/  IABS R13, R2 ;  /* 0x00000002000d7213 */ /* 0x000fe40000000000 */
[----:B------:R-:W-:-:S03]  /*20ce0*/  ISETP.GT.U32.AND P0, PT, R9, R12, PT ;  /* 0x0000000c0900720c */ /* 0x000fc60003f04070 */
[----:B-1----:R-:W-:-:S04]  /*20cf0*/  IMAD.HI.U32 R14, R10, R13, RZ ;  /* 0x0000000d0a0e7227 */ /* 0x002fc800078e00ff */
[----:B------:R-:W-:-:S04]  /*20d00*/  IMAD.MOV R14, RZ, RZ, -R14 ;  /* 0x000000ffff0e7224 */ /* 0x000fc800078e0a0e */
[----:B------:R-:W-:Y:S02]  /*20d10*/  IMAD R13, R9, R14, R13 ;  /* 0x0000000e090d7224 */ /* 0x000fe400078e020d */
[----:B------:R-:W-:-:S03]  /*20d20*/  @!P0 IMAD.IADD R12, R12, 0x1, -R9 ;  /* 0x000000010c0c8824 */ /* 0x000fc600078e0a09 */
[----:B------:R-:W-:Y:S01]  /*20d30*/  ISETP.GT.U32.AND P0, PT, R9, R13, PT ;  /* 0x0000000d0900720c */ /* 0x000fe20003f04070 */
[----:B------:R-:W-:-:S05]  /*20d40*/  @!P4 IMAD.MOV R12, RZ, RZ, -R12 ;  /* 0x000000ffff0cc224 */ /* 0x000fca00078e0a0c */
[----:B------:R-:W-:-:S05]  /*20d50*/  SEL R12, R11, R12, !P3 ;  /* 0x0000000c0b0c7207 */ /* 0x000fca0005800000 */
[----:B------:R-:W-:Y:S01]  /*20d60*/  IMAD R12, R12, UR4, RZ ;  /* 0x000000040c0c7c24 */ /* 0x000fe2000f8e02ff */
        /* <DEDUP_REMOVED lines=14> */
[----:B------:R1:W2:Y:S01]  /*20e50*/  @P2 LDG.E.U8 R21, desc[UR22][R14.64] ;  /* 0x000000160e152981 */ /* 0x0002a2000c1e1100 */
[----:B0-----:R-:W-:-:S04]  /*20e60*/  LOP3.LUT R3, R0, 0x1e4, RZ, 0xfc, !PT ;  /* 0x000001e400037812 */ /* 0x001fc800078efcff */
[----:B------:R-:W-:Y:S02]  /*20e70*/  IABS R12, R3 ;  /* 0x00000003000c7213 */ /* 0x000fe40000000000 */
[----:B-1----:R-:W-:-:S03]  /*20e80*/  SEL R14, R11, R13, !P3 ;  /* 0x0000000d0b0e7207 */ /* 0x002fc60005800000 */
        /* <DEDUP_REMOVED lines=81> */
[----:B------:R0:W-:Y:S01]  /*213a0*/  STL [R1+0xb40], R2 ;  /* 0x000b400201007387 */ /* 0x0001e20000100800 */
[----:B------:R-:W-:Y:S01]  /*213b0*/  PRMT R17, RZ, 0x7610, R17 ;  /* 0x00007610ff117816 */ /* 0x000fe20000000011 */
[----:B------:R-:W-:-:S06]  /*213c0*/  @P2 IMAD.MOV.U32 R14, RZ, RZ, R3 ;  /* 0x000000ffff0e2224 */ /* 0x000fcc00078e0003 */
[----:B------:R-:W-:Y:S02]  /*213d0*/  @!P0 IMAD.IADD R13, R13, 0x1, -R9 ;  /* 0x000000010d0d8824 */ /* 0x000fe400078e0a09 */
[----:B------:R-:W-:Y:S01]  /*213e0*/  @P2 IMAD.MOV.U32 R15, RZ, RZ, R4 ;  /* 0x000000ffff0f2224 */ /* 0x000fe200078e0004 */
[----:B0-----:R-:W-:Y:S01]  /*213f0*/  LOP3.LUT R2, R0, 0x1e6, RZ, 0xfc, !PT ;  /* 0x000001e600027812 */ /* 0x001fe200078efcff */
[----:B------:R-:W-:-:S03]  /*21400*/  @!P4 IMAD.MOV R13, RZ, RZ, -R13 ;  /* 0x000000ffff0dc224 */ /* 0x000fc600078e0a0d */
[----:B------:R0:W2:Y:S01]  /*21410*/  @P2 LDG.E.U8 R17, desc[UR22][R14.64] ;  /* 0x000000160e112981 */ /* 0x0000a2000c1e1100 */
[----:B------:R-:W-:Y:S02]  /*21420*/  IABS R12, R2 ;  /* 0x00000002000c7213 */ /* 0x000fe40000000000 */
[----:B0-----:R-:W-:-:S03]  /*21430*/  SEL R14, R11, R13, !P3 ;  /* 0x0000000d0b0e7207 */ /* 0x001fc60005800000 */
[----:B------:R-:W-:-:S04]  /*21440*/  IMAD.HI.U32 R13, R10, R12, RZ ;  /* 0x0000000c0a0d7227 */ /* 0x000fc800078e00ff */
[----:B-1----:R-:W-:Y:S01]  /*21450*/  IMAD R14, R14, UR4, RZ ;  /* 0x000000040e0e7c24 */ /* 0x002fe2000f8e02ff */
[----:B------:R0:W-:Y:S01]  /*21460*/  STL [R1+0x48c], R3 ;  /* 0x00048c0301007387 */ /* 0x0001e20000100800 */
[----:B------:R-:W-:Y:S01]  /*21470*/  IMAD.MOV R13, RZ, RZ, -R13 ;  /* 0x000000ffff0d7224 */ /* 0x000fe200078e0a0d */
[----:B------:R-:W-:Y:S01]  /*21480*/  PRMT R16, RZ, 0x7610, R16 ;  /* 0x00007610ff107816 */ /* 0x000fe20000000010 */
[----:B------:R-:W1:Y:S02]  /*21490*/  LDCU UR4, c[0x0][0x3b0] ;  /* 0x00007600ff0477ac */ /* 0x000e640008000800 */
[----:B------:R-:W-:Y:S01]  /*214a0*/  IMAD R12, R9, R13, R12 ;  /* 0x0000000d090c7224 */ /* 0x000fe200078e020c */
[----:B------:R3:W-:Y:S01]  /*214b0*/  STL [R1+0x488], R4 ;  /* 0x0004880401007387 */ /* 0x0007e20000100800 */
[----:B0-----:R-:W-:-:S03]  /*214c0*/  IADD3 R3, P0, PT, R14, R8, RZ ;  /* 0x000000080e037210 */ /* 0x001fc60007f1e0ff */
[----:B------:R-:W-:Y:S01]  /*214d0*/  STL [R1+0xb3c], R2 ;  /* 0x000b3c0201007387 */ /* 0x000fe20000100800 */
[----:B---3--:R-:W-:Y:S02]  /*214e0*/  LEA.HI.X.SX32 R4, R14, R7, 0x1, P0 ;  /* 0x000000070e047211 */ /* 0x008fe400000f0eff */
[----:B------:R-:W-:Y:S01]  /*214f0*/  ISETP.GT.U32.AND P0, PT, R9, R12, PT ;  /* 0x0000000c0900720c */ /* 0x000fe20003f04070 */
[----:B------:R0:W-:Y:S01]  /*21500*/  STL [R1+0x49c], R3 ;  /* 0x00049c0301007387 */ /* 0x0001e20000100800 */
[----:B------:R-:W-:Y:S02]  /*21510*/  @P2 IMAD.MOV.U32 R14, RZ, RZ, R3 ;  /* 0x000000ffff0e2224 */ /* 0x000fe400078e0003 */
[----:B------:R-:W-:Y:S01]  /*21520*/  @P2 IMAD.MOV.U32 R15, RZ, RZ, R4 ;  /* 0x000000ffff0f2224 */ /* 0x000fe200078e0004 */
[C---:B------:R-:W-:Y:S01]  /*21530*/  LOP3.LUT R5, R0.reuse, 0x1f6, RZ, 0xfc, !PT ;  /* 0x000001f600057812 */ /* 0x040fe200078efcff */
[----:B------:R3:W-:Y:S04]  /*21540*/  STL [R1+0x498], R4 ;  /* 0x0004980401007387 */ /* 0x0007e80000100800 */
[----:B------:R1:W2:Y:S01]  /*21550*/  @P2 LDG.E.U8 R16, desc[UR22][R14.64] ;  /* 0x000000160e102981 */ /* 0x0002a2000c1e1100 */
[----:B0-----:R-:W-:-:S04]  /*21560*/  LOP3.LUT R3, R0, 0x1fe, RZ, 0xfc, !PT ;  /* 0x000001fe00037812 */ /* 0x001fc800078efcff */
[----:B------:R-:W-:Y:S02]  /*21570*/  IABS R13, R3 ;  /* 0x00000003000d7213 */ /* 0x000fe40000000000 */
[----:B---3--:R-:W-:Y:S02]  /*21580*/  LOP3.LUT R4, R0, 0x1ee, RZ, 0xfc, !PT ;  /* 0x000001ee00047812 */ /* 0x008fe400078efcff */
[----:B-1----:R-:W-:Y:S01]  /*21590*/  IABS R15, R5 ;  /* 0x00000005000f7213 */ /* 0x002fe20000000000 */
[----:B------:R-:W-:Y:S01]  /*215a0*/  @!P0 IMAD.IADD R12, R12, 0x1, -R9 ;  /* 0x000000010c0c8824 */ /* 0x000fe200078e0a09 */
[----:B------:R-:W-:Y:S01]  /*215b0*/  IABS R14, R4 ;  /* 0x00000004000e7213 */ /* 0x000fe20000000000 */
[----:B------:R-:W-:-:S04]  /*215c0*/  IMAD.HI.U32 R66, R10, R13, RZ ;  /* 0x0000000d0a427227 */ /* 0x000fc800078e00ff */
[----:B------:R-:W-:Y:S01]  /*215d0*/  IMAD.HI.U32 R68, R10, R15, RZ ;  /* 0x0000000f0a447227 */ /* 0x000fe200078e00ff */
[----:B------:R-:W-:-:S03]  /*215e0*/  ISETP.GT.U32.AND P4, PT, R9, R12, PT ;  /* 0x0000000c0900720c */ /* 0x000fc60003f84070 */
[----:B------:R-:W-:Y:S02]  /*215f0*/  IMAD.MOV R66, RZ, RZ, -R66 ;  /* 0x000000ffff427224 */ /* 0x000fe400078e0a42 */
[----:B------:R-:W-:Y:S02]  /*21600*/  IMAD.MOV R68, RZ, RZ, -R68 ;  /* 0x000000ffff447224 */ /* 0x000fe400078e0a44 */
[----:B------:R-:W-:Y:S01]  /*21610*/  IMAD.HI.U32 R67, R10, R14, RZ ;  /* 0x0000000e0a437227 */ /* 0x000fe200078e00ff */
[----:B------:R-:W-:-:S03]  /*21620*/  ISETP.GE.AND P0, PT, R2, RZ, PT ;  /* 0x000000ff0200720c */ /* 0x000fc60003f06270 */
[C---:B------:R-:W-:Y:S02]  /*21630*/  IMAD R10, R9.reuse, R66, R13 ;  /* 0x00000042090a7224 */ /* 0x040fe400078e020d */
[C---:B------:R-:W-:Y:S02]  /*21640*/  IMAD R13, R9.reuse, R68, R15 ;  /* 0x00000044090d7224 */ /* 0x040fe400078e020f */
[----:B------:R-:W-:Y:S01]  /*21650*/  IMAD.MOV R67, RZ, RZ, -R67 ;  /* 0x000000ffff437224 */ /* 0x000fe200078e0a43 */
[C---:B------:R-:W-:Y:S02]  /*21660*/  ISETP.GT.U32.AND P6, PT, R9.reuse, R10, PT ;  /* 0x0000000a0900720c */ /* 0x040fe40003fc4070 */
[C---:B------:R-:W-:Y:S01]  /*21670*/  ISETP.GT.U32.AND P5, PT, R9.reuse, R13, PT ;  /* 0x0000000d0900720c */ /* 0x040fe20003fa4070 */
[----:B------:R-:W-:Y:S02]  /*21680*/  IMAD R14, R9, R67, R14 ;  /* 0x00000043090e7224 */ /* 0x000fe400078e020e */
[----:B------:R-:W-:-:S03]  /*21690*/  @!P4 IMAD.IADD R12, R12, 0x1, -R9 ;  /* 0x000000010c0cc824 */ /* 0x000fc600078e0a09 */
[----:B------:R-:W-:Y:S01]  /*216a0*/  ISETP.GT.U32.AND P4, PT, R9, R14, PT ;  /* 0x0000000e0900720c */ /* 0x000fe20003f84070 */
[----:B------:R-:W-:-:S05]  /*216b0*/  @!P0 IMAD.MOV R12, RZ, RZ, -R12 ;  /* 0x000000ffff0c8224 */ /* 0x000fca00078e0a0c */
[----:B------:R-:W-:Y:S01]  /*216c0*/  SEL R12, R11, R12, !P3 ;  /* 0x0000000c0b0c7207 */ /* 0x000fe20005800000 */
[--C-:B------:R-:W-:Y:S02]  /*216d0*/  @!P5 IMAD.IADD R13, R13, 0x1, -R9.reuse ;  /* 0x000000010d0dd824 */ /* 0x100fe400078e0a09 */
[--C-:B------:R-:W-:Y:S02]  /*216e0*/  @!P6 IMAD.IADD R10, R10, 0x1, -R9.reuse ;  /* 0x000000010a0ae824 */ /* 0x100fe400078e0a09 */
[----:B------:R-:W-:Y:S01]  /*216f0*/  IMAD R12, R12, UR4, RZ ;  /* 0x000000040c0c7c24 */ /* 0x000fe2000f8e02ff */
[C---:B------:R-:W-:Y:S01]  /*21700*/  ISETP.GT.U32.AND P5, PT, R9.reuse, R13, PT ;  /* 0x0000000d0900720c */ /* 0x040fe20003fa4070 */
[----:B------:R-:W-:Y:S01]  /*21710*/  @!P4 IMAD.IADD R14, R14, 0x1, -R9 ;  /* 0x000000010e0ec824 */ /* 0x000fe200078e0a09 */
[----:B------:R-:W-:Y:S01]  /*21720*/  ISETP.GT.U32.AND P4, PT, R9, R10, PT ;  /* 0x0000000a0900720c */ /* 0x000fe20003f84070 */
[----:B------:R-:W-:Y:S01]  /*21730*/  STL [R1+0xb30], R3 ;  /* 0x000b300301007387 */ /* 0x000fe20000100800 */
[C---:B------:R-:W-:Y:S01]  /*21740*/  IADD3 R66, P0, PT, R12.reuse, R8, RZ ;  /* 0x000000080c427210 */ /* 0x040fe20007f1e0ff */
[----:B------:R-:W0:Y:S02]  /*21750*/  LDCU UR4, c[0x0][0x3b0] ;  /* 0x00007600ff0477ac */ /* 0x000e240008000800 */
[----:B------:R1:W-:Y:S01]  /*21760*/  STL [R1+0xb38], R4 ;  /* 0x000b380401007387 */ /* 0x0003e20000100800 */
[----:B------:R-:W-:-:S03]  /*21770*/  LEA.HI.X.SX32 R67, R12, R7, 0x1, P0 ;  /* 0x000000070c437211 */ /* 0x000fc600000f0eff */
[----:B------:R3:W-:Y:S01]  /*21780*/  STL [R1+0xb34], R5 ;  /* 0x000b340501007387 */ /* 0x0007e20000100800 */
[----:B------:R-:W-:Y:S01]  /*21790*/  ISETP.GE.AND P0, PT, R4, RZ, PT ;  /* 0x000000ff0400720c */ /* 0x000fe20003f06270 */
[--C-:B------:R-:W-:Y:S02]  /*217a0*/  @!P5 IMAD.IADD R13, R13, 0x1, -R9.reuse ;  /* 0x000000010d0dd824 */ /* 0x100fe400078e0a09 */
[----:B------:R-:W2:Y:S01]  /*217b0*/  LDL.LU R2, [R1+0xf4c] ;  /* 0x000f4c0001027983 */ /* 0x000ea20000300800 */
[----:B------:R-:W-:Y:S01]  /*217c0*/  @!P4 IMAD.IADD R10, R10, 0x1, -R9 ;  /* 0x000000010a0ac824 */ /* 0x000fe200078e0a09 */
[----:B------:R-:W-:Y:S02]  /*217d0*/  ISETP.GE.AND P5, PT, R3, RZ, PT ;  /* 0x000000ff0300720c */ /* 0x000fe40003fa6270 */
[----:B------:R0:W-:Y:S01]  /*217e0*/  STL [R1+0x3c], R66 ;  /* 0x00003c4201007387 */ /* 0x0001e20000100800 */
[----:B------:R-:W-:-:S03]  /*217f0*/  ISETP.GE.AND P4, PT, R5, RZ, PT ;  /* 0x000000ff0500720c */ /* 0x000fc60003f86270 */
[----:B------:R-:W-:Y:S04]  /*21800*/  STL [R1+0x38], R67 ;  /* 0x0000384301007387 */ /* 0x000fe80000100800 */
[----:B-1----:R-:W2:Y:S04]  /*21810*/  LDL.LU R4, [R1+0xf48] ;  /* 0x000f480001047983 */ /* 0x002ea80000300800 */
[----:B------:R-:W2:Y:S04]  /*21820*/  LDL.LU R3, [R1+0xf44] ;  /* 0x000f440001037983 */ /* 0x000ea80000300800 */
[----:B---3--:R-:W2:Y:S01]  /*21830*/  LDL.LU R5, [R1+0xf40] ;  /* 0x000f400001057983 */ /* 0x008ea20000300800 */
[----:B------:R-:W-:-:S13]  /*21840*/  ISETP.GT.U32.AND P6, PT, R9, R14, PT ;  /* 0x0000000e0900720c */ /* 0x000fda0003fc4070 */
[----:B------:R-:W-:-:S04]  /*21850*/  @!P6 IMAD.IADD R14, R14, 0x1, -R9 ;  /* 0x000000010e0ee824 */ /* 0x000fc800078e0a09 */
[----:B------:R-:W-:-:S05]  /*21860*/  @!P0 IMAD.MOV R14, RZ, RZ, -R14 ;  /* 0x000000ffff0e8224 */ /* 0x000fca00078e0a0e */
[----:B------:R-:W-:Y:S01]  /*21870*/  SEL R14, R11, R14, !P3 ;  /* 0x0000000e0b0e7207 */ /* 0x000fe20005800000 */
[----:B------:R-:W-:-:S04]  /*21880*/  @!P4 IMAD.MOV R13, RZ, RZ, -R13 ;  /* 0x000000ffff0dc224 */ /* 0x000fc800078e0a0d */
[----:B0-----:R-:W-:Y:S01]  /*21890*/  IMAD R14, R14, UR4, RZ ;  /* 0x000000040e0e7c24 */ /* 0x001fe2000f8e02ff */
[----:B------:R-:W0:Y:S01]  /*218a0*/  LDCU UR4, c[0x0][0x3b0] ;  /* 0x00007600ff0477ac */ /* 0x000e220008000800 */
[----:B------:R-:W-:Y:S01]  /*218b0*/  PRMT R12, RZ, 0x7610, R12 ;  /* 0x00007610ff0c7816 */ /* 0x000fe2000000000c */
[----:B------:R-:W-:Y:S01]  /*218c0*/  @!P5 IMAD.MOV R10, RZ, RZ, -R10 ;  /* 0x000000ffff0ad224 */ /* 0x000fe200078e0a0a */
[----:B------:R-:W-:Y:S02]  /*218d0*/  SEL R13, R11, R13, !P3 ;  /* 0x0000000d0b0d7207 */ /* 0x000fe40005800000 */
[----:B------:R-:W-:Y:S02]  /*218e0*/  IADD3 R15, P0, PT, R14, R8, RZ ;  /* 0x000000080e0f7210 */ /* 0x000fe40007f1e0ff */
[----:B------:R1:W3:Y:S01]  /*218f0*/  @P2 LDG.E.U8 R12, desc[UR22][R66.64] ;  /* 0x00000016420c2981 */ /* 0x0002e2000c1e1100 */
[----:B------:R-:W-:Y:S01]  /*21900*/  IMAD R13, R13, UR5, RZ ;  /* 0x000000050d0d7c24 */ /* 0x000fe2000f8e02ff */
[----:B------:R-:W-:-:S02]  /*21910*/  SEL R11, R11, R10, !P3 ;  /* 0x0000000a0b0b7207 */ /* 0x000fc40005800000 */
[----:B------:R4:W-:Y:S01]  /*21920*/  STL [R1+0x44], R15 ;  /* 0x0000440f01007387 */ /* 0x0009e20000100800 */
[----:B-1----:R-:W-:Y:S01]  /*21930*/  LEA.HI.X.SX32 R66, R14, R7, 0x1, P0 ;  /* 0x000000070e427211 */ /* 0x002fe200000f0eff */
[----:B------:R-:W-:Y:S01]  /*21940*/  @P2 IMAD.MOV.U32 R14, RZ, RZ, R15 ;  /* 0x000000ffff0e2224 */ /* 0x000fe200078e000f */
[----:B------:R-:W-:Y:S01]  /*21950*/  PRMT R10, RZ, 0x7610, R10 ;  /* 0x00007610ff0a7816 */ /* 0x000fe2000000000a */
[----:B0-----:R-:W-:Y:S02]  /*21960*/  IMAD R11, R11, UR4, RZ ;  /* 0x000000040b0b7c24 */ /* 0x001fe4000f8e02ff */
[----:B------:R0:W-:Y:S01]  /*21970*/  STL [R1+0x40], R66 ;  /* 0x0000404201007387 */ /* 0x0001e20000100800 */
[----:B----4-:R-:W-:Y:S01]  /*21980*/  @P2 IMAD.MOV.U32 R15, RZ, RZ, R66 ;  /* 0x000000ffff0f2224 */ /* 0x010fe200078e0042 */
[----:B------:R-:W-:-:S04]  /*21990*/  PRMT R9, RZ, 0x7610, R9 ;  /* 0x00007610ff097816 */ /* 0x000fc80000000009 */
[----:B------:R1:W4:Y:S01]  /*219a0*/  @P2 LDG.E.U8 R10, desc[UR22][R14.64] ;  /* 0x000000160e0a2981 */ /* 0x000322000c1e1100 */
[----:B0-----:R-:W-:-:S04]  /*219b0*/  IADD3 R66, P0, PT, R13, R8, RZ ;  /* 0x000000080d427210 */ /* 0x001fc80007f1e0ff */
[-C--:B------:R-:W-:Y:S02]  /*219c0*/  LEA.HI.X.SX32 R67, R13, R7.reuse, 0x1, P0 ;  /* 0x000000070d437211 */ /* 0x080fe400000f0eff */
[C---:B------:R-:W-:Y:S01]  /*219d0*/  IADD3 R8, P0, PT, R11.reuse, R8, RZ ;  /* 0x000000080b087210 */ /* 0x040fe20007f1e0ff */
[----:B-1----:R-:W-:Y:S02]  /*219e0*/  @P2 IMAD.MOV.U32 R14, RZ, RZ, R66 ;  /* 0x000000ffff0e2224 */ /* 0x002fe400078e0042 */
[----:B------:R-:W-:Y:S01]  /*219f0*/  @P2 IMAD.MOV.U32 R15, RZ, RZ, R67 ;  /* 0x000000ffff0f2224 */ /* 0x000fe200078e0043 */
[----:B------:R-:W-:Y:S02]  /*21a00*/  LEA.HI.X.SX32 R13, R11, R7, 0x1, P0 ;  /* 0x000000070b0d7211 */ /* 0x000fe400000f0eff */
[----:B------:R-:W-:Y:S02]  /*21a10*/  PRMT R7, RZ, 0x7610, R7 ;  /* 0x00007610ff077816 */ /* 0x000fe40000000007 */
[----:B------:R0:W3:Y:S04]  /*21a20*/  @P2 LDG.E.U8 R9, desc[UR22][R14.64] ;  /* 0x000000160e092981 */ /* 0x0000e8000c1e1100 */
[----:B------:R-:W-:Y:S01]  /*21a30*/  STL [R1+0x4c], R66 ;  /* 0x00004c4201007387 */ /* 0x000fe20000100800 */
[----:B0-----:R-:W-:-:S02]  /*21a40*/  @P2 IMAD.MOV.U32 R14, RZ, RZ, R8 ;  /* 0x000000ffff0e2224 */ /* 0x001fc400078e0008 */
[----:B------:R-:W-:Y:S01]  /*21a50*/  @P2 IMAD.MOV.U32 R15, RZ, RZ, R13 ;  /* 0x000000ffff0f2224 */ /* 0x000fe200078e000d */
[----:B------:R-:W-:Y:S04]  /*21a60*/  STL [R1+0x48], R67 ;  /* 0x0000484301007387 */ /* 0x000fe80000100800 */
[----:B------:R-:W-:Y:S04]  /*21a70*/  STL [R1+0x54], R8 ;  /* 0x0000540801007387 */ /* 0x000fe80000100800 */
[----:B------:R-:W3:Y:S04]  /*21a80*/  @P2 LDG.E.U8 R7, desc[UR22][R14.64] ;  /* 0x000000160e072981 */ /* 0x000ee8000c1e1100 */
[----:B------:R-:W-:Y:S04]  /*21a90*/  STL [R1+0x50], R13 ;  /* 0x0000500d01007387 */ /* 0x000fe80000100800 */
[----:B--2---:R0:W-:Y:S04]  /*21aa0*/  STS.U8 [R5+UR9+0x1e00], R4 ;  /* 0x001e000405007988 */ /* 0x0041e80008000009 */
[----:B------:R1:W-:Y:S04]  /*21ab0*/  STS.U8 [R5+UR9+0x2200], R6 ;  /* 0x0022000605007988 */ /* 0x0003e80008000009 */
[----:B0-----:R-:W2:Y:S04]  /*21ac0*/  LDL.LU R4, [R1+0xf3c] ;  /* 0x000f3c0001047983 */ /* 0x001ea80000300800 */
[----:B-1----:R-:W2:Y:S04]  /*21ad0*/  LDL.LU R6, [R1+0xf38] ;  /* 0x000f380001067983 */ /* 0x002ea80000300800 */
[----:B------:R-:W3:Y:S04]  /*21ae0*/  LDL.LU R8, [R1+0x24] ;  /* 0x0000240001087983 */ /* 0x000ee80000300800 */
[----:B------:R-:W3:Y:S04]  /*21af0*/  LDL.LU R13, [R1+0x20] ;  /* 0x00002000010d7983 */ /* 0x000ee80000300800 */
[----:B------:R-:W3:Y:S04]  /*21b00*/  LDL.LU R66, [R1+0x1c] ;  /* 0x00001c0001427983 */ /* 0x000ee80000300800 */
[----:B------:R-:W3:Y:S04]  /*21b10*/  LDL.LU R67, [R1+0x18] ;  /* 0x0000180001437983 */ /* 0x000ee80000300800 */
[----:B------:R-:W3:Y:S04]  /*21b20*/  LDL.LU R68, [R1+0x14] ;  /* 0x0000140001447983 */ /* 0x000ee80000300800 */
        /* <DEDUP_REMOVED lines=55> */
[----:B--2---:R0:W-:Y:S04]  /*21ea0*/  STS.U8 [R6+UR9+0x1700], R4 ;  /* 0x0017000406007988 */ /* 0x0041e80008000009 */
[----:B------:R1:W-:Y:S04]  /*21eb0*/  STS.U8 [R6+UR9+0x1b00], R3 ;  /* 0x001b000306007988 */ /* 0x0003e80008000009 */
[----:B0-----:R0:W5:Y:S04]  /*21ec0*/  LDL.LU R4, [R1+0xf34] ;  /* 0x000f340001047983 */ /* 0x0011680000300800 */
[----:B-1----:R0:W5:Y:S04]  /*21ed0*/  LDL.LU R3, [R1+0xf30] ;  /* 0x000f300001037983 */ /* 0x0021680000300800 */
[----:B---3--:R1:W-:Y:S02]  /*21ee0*/  STS.U8 [R6+UR9+0x1300], R68 ;  /* 0x0013004406007988 */ /* 0x0083e40008000009 */
[----:B-1----:R-:W1:Y:S02]  /*21ef0*/  LDC R68, c[0x0][0x3a0] ;  /* 0x0000e800ff447b82 */ /* 0x002e640000000800 */
[----:B------:R2:W-:Y:S04]  /*21f00*/  STS.U8 [R6+UR9+0x1f00], R2 ;  /* 0x001f000206007988 */ /* 0x0005e80008000009 */
[----:B------:R0:W-:Y:S01]  /*21f10*/  STS.U8 [R6+UR9+0x300], R8 ;  /* 0x0003000806007988 */ /* 0x0001e20008000009 */
[----:B--2---:R-:W2:Y:S03]  /*21f20*/  S2R R2, SR_TID.X ;  /* 0x0000000000027919 */ /* 0x004ea60000002100 */
[----:B------:R0:W-:Y:S04]  /*21f30*/  STS.U8 [R6+UR9+0x700], R13 ;  /* 0x0007000d06007988 */ /* 0x0001e80008000009 */
        /* <DEDUP_REMOVED lines=55> */
[----:B----4-:R0:W-:Y:S04]  /*222b0*/  STS.U8 [R6+UR9+0xf700], R10 ;  /* 0x00f7000a06007988 */ /* 0x0101e80008000009 */
[----:B------:R0:W-:Y:S04]  /*222c0*/  STS.U8 [R6+UR9+0xfb00], R9 ;  /* 0x00fb000906007988 */ /* 0x0001e80008000009 */
[----:B------:R0:W-:Y:S01]  /*222d0*/  STS.U8 [R6+UR9+0xff00], R7 ;  /* 0x00ff000706007988 */ /* 0x0001e20008000009 */
[----:B------:R3:W-:Y:S06]  /*222e0*/  MEMBAR.ALL.CTA ;  /* 0x0000000000007992 */ /* 0x0007ec0000008000 */
[----:B---3--:R-:W3:Y:S01]  /*222f0*/  FENCE.VIEW.ASYNC.S ;  /* 0x00000000000073c6 */ /* 0x008ee20000000000 */
[----:B-1----:R-:W-:Y:S01]  /*22300*/  VIADD R68, R68, 0x7f ;  /* 0x0000007f44447836 */ /* 0x002fe20000000000 */
[----:B---3--:R-:W-:Y:S01]  /*22310*/  BAR.SYNC.DEFER_BLOCKING 0x0 ;  /* 0x0000000000007b1d */ /* 0x008fe20000010000 */
[----:B------:R-:W-:-:S04]  /*22320*/  ISETP.NE.U32.AND P0, PT, RZ, UR7, PT ;  /* 0x00000007ff007c0c */ /* 0x000fc8000bf05070 */
[----:B------:R-:W-:Y:S02]  /*22330*/  ISETP.LT.OR P2, PT, R68, 0x80, P0 ;  /* 0x000000804400780c */ /* 0x000fe40000741670 */
[----:B--2---:R-:W-:Y:S02]  /*22340*/  LOP3.LUT R2, R2, 0x7f, RZ, 0xc0, !PT ;  /* 0x0000007f02027812 */ /* 0x004fe400078ec0ff */
[----:B------:R-:W-:-:S09]  /*22350*/  ISETP.GE.AND P3, PT, R68, 0x100, PT ;  /* 0x000001004400780c */ /* 0x000fd20003f66270 */
[----:B0-----:R-:W-:Y:S05]  /*22360*/  @P2 BRA `(.L_x_6) ;  /* 0x0000000000d82947 */ /* 0x001fea0003800000 */
[----:B------:R-:W-:Y:S02]  /*22370*/  USHF.R.U32.HI UR16, URZ, 0x4, UR9 ;  /* 0x00000004ff107899 */ /* 0x000fe40008011609 */
[----:B------:R-:W-:Y:S02]  /*22380*/  UIADD3 UR5, UPT, UPT, UR9, 0x20000, URZ ;  /* 0x0002000009057890 */ /* 0x000fe4000fffe0ff */
[----:B------:R-:W-:Y:S02]  /*22390*/  USGXT.U32 UR16, UR16, 0xe ;  /* 0x0000000e1010789a */ /* 0x000fe40008000000 */
[----:B------:R-:W-:Y:S02]  /*223a0*/  USHF.R.U32.HI UR5, URZ, 0x4, UR5 ;  /* 0x00000004ff057899 */ /* 0x000fe40008011605 */
[----:B------:R-:W-:Y:S02]  /*223b0*/  UIADD3 UR46, UP1, UPT, UR16, 0x2, URZ ;  /* 0x00000002102e7890 */ /* 0x000fe4000ff3e0ff */
[----:B------:R-:W-:Y:S01]  /*223c0*/  USGXT.U32 UR14, UR5, 0xe ;  /* 0x0000000e050e789a */ /* 0x000fe20008000000 */
[----:B------:R-:W-:Y:S01]  /*223d0*/  UMOV UR4, URZ ;  /* 0x000000ff00047c82 */ /* 0x000fe20008000000 */
[----:B------:R-:W-:Y:S01]  /*223e0*/  UMOV UR6, URZ ;  /* 0x000000ff00067c82 */ /* 0x000fe20008000000 */
[----:B------:R-:W-:-:S02]  /*223f0*/  UIADD3.X UR47, UPT, UPT, UR4, 0x40004040, URZ, UP1, !UPT ;  /* 0x40004040042f7890 */ /* 0x000fc40008ffe4ff */
[----:B------:R-:W-:Y:S01]  /*22400*/  UIADD3 UR48, UP1, UPT, UR14, 0x100, URZ ;  /* 0x000001000e307890 */ /* 0x000fe2000ff3e0ff */
[----:B------:R-:W-:Y:S01]  /*22410*/  UMOV UR4, UR11 ;  /* 0x0000000b00047c82 */ /* 0x000fe20008000000 */
[----:B------:R-:W-:Y:S02]  /*22420*/  UMOV UR5, URZ ;  /* 0x000000ff00057c82 */ /* 0x000fe40008000000 */
[----:B------:R-:W-:Y:S01]  /*22430*/  UIADD3.X UR49, UPT, UPT, UR6, 0x40004040, URZ, UP1, !UPT ;  /* 0x4000404006317890 */ /* 0x000fe20008ffe4ff */
[----:B------:R-:W-:Y:S01]  /*22440*/  UMOV UR39, UR4 ;  /* 0x0000000400277c82 */ /* 0x000fe20008000000 */
[----:B------:R-:W-:Y:S02]  /*22450*/  UIADD3.64 UR6, UPT, UPT, UR46, 0x2, URZ ;  /* 0x000000022e067897 */ /* 0x000fe4000fffe0ff */
[----:B------:R-:W-:Y:S02]  /*22460*/  UIADD3.64 UR4, UPT, UPT, UR48, 0x100, URZ ;  /* 0x0000010030047897 */ /* 0x000fe4000fffe0ff */
[----:B------:R-:W-:-:S02]  /*22470*/  UIADD3.64 UR34, UPT, UPT, UR46, 0x4, URZ ;  /* 0x000000042e227897 */ /* 0x000fc4000fffe0ff */
[----:B------:R-:W-:Y:S02]  /*22480*/  UIADD3.64 UR32, UPT, UPT, UR48, 0x200, URZ ;  /* 0x0000020030207897 */ /* 0x000fe4000fffe0ff */
[----:B------:R-:W-:Y:S02]  /*22490*/  UIADD3 UR38, UPT, UPT, UR8, 0x100, URZ ;  /* 0x0000010008267890 */ /* 0x000fe4000fffe0ff */
[----:B------:R-:W-:Y:S02]  /*224a0*/  UIADD3.64 UR36, UPT, UPT, UR46, 0x7fe, URZ ;  /* 0x000007fe2e247897 */ /* 0x000fe4000fffe0ff */
[----:B------:R-:W-:Y:S02]  /*224b0*/  UIADD3 UR50, UPT, UPT, UR8, 0x100, URZ ;  /* 0x0000010008327890 */ /* 0x000fe4000fffe0ff */
[----:B------:R-:W-:Y:S02]  /*224c0*/  UIADD3.64 UR40, UPT, UPT, UR46, 0x800, URZ ;  /* 0x000008002e287897 */ /* 0x000fe4000fffe0ff */
[----:B------:R-:W-:-:S02]  /*224d0*/  UIADD3 UR51, UPT, UPT, UR8, 0x100, URZ ;  /* 0x0000010008337890 */ /* 0x000fc4000fffe0ff */
[----:B------:R-:W-:Y:S01]  /*224e0*/  UIADD3.64 UR42, UPT, UPT, UR46, 0x802, URZ ;  /* 0x000008022e2a7897 */ /* 0x000fe2000fffe0ff */
[----:B------:R-:W-:Y:S01]  /*224f0*/  UMOV UR26, 0x0 ;  /* 0x00000000001a7882 */ /* 0x000fe20000000000 */
[----:B------:R-:W-:Y:S01]  /*22500*/  UMOV UR27, 0x8408490 ;  /* 0x08408490001b7882 */ /* 0x000fe20000000000 */
[----:B------:R-:W-:Y:S01]  /*22510*/  UIADD3 UR54, UPT, UPT, UR8, 0x100, URZ ;  /* 0x0000010008367890 */ /* 0x000fe2000fffe0ff */
[----:B------:R-:W-:Y:S01]  /*22520*/  UMOV UR17, 0x40004040 ;  /* 0x4000404000117882 */ /* 0x000fe20000000000 */
[----:B------:R-:W-:Y:S01]  /*22530*/  UIADD3.64 UR44, UPT, UPT, UR46, 0x804, URZ ;  /* 0x000008042e2c7897 */ /* 0x000fe2000fffe0ff */
[----:B------:R-:W-:Y:S01]  /*22540*/  UMOV UR15, 0x40004040 ;  /* 0x40004040000f7882 */ /* 0x000fe20000000000 */
[----:B------:R-:W-:Y:S01]  /*22550*/  UMOV UR18, 0x0 ;  /* 0x0000000000127882 */ /* 0x000fe20000000000 */
[----:B------:R-:W-:Y:S01]  /*22560*/  UMOV UR19, 0x8408490 ;  /* 0x0840849000137882 */ /* 0x000fe20000000000 */
[----:B------:R-:W-:Y:S01]  /*22570*/  UMOV UR20, 0x0 ;  /* 0x0000000000147882 */ /* 0x000fe20000000000 */
[----:B------:R-:W-:Y:S01]  /*22580*/  UMOV UR21, 0x8408490 ;  /* 0x0840849000157882 */ /* 0x000fe20000000000 */
[----:B------:R0:W-:Y:S01]  /*22590*/  UTCQMMA gdesc[UR14], gdesc[UR16], tmem[UR8], tmem[UR26], idesc[UR27], !UPT ;  /* 0x00ff1a100e0075ea */ /* 0x0001e2000f800308 */
[----:B------:R-:W-:Y:S01]  /*225a0*/  UMOV UR28, 0x0 ;  /* 0x00000000001c7882 */ /* 0x000fe20000000000 */
[----:B------:R-:W-:Y:S01]  /*225b0*/  UMOV UR29, 0x8408490 ;  /* 0x08408490001d7882 */ /* 0x000fe20000000000 */
[----:B------:R0:W-:Y:S01]  /*225c0*/  UTCQMMA gdesc[UR48], gdesc[UR46], tmem[UR8], tmem[UR18], idesc[UR19], UPT ;  /* 0x00ff122e300075ea */ /* 0x0001e2000b800308 */
        /* <DEDUP_REMOVED lines=8> */
[----:B------:R0:W-:Y:S01]  /*22650*/  UTCQMMA gdesc[UR14], gdesc[UR36], tmem[UR38], tmem[UR30], idesc[UR31], !UPT ;  /* 0x00ff1e240e0075ea */ /* 0x0001e2000f800326 */
[----:B------:R-:W-:Y:S01]  /*22660*/  UMOV UR56, 0x0 ;  /* 0x0000000000387882 */ /* 0x000fe20000000000 */
[----:B------:R-:W-:Y:S01]  /*22670*/  UMOV UR57, 0x8408490 ;  /* 0x0840849000397882 */ /* 0x000fe20000000000 */
[----:B------:R0:W-:Y:S01]  /*22680*/  UTCQMMA gdesc[UR48], gdesc[UR40], tmem[UR50], tmem[UR24], idesc[UR25], UPT ;  /* 0x00ff1828300075ea */ /* 0x0001e2000b800332 */
[----:B------:R0:W-:Y:S01]  /*22690*/  UTCQMMA gdesc[UR4], gdesc[UR42], tmem[UR51], tmem[UR52], idesc[UR53], UPT ;  /* 0x00ff342a040075ea */ /* 0x0001e2000b800333 */
[----:B------:R0:W-:Y:S01]  /*226a0*/  UTCQMMA gdesc[UR32], gdesc[UR44], tmem[UR54], tmem[UR56], idesc[UR57], UPT ;  /* 0x00ff382c200075ea */ /* 0x0001e2000b800336 */
[----:B------:R0:W-:Y:S01]  /*226b0*/  UTCBAR [UR39], URZ ;  /* 0x000000ff270073e9 */ /* 0x0001e200080000ff */
[----:B------:R-:W-:Y:S01]  /*226c0*/  NOP ;  /* 0x0000000000007918 */ /* 0x000fe20000000000 */
.L_x_6:
[----:B0-----:R-:W-:Y:S01]  /*226d0*/  UMOV UR6, URZ ;  /* 0x000000ff00067c82 */ /* 0x001fe20008000000 */
[----:B------:R-:W-:Y:S05]  /*226e0*/  @!P3 BRA `(.L_x_7) ;  /* 0x0000011c00ecb947 */ /* 0x000fea0003800000 */
[----:B------:R-:W-:Y:S01]  /*226f0*/  SHF.R.S32.HI R7, RZ, 0x1f, R68 ;  /* 0x0000001fff077819 */ /* 0x000fe20000011444 */
[----:B------:R-:W-:Y:S02]  /*22700*/  UIADD3 UR4, UPT, UPT, UR9, 0x24000, URZ ;  /* 0x0002400009047890 */ /* 0x000fe4000fffe0ff */
[----:B------:R-:W-:Y:S01]  /*22710*/  UIADD3 UR5, UPT, UPT, UR9, 0x10000, URZ ;  /* 0x0001000009057890 */ /* 0x000fe2000fffe0ff */
[----:B------:R-:W-:Y:S01]  /*22720*/  LEA.HI R7, R7, R68, RZ, 0x7 ;  /* 0x0000004407077211 */ /* 0x000fe200078f38ff */
[----:B------:R-:W-:Y:S02]  /*22730*/  USHF.L.U32 UR18, UR12, 0x7, URZ ;  /* 0x000000070c127899 */ /* 0x000fe400080006ff */
[----:B------:R-:W-:Y:S01]  /*22740*/  USHF.R.U32.HI UR12, URZ, 0x4, UR4 ;  /* 0x00000004ff0c7899 */ /* 0x000fe20008011604 */
[----:B------:R-:W-:Y:S01]  /*22750*/  SHF.R.S32.HI R7, RZ, 0x7, R7 ;  /* 0x00000007ff077819 */ /* 0x000fe20000011407 */
[----:B------:R-:W-:Y:S02]  /*22760*/  USHF.R.U32.HI UR16, URZ, 0x4, UR5 ;  /* 0x00000004ff107899 */ /* 0x000fe40008011605 */
[----:B------:R-:W-:Y:S01]  /*22770*/  USGXT.U32 UR12, UR12, 0xe ;  /* 0x0000000e0c0c789a */ /* 0x000fe20008000000 */
[----:B------:R-:W-:Y:S01]  /*22780*/  VIMNMX R7, PT, PT, R7, 0x2, !PT ;  /* 0x0000000207077848 */ /* 0x000fe20007fe0100 */
[----:B------:R-:W-:-:S02]  /*22790*/  USGXT.U32 UR16, UR16, 0xe ;  /* 0x0000000e1010789a */ /* 0x000fc40008000000 */
[----:B------:R-:W-:Y:S02]  /*227a0*/  UIADD3 UR24, UP1, UPT, UR12, 0x100, URZ ;  /* 0x000001000c187890 */ /* 0x000fe4000ff3e0ff */
[----:B------:R-:W-:Y:S01]  /*227b0*/  VIADD R8, R7, 0xfffffffe ;  /* 0xfffffffe07087836 */ /* 0x000fe20000000000 */
[----:B------:R-:W-:Y:S01]  /*227c0*/  UIADD3 UR26, UP2, UPT, UR16, 0x2, URZ ;  /* 0x00000002101a7890 */ /* 0x000fe2000ff5e0ff */
[----:B------:R-:W-:Y:S01]  /*227d0*/  IMAD.MOV.U32 R7, RZ, RZ, RZ ;  /* 0x000000ffff077224 */ /* 0x000fe200078e00ff */
[----:B------:R-:W-:Y:S01]  /*227e0*/  UMOV UR4, URZ ;  /* 0x000000ff00047c82 */ /* 0x000fe20008000000 */
[----:B------:R-:W-:Y:S01]  /*227f0*/  UMOV UR5, URZ ;  /* 0x000000ff00057c82 */ /* 0x000fe20008000000 */
[----:B------:R0:W-:Y:S01]  /*22800*/  STL [R1+0xa30], R8 ;  /* 0x000a300801007387 */ /* 0x0001e20000100800 */
[----:B------:R-:W-:Y:S02]  /*22810*/  USHF.L.U32 UR19, UR13, 0x7, URZ ;  /* 0x000000070d137899 */ /* 0x000fe400080006ff */
[----:B------:R-:W-:-:S02]  /*22820*/  UIADD3.X UR25, UPT, UPT, UR4, 0x40004040, URZ, UP1, !UPT ;  /* 0x4000404004197890 */ /* 0x000fc40008ffe4ff */
[----:B------:R-:W-:Y:S01]  /*22830*/  UIADD3.X UR27, UPT, UPT, UR5, 0x40004040, URZ, UP2, !UPT ;  /* 0x40004040051b7890 */ /* 0x000fe200097fe4ff */
[----:B------:R-:W1:Y:S01]  /*22840*/  LDCU UR60, c[0x0][0x3a0] ;  /* 0x00007400ff3c77ac */ /* 0x000e620008000800 */
[----:B------:R-:W-:Y:S02]  /*22850*/  USHF.R.S32.HI UR58, URZ, 0x1f, UR18 ;  /* 0x0000001fff3a7899 */ /* 0x000fe40008011412 */
[----:B------:R-:W-:Y:S02]  /*22860*/  USHF.R.S32.HI UR59, URZ, 0x1f, UR19 ;  /* 0x0000001fff3b7899 */ /* 0x000fe40008011413 */
[----:B------:R-:W-:Y:S02]  /*22870*/  UIADD3.64 UR28, UPT, UPT, UR24, 0x100, URZ ;  /* 0x00000100181c7897 */ /* 0x000fe4000fffe0ff */
[----:B------:R-:W-:Y:S02]  /*22880*/  UIADD3.64 UR30, UPT, UPT, UR26, 0x2, URZ ;  /* 0x000000021a1e7897 */ /* 0x000fe4000fffe0ff */
[----:B------:R-:W-:-:S02]  /*22890*/  UIADD3.64 UR32, UPT, UPT, UR24, 0x200, URZ ;  /* 0x0000020018207897 */ /* 0x000fc4000fffe0ff */
[----:B------:R-:W-:Y:S02]  /*228a0*/  UIADD3.64 UR34, UPT, UPT, UR26, 0x4, URZ ;  /* 0x000000041a227897 */ /* 0x000fe4000fffe0ff */
[----:B------:R-:W-:Y:S02]  /*228b0*/  UIADD3.64 UR36, UPT, UPT, UR26, 0x7fe, URZ ;  /* 0x000007fe1a247897 */ /* 0x000fe4000fffe0ff */
[----:B------:R-:W-:Y:S02]  /*228c0*/  UIADD3.64 UR38, UPT, UPT, UR26, 0x800, URZ ;  /* 0x000008001a267897 */ /* 0x000fe4000fffe0ff */
[----:B------:R-:W-:Y:S02]  /*228d0*/  UIADD3.64 UR40, UPT, UPT, UR26, 0x802, URZ ;  /* 0x000008021a287897 */ /* 0x000fe4000fffe0ff */
[----:B------:R-:W-:Y:S01]  /*228e0*/  UIADD3.64 UR42, UPT, UPT, UR26, 0x804, URZ ;  /* 0x000008041a2a7897 */ /* 0x000fe2000fffe0ff */
[----:B------:R-:W-:Y:S01]  /*228f0*/  UMOV UR20, 0x1 ;  /* 0x0000000100147882 */ /* 0x000fe20000000000 */
[----:B------:R-:W-:Y:S01]  /*22900*/  UMOV UR7, URZ ;  /* 0x000000ff00077c82 */ /* 0x000fe20008000000 */
[----:B01----:R-:W-:-:S09]  /*22910*/  UMOV UR13, 0x40004040 ;  /* 0x40004040000d7882 */ /* 0x003fd20000000000 */
.L_x_10:
        /* <DEDUP_REMOVED lines=19> */
[----:B------:R-:W4:Y:S01]  /*22a50*/  LDL.LU R9, [R1+0x820] ;  /* 0x0008200001097983 */ /* 0x000f220000300800 */
[----:B------:R-:W-:Y:S01]  /*22a60*/  IMAD.U32 R7, R7, -0x80000000, RZ ;  /* 0x8000000007077824 */ /* 0x000fe200078e00ff */
[----:B------:R-:W-:Y:S01]  /*22a70*/  UIADD3 UR21, UPT, UPT, UR7, 0x1, URZ ;  /* 0x0000000107157890 */ /* 0x000fe2000fffe0ff */
[----:B--2---:R-:W-:-:S02]  /*22a80*/  IADD3 R27, P6, PT, R27, UR19, RZ ;  /* 0x000000131b1b7c10 */ /* 0x004fc4000ffde0ff */
[----:B---3--:R-:W-:Y:S02]  /*22a90*/  IADD3 R14, P5, PT, R14, UR19, RZ ;  /* 0x000000130e0e7c10 */ /* 0x008fe4000ffbe0ff */
[----:B----4-:R-:W-:-:S03]  /*22aa0*/  IADD3 R26, P2, PT, R26, UR19, RZ ;  /* 0x000000131a1a7c10 */ /* 0x010fc6000ff5e0ff */
[----:B------:R0:W-:Y:S01]  /*22ab0*/  STL [R1+0x49c], R14 ;  /* 0x00049c0e01007387 */ /* 0x0001e20000100800 */
[----:B------:R-:W-:Y:S02]  /*22ac0*/  IADD3 R25, P3, PT, R25, UR19, RZ ;  /* 0x0000001319197c10 */ /* 0x000fe4000ff7e0ff */
[----:B------:R-:W-:Y:S01]  /*22ad0*/  IADD3 R24, P4, PT, R24, UR19, RZ ;  /* 0x0000001318187c10 */ /* 0x000fe2000ff9e0ff */
[----:B0-----:R-:W2:Y:S01]  /*22ae0*/  LDL.LU R14, [R1+0x3c] ;  /* 0x00003c00010e7983 */ /* 0x001ea20000300800 */
[----:B------:R-:W-:-:S03]  /*22af0*/  IADD3.X R23, PT, PT, R23, UR59, RZ, P6, !PT ;  /* 0x0000003b17177c10 */ /* 0x000fc6000b7fe4ff */
[----:B------:R-:W-:Y:S01]  /*22b00*/  STL [R1+0x54], R27 ;  /* 0x0000541b01007387 */ /* 0x000fe20000100800 */
[----:B------:R-:W-:-:S03]  /*22b10*/  IADD3 R22, P6, PT, R22, UR19, RZ ;  /* 0x0000001316167c10 */ /* 0x000fc6000ffde0ff */
[----:B------:R-:W-:Y:S01]  /*22b20*/  STL [R1+0x494], R26 ;  /* 0x0004941a01007387 */ /* 0x000fe20000100800 */
[----:B------:R-:W-:-:S03]  /*22b30*/  IADD3.X R21, PT, PT, R21, UR59, RZ, P5, !PT ;  /* 0x0000003b15157c10 */ /* 0x000fc6000affe4ff */
[----:B------:R-:W-:Y:S01]  /*22b40*/  STL [R1+0x82c], R25 ;  /* 0x00082c1901007387 */ /* 0x000fe20000100800 */
[----:B------:R-:W-:-:S03]  /*22b50*/  IADD3 R12, P5, PT, R12, UR19, RZ ;  /* 0x000000130c0c7c10 */ /* 0x000fc6000ffbe0ff */
[----:B------:R-:W-:Y:S04]  /*22b60*/  STL [R1+0x4c], R24 ;  /* 0x00004c1801007387 */ /* 0x000fe80000100800 */
[----:B------:R-:W-:Y:S04]  /*22b70*/  STL [R1+0x50], R23 ;  /* 0x0000501701007387 */ /* 0x000fe80000100800 */
[----:B------:R0:W-:Y:S04]  /*22b80*/  STL [R1+0x484], R12 ;  /* 0x0004840c01007387 */ /* 0x0001e80000100800 */
[----:B------:R-:W-:Y:S04]  /*22b90*/  STL [R1+0x48c], R22 ;  /* 0x00048c1601007387 */ /* 0x000fe80000100800 */
[----:B0-----:R-:W3:Y:S01]  /*22ba0*/  LDL.LU R12, [R1+0x40] ;  /* 0x00004000010c7983 */ /* 0x001ee20000300800 */
[----:B------:R-:W-:-:S02]  /*22bb0*/  IADD3.X R20, PT, PT, R20, UR59, RZ, P2, !PT ;  /* 0x0000003b14147c10 */ /* 0x000fc400097fe4ff */
[----:B------:R-:W-:Y:S01]  /*22bc0*/  IADD3 R16, P2, PT, R16, UR19, RZ ;  /* 0x0000001310107c10 */ /* 0x000fe2000ff5e0ff */
[----:B------:R-:W-:Y:S01]  /*22bd0*/  STL [R1+0x498], R21 ;  /* 0x0004981501007387 */ /* 0x000fe20000100800 */
[----:B------:R-:W-:-:S03]  /*22be0*/  IADD3.X R11, PT, PT, R11, UR59, RZ, P3, !PT ;  /* 0x0000003b0b0b7c10 */ /* 0x000fc60009ffe4ff */
[----:B------:R0:W-:Y:S04]  /*22bf0*/  STL [R1+0x824], R16 ;  /* 0x0008241001007387 */ /* 0x0001e80000100800 */
[----:B------:R-:W-:Y:S01]  /*22c00*/  STL [R1+0x490], R20 ;  /* 0x0004901401007387 */ /* 0x000fe20000100800 */
[----:B------:R-:W-:-:S03]  /*22c10*/  IADD3.X R8, PT, PT, R8, UR59, RZ, P4, !PT ;  /* 0x0000003b08087c10 */ /* 0x000fc6000a7fe4ff */
[----:B0-----:R-:W4:Y:S04]  /*22c20*/  LDL.LU R16, [R1+0x46c] ;  /* 0x00046c0001107983 */ /* 0x001f280000300800 */
[----:B------:R0:W-:Y:S01]  /*22c30*/  STL [R1+0x828], R11 ;  /* 0x0008280b01007387 */ /* 0x0001e20000100800 */
[----:B------:R-:W-:Y:S02]  /*22c40*/  IADD3 R19, P3, PT, R19, UR19, RZ ;  /* 0x0000001313137c10 */ /* 0x000fe4000ff7e0ff */
[----:B------:R-:W-:Y:S01]  /*22c50*/  IADD3.X R17, PT, PT, R17, UR59, RZ, P6, !PT ;  /* 0x0000003b11117c10 */ /* 0x000fe2000b7fe4ff */
[----:B0-----:R-:W4:Y:S01]  /*22c60*/  LDL.LU R11, [R1+0x478] ;  /* 0x00047800010b7983 */ /* 0x001f220000300800 */
[----:B------:R-:W-:-:S03]  /*22c70*/  IADD3 R13, P6, PT, R13, UR19, RZ ;  /* 0x000000130d0d7c10 */ /* 0x000fc6000ffde0ff */
[----:B------:R0:W-:Y:S01]  /*22c80*/  STL [R1+0x48], R8 ;  /* 0x0000480801007387 */ /* 0x0001e20000100800 */
[----:B------:R-:W-:Y:S02]  /*22c90*/  IADD3 R18, P4, PT, R18, UR19, RZ ;  /* 0x0000001312127c10 */ /* 0x000fe4000ff9e0ff */
[----:B------:R-:W-:Y:S01]  /*22ca0*/  IADD3.X R15, PT, PT, R15, UR59, RZ, P5, !PT ;  /* 0x0000003b0f0f7c10 */ /* 0x000fe2000affe4ff */
[----:B0-----:R-:W4:Y:S04]  /*22cb0*/  LDL.LU R8, [R1+0x464] ;  /* 0x0004640001087983 */ /* 0x001f280000300800 */
[----:B------:R-:W-:Y:S01]  /*22cc0*/  STL [R1+0x44], R19 ;  /* 0x0000441301007387 */ /* 0x000fe20000100800 */
[----:B------:R-:W-:-:S03]  /*22cd0*/  IADD3 R10, P5, PT, R10, UR19, RZ ;  /* 0x000000130a0a7c10 */ /* 0x000fc6000ffbe0ff */
[----:B------:R0:W-:Y:S04]  /*22ce0*/  STL [R1+0x474], R13 ;  /* 0x0004740d01007387 */ /* 0x0001e80000100800 */
[----:B------:R-:W-:Y:S04]  /*22cf0*/  STL [R1+0x47c], R18 ;  /* 0x00047c1201007387 */ /* 0x000fe80000100800 */
[----:B0-----:R-:W4:Y:S04]  /*22d00*/  LDL.LU R13, [R1+0x470] ;  /* 0x00047000010d7983 */ /* 0x001f280000300800 */
[----:B------:R-:W-:Y:S04]  /*22d10*/  STL [R1+0x488], R17 ;  /* 0x0004881101007387 */ /* 0x000fe80000100800 */
[----:B------:R-:W4:Y:S04]  /*22d20*/  LDL.LU R31, [R1+0x814] ;  /* 0x00081400011f7983 */ /* 0x000f280000300800 */
[----:B------:R-:W4:Y:S04]  /*22d30*/  LDL.LU R30, [R1+0x818] ;  /* 0x00081800011e7983 */ /* 0x000f280000300800 */
[----:B------:R-:W-:Y:S01]  /*22d40*/  STL [R1+0x480], R15 ;  /* 0x0004800f01007387 */ /* 0x000fe20000100800 */
[----:B------:R-:W-:-:S03]  /*22d50*/  IADD3.X R9, PT, PT, R9, UR59, RZ, P2, !PT ;  /* 0x0000003b09097c10 */ /* 0x000fc600097fe4ff */
[----:B------:R-:W4:Y:S04]  /*22d60*/  LDL.LU R29, [R1+0x45c] ;  /* 0x00045c00011d7983 */ /* 0x000f280000300800 */
[----:B------:R0:W-:Y:S04]  /*22d70*/  STL [R1+0x81c], R10 ;  /* 0x00081c0a01007387 */ /* 0x0001e80000100800 */
[----:B0-----:R-:W4:Y:S04]  /*22d80*/  LDL.LU R10, [R1+0x38] ;  /* 0x00003800010a7983 */ /* 0x001f280000300800 */
[----:B------:R-:W4:Y:S04]  /*22d90*/  LDL.LU R28, [R1+0x454] ;  /* 0x00045400011c7983 */ /* 0x000f280000300800 */
[----:B------:R-:W4:Y:S04]  /*22da0*/  LDL.LU R27, [R1+0x468] ;  /* 0x00046800011b7983 */ /* 0x000f280000300800 */
[----:B------:R0:W-:Y:S04]  /*22db0*/  STL [R1+0x820], R9 ;  /* 0x0008200901007387 */ /* 0x0001e80000100800 */
[----:B0-----:R-:W4:Y:S04]  /*22dc0*/  LDL.LU R9, [R1+0x44c] ;  /* 0x00044c0001097983 */ /* 0x001f280000300800 */
[----:B------:R-:W4:Y:S04]  /*22dd0*/  LDL.LU R26, [R1+0x460] ;  /* 0x00046000011a7983 */ /* 0x000f280000300800 */
[----:B------:R-:W4:Y:S04]  /*22de0*/  LDL.LU R25, [R1+0x80c] ;  /* 0x00080c0001197983 */ /* 0x000f280000300800 */
[----:B------:R-:W4:Y:S01]  /*22df0*/  LDL.LU R24, [R1+0x810] ;  /* 0x0008100001187983 */ /* 0x000f220000300800 */
[----:B--2---:R-:W-:-:S05]  /*22e00*/  IADD3 R14, P2, PT, R14, UR19, RZ ;  /* 0x000000130e0e7c10 */ /* 0x004fca000ff5e0ff */
[----:B------:R0:W-:Y:S04]  /*22e10*/  STL [R1+0x3c], R14 ;  /* 0x00003c0e01007387 */ /* 0x0001e80000100800 */
[----:B------:R-:W2:Y:S04]  /*22e20*/  LDL.LU R23, [R1+0x444] ;  /* 0x0004440001177983 */ /* 0x000ea80000300800 */
[----:B------:R-:W2:Y:S04]  /*22e30*/  LDL.LU R22, [R1+0x458] ;  /* 0x0004580001167983 */ /* 0x000ea80000300800 */
[----:B------:R-:W2:Y:S04]  /*22e40*/  LDL.LU R21, [R1+0x43c] ;  /* 0x00043c0001157983 */ /* 0x000ea80000300800 */
[----:B0-----:R-:W2:Y:S04]  /*22e50*/  LDL.LU R14, [R1+0x450] ;  /* 0x00045000010e7983 */ /* 0x001ea80000300800 */
[----:B------:R-:W2:Y:S04]  /*22e60*/  LDL.LU R20, [R1+0x434] ;  /* 0x0004340001147983 */ /* 0x000ea80000300800 */
[----:B------:R-:W2:Y:S01]  /*22e70*/  LDL.LU R15, [R1+0x448] ;  /* 0x00044800010f7983 */ /* 0x000ea20000300800 */
[----:B---3--:R-:W-:-:S05]  /*22e80*/  IADD3.X R12, PT, PT, R12, UR59, RZ, P3, !PT ;  /* 0x0000003b0c0c7c10 */ /* 0x008fca0009ffe4ff */
[----:B------:R0:W-:Y:S04]  /*22e90*/  STL [R1+0x40], R12 ;  /* 0x0000400c01007387 */ /* 0x0001e80000100800 */
[----:B0-----:R-:W3:Y:S01]  /*22ea0*/  LDL.LU R12, [R1+0x804] ;  /* 0x00080400010c7983 */ /* 0x001ee20000300800 */
[----:B----4-:R-:W-:-:S03]  /*22eb0*/  IADD3 R16, P3, PT, R16, UR19, RZ ;  /* 0x0000001310107c10 */ /* 0x010fc6000ff7e0ff */
[----:B------:R-:W4:Y:S01]  /*22ec0*/  LDL.LU R19, [R1+0x808] ;  /* 0x0008080001137983 */ /* 0x000f220000300800 */
[----:B------:R-:W-:-:S05]  /*22ed0*/  IADD3.X R11, PT, PT, R11, UR59, RZ, P4, !PT ;  /* 0x0000003b0b0b7c10 */ /* 0x000fca000a7fe4ff */
[----:B------:R0:W-:Y:S04]  /*22ee0*/  STL [R1+0x478], R11 ;  /* 0x0004780b01007387 */ /* 0x0001e80000100800 */
[----:B------:R-:W-:Y:S01]  /*22ef0*/  STL [R1+0x46c], R16 ;  /* 0x00046c1001007387 */ /* 0x000fe20000100800 */
[----:B------:R-:W-:-:S03]  /*22f00*/  IADD3 R8, P4, PT, R8, UR19, RZ ;  /* 0x0000001308087c10 */ /* 0x000fc6000ff9e0ff */
[----:B0-----:R-:W4:Y:S04]  /*22f10*/  LDL.LU R11, [R1+0x42c] ;  /* 0x00042c00010b7983 */ /* 0x001f280000300800 */
[----:B------:R-:W4:Y:S04]  /*22f20*/  LDL.LU R18, [R1+0x440] ;  /* 0x0004400001127983 */ /* 0x000f280000300800 */
[----:B------:R-:W4:Y:S04]  /*22f30*/  LDL.LU R17, [R1+0x424] ;  /* 0x0004240001117983 */ /* 0x000f280000300800 */
[----:B------:R0:W-:Y:S01]  /*22f40*/  STL [R1+0x464], R8 ;  /* 0x0004640801007387 */ /* 0x0001e20000100800 */
[----:B------:R-:W-:-:S03]  /*22f50*/  IADD3.X R13, PT, PT, R13, UR59, RZ, P6, !PT ;  /* 0x0000003b0d0d7c10 */ /* 0x000fc6000b7fe4ff */
[----:B0-----:R-:W4:Y:S01]  /*22f60*/  LDL.LU R8, [R1+0x438] ;  /* 0x0004380001087983 */ /* 0x001f220000300800 */
[----:B------:R-:W-:-:S03]  /*22f70*/  IADD3 R31, P6, PT, R31, UR19, RZ ;  /* 0x000000131f1f7c10 */ /* 0x000fc6000ffde0ff */
[----:B------:R-:W4:Y:S04]  /*22f80*/  LDL.LU R16, [R1+0x41c] ;  /* 0x00041c0001107983 */ /* 0x000f280000300800 */
[----:B------:R0:W-:Y:S01]  /*22f90*/  STL [R1+0x470], R13 ;  /* 0x0004700d01007387 */ /* 0x0001e20000100800 */
[----:B------:R-:W-:-:S03]  /*22fa0*/  IADD3.X R30, PT, PT, R30, UR59, RZ, P5, !PT ;  /* 0x0000003b1e1e7c10 */ /* 0x000fc6000affe4ff */
[----:B0-----:R-:W4:Y:S01]  /*22fb0*/  LDL.LU R13, [R1+0x430] ;  /* 0x00043000010d7983 */ /* 0x001f220000300800 */
[----:B------:R-:W-:-:S03]  /*22fc0*/  IADD3 R29, P5, PT, R29, UR19, RZ ;  /* 0x000000131d1d7c10 */ /* 0x000fc6000ffbe0ff */
[----:B------:R-:W-:Y:S01]  /*22fd0*/  STL [R1+0x814], R31 ;  /* 0x0008141f01007387 */ /* 0x000fe20000100800 */
[----:B------:R-:W-:-:S05]  /*22fe0*/  IADD3.X R10, PT, PT, R10, UR59, RZ, P2, !PT ;  /* 0x0000003b0a0a7c10 */ /* 0x000fca00097fe4ff */
[----:B------:R0:W-:Y:S01]  /*22ff0*/  STL [R1+0x38], R10 ;  /* 0x0000380a01007387 */ /* 0x0001e20000100800 */
[----:B------:R-:W-:Y:S02]  /*23000*/  IADD3 R28, P2, PT, R28, UR19, RZ ;  /* 0x000000131c1c7c10 */ /* 0x000fe4000ff5e0ff */
[----:B------:R-:W-:Y:S01]  /*23010*/  IADD3.X R27, PT, PT, R27, UR59, RZ, P3, !PT ;  /* 0x0000003b1b1b7c10 */ /* 0x000fe20009ffe4ff */
[----:B------:R-:W-:Y:S04]  /*23020*/  STL [R1+0x818], R30 ;  /* 0x0008181e01007387 */ /* 0x000fe80000100800 */
[----:B0-----:R-:W4:Y:S01]  /*23030*/  LDL.LU R10, [R1+0x7fc] ;  /* 0x0007fc00010a7983 */ /* 0x001f220000300800 */
[----:B------:R-:W-:-:S03]  /*23040*/  IADD3 R9, P3, PT, R9, UR19, RZ ;  /* 0x0000001309097c10 */ /* 0x000fc6000ff7e0ff */
[----:B------:R-:W-:Y:S04]  /*23050*/  STL [R1+0x45c], R29 ;  /* 0x00045c1d01007387 */ /* 0x000fe80000100800 */
[----:B------:R0:W-:Y:S01]  /*23060*/  STL [R1+0x44c], R9 ;  /* 0x00044c0901007387 */ /* 0x0001e20000100800 */
[----:B------:R-:W-:-:S03]  /*23070*/  IADD3.X R26, PT, PT, R26, UR59, RZ, P4, !PT ;  /* 0x0000003b1a1a7c10 */ /* 0x000fc6000a7fe4ff */
[----:B------:R-:W-:Y:S01]  /*23080*/  STL [R1+0x454], R28 ;  /* 0x0004541c01007387 */ /* 0x000fe20000100800 */
[----:B------:R-:W-:Y:S02]  /*23090*/  IADD3 R25, P4, PT, R25, UR19, RZ ;  /* 0x0000001319197c10 */ /* 0x000fe4000ff9e0ff */
[----:B------:R-:W-:Y:S01]  /*230a0*/  IADD3.X R24, PT, PT, R24, UR59, RZ, P6, !PT ;  /* 0x0000003b18187c10 */ /* 0x000fe2000b7fe4ff */
[----:B0-----:R-:W4:Y:S04]  /*230b0*/  LDL.LU R9, [R1+0x800] ;  /* 0x0008000001097983 */ /* 0x001f280000300800 */
[----:B------:R-:W-:Y:S04]  /*230c0*/  STL [R1+0x468], R27 ;  /* 0x0004681b01007387 */ /* 0x000fe80000100800 */
[----:B------:R-:W-:Y:S04]  /*230d0*/  STL [R1+0x460], R26 ;  /* 0x0004601a01007387 */ /* 0x000fe80000100800 */
[----:B------:R-:W-:Y:S04]  /*230e0*/  STL [R1+0x80c], R25 ;  /* 0x00080c1901007387 */ /* 0x000fe80000100800 */
[----:B------:R-:W-:Y:S01]  /*230f0*/  STL [R1+0x810], R24 ;  /* 0x0008101801007387 */ /* 0x000fe20000100800 */
[----:B--2---:R-:W-:-:S02]  /*23100*/  IADD3 R23, P6, PT, R23, UR19, RZ ;  /* 0x0000001317177c10 */ /* 0x004fc4000ffde0ff */
[----:B------:R-:W-:-:S03]  /*23110*/  IADD3.X R22, PT, PT, R22, UR59, RZ, P5, !PT ;  /* 0x0000003b16167c10 */ /* 0x000fc6000affe4ff */
[----:B------:R-:W-:Y:S01]  /*23120*/  STL [R1+0x444], R23 ;  /* 0x0004441701007387 */ /* 0x000fe20000100800 */
[----:B------:R-:W-:Y:S02]  /*23130*/  IADD3 R21, P5, PT, R21, UR19, RZ ;  /* 0x0000001315157c10 */ /* 0x000fe4000ffbe0ff */
[----:B------:R-:W-:Y:S02]  /*23140*/  IADD3.X R14, PT, PT, R14, UR59, RZ, P2, !PT ;  /* 0x0000003b0e0e7c10 */ /* 0x000fe400097fe4ff */
[----:B------:R-:W-:-:S03]  /*23150*/  IADD3 R20, P2, PT, R20, UR19, RZ ;  /* 0x0000001314147c10 */ /* 0x000fc6000ff5e0ff */
[----:B------:R0:W-:Y:S01]  /*23160*/  STL [R1+0x450], R14 ;  /* 0x0004500e01007387 */ /* 0x0001e20000100800 */
[----:B------:R-:W-:-:S03]  /*23170*/  IADD3.X R15, PT, PT, R15, UR59, RZ, P3, !PT ;  /* 0x0000003b0f0f7c10 */ /* 0x000fc60009ffe4ff */
[----:B------:R-:W-:Y:S04]  /*23180*/  STL [R1+0x458], R22 ;  /* 0x0004581601007387 */ /* 0x000fe80000100800 */
[----:B0-----:R-:W2:Y:S04]  /*23190*/  LDL.LU R14, [R1+0x414] ;  /* 0x00041400010e7983 */ /* 0x001ea80000300800 */
[----:B------:R-:W-:Y:S04]  /*231a0*/  STL [R1+0x43c], R21 ;  /* 0x00043c1501007387 */ /* 0x000fe80000100800 */
[----:B------:R0:W-:Y:S01]  /*231b0*/  STL [R1+0x448], R15 ;  /* 0x0004480f01007387 */ /* 0x0001e20000100800 */
[----:B---3--:R-:W-:-:S03]  /*231c0*/  IADD3 R12, P3, PT, R12, UR19, RZ ;  /* 0x000000130c0c7c10 */ /* 0x008fc6000ff7e0ff */
[----:B------:R-:W-:Y:S04]  /*231d0*/  STL [R1+0x434], R20 ;  /* 0x0004341401007387 */ /* 0x000fe80000100800 */
[----:B0-----:R-:W3:Y:S04]  /*231e0*/  LDL.LU R15, [R1+0x428] ;  /* 0x00042800010f7983 */ /* 0x001ee80000300800 */
[----:B------:R0:W-:Y:S04]  /*231f0*/  STL [R1+0x804], R12 ;  /* 0x0008040c01007387 */ /* 0x0001e80000100800 */
[----:B0-----:R-:W3:Y:S01]  /*23200*/  LDL.LU R12, [R1+0x40c] ;  /* 0x00040c00010c7983 */ /* 0x001ee20000300800 */
[----:B----4-:R-:W-:-:S02]  /*23210*/  IADD3.X R19, PT, PT, R19, UR59, RZ, P4, !PT ;  /* 0x0000003b13137c10 */ /* 0x010fc4000a7fe4ff */
[----:B------:R-:W-:-:S05]  /*23220*/  IADD3 R11, P4, PT, R11, UR19, RZ ;  /* 0x000000130b0b7c10 */ /* 0x000fca000ff9e0ff */
[----:B------:R0:W-:Y:S01]  /*23230*/  STL [R1+0x42c], R11 ;  /* 0x00042c0b01007387 */ /* 0x0001e20000100800 */
[----:B------:R-:W-:Y:S02]  /*23240*/  IADD3.X R18, PT, PT, R18, UR59, RZ, P6, !PT ;  /* 0x0000003b12127c10 */ /* 0x000fe4000b7fe4ff */
[----:B------:R-:W-:Y:S01]  /*23250*/  IADD3 R17, P6, PT, R17, UR19, RZ ;  /* 0x0000001311117c10 */ /* 0x000fe2000ffde0ff */
[----:B0-----:R-:W4:Y:S01]  /*23260*/  LDL.LU R11, [R1+0x420] ;  /* 0x00042000010b7983 */ /* 0x001f220000300800 */
[----:B------:R-:W-:-:S03]  /*23270*/  IADD3.X R8, PT, PT, R8, UR59, RZ, P5, !PT ;  /* 0x0000003b08087c10 */ /* 0x000fc6000affe4ff */
[----:B------:R-:W-:Y:S01]  /*23280*/  STL [R1+0x808], R19 ;  /* 0x0008081301007387 */ /* 0x000fe20000100800 */
[----:B------:R-:W-:-:S03]  /*23290*/  IADD3 R16, P5, PT, R16, UR19, RZ ;  /* 0x0000001310107c10 */ /* 0x000fc6000ffbe0ff */
[----:B------:R0:W-:Y:S04]  /*232a0*/  STL [R1+0x438], R8 ;  /* 0x0004380801007387 */ /* 0x0001e80000100800 */
[----:B------:R-:W-:Y:S04]  /*232b0*/  STL [R1+0x440], R18 ;  /* 0x0004401201007387 */ /* 0x000fe80000100800 */
[----:B0-----:R-:W4:Y:S01]  /*232c0*/  LDL.LU R8, [R1+0x404] ;  /* 0x0004040001087983 */ /* 0x001f220000300800 */
[----:B------:R-:W-:-:S03]  /*232d0*/  IADD3.X R13, PT, PT, R13, UR59, RZ, P2, !PT ;  /* 0x0000003b0d0d7c10 */ /* 0x000fc600097fe4ff */
[----:B------:R-:W-:Y:S04]  /*232e0*/  STL [R1+0x424], R17 ;  /* 0x0004241101007387 */ /* 0x000fe80000100800 */
[----:B------:R-:W4:Y:S04]  /*232f0*/  LDL.LU R31, [R1+0x418] ;  /* 0x00041800011f7983 */ /* 0x000f280000300800 */
[----:B------:R-:W4:Y:S04]  /*23300*/  LDL.LU R30, [R1+0x7f4] ;  /* 0x0007f400011e7983 */ /* 0x000f280000300800 */
[----:B------:R-:W-:Y:S04]  /*23310*/  STL [R1+0x41c], R16 ;  /* 0x00041c1001007387 */ /* 0x000fe80000100800 */
[----:B------:R-:W4:Y:S04]  /*23320*/  LDL.LU R29, [R1+0x7f8] ;  /* 0x0007f800011d7983 */ /* 0x000f280000300800 */
[----:B------:R0:W-:Y:S01]  /*23330*/  STL [R1+0x430], R13 ;  /* 0x0004300d01007387 */ /* 0x0001e20000100800 */
[----:B------:R-:W-:-:S03]  /*23340*/  IADD3 R10, P2, PT, R10, UR19, RZ ;  /* 0x000000130a0a7c10 */ /* 0x000fc6000ff5e0ff */
[----:B0-----:R-:W4:Y:S04]  /*23350*/  LDL.LU R13, [R1+0x3fc] ;  /* 0x0003fc00010d7983 */ /* 0x001f280000300800 */
[----:B------:R-:W4:Y:S04]  /*23360*/  LDL.LU R28, [R1+0x410] ;  /* 0x00041000011c7983 */ /* 0x000f280000300800 */
[----:B------:R-:W4:Y:S04]  /*23370*/  LDL.LU R27, [R1+0x3f4] ;  /* 0x0003f400011b7983 */ /* 0x000f280000300800 */
[----:B------:R0:W-:Y:S01]  /*23380*/  STL [R1+0x7fc], R10 ;  /* 0x0007fc0a01007387 */ /* 0x0001e20000100800 */
[----:B------:R-:W-:-:S03]  /*23390*/  IADD3.X R9, PT, PT, R9, UR59, RZ, P3, !PT ;  /* 0x0000003b09097c10 */ /* 0x000fc60009ffe4ff */
[----:B0-----:R-:W4:Y:S04]  /*233a0*/  LDL.LU R10, [R1+0x408] ;  /* 0x00040800010a7983 */ /* 0x001f280000300800 */
[----:B------:R-:W4:Y:S04]  /*233b0*/  LDL.LU R26, [R1+0x3ec] ;  /* 0x0003ec00011a7983 */ /* 0x000f280000300800 */
[----:B------:R-:W4:Y:S04]  /*233c0*/  LDL.LU R25, [R1+0x400] ;  /* 0x0004000001197983 */ /* 0x000f280000300800 */
[----:B------:R-:W4:Y:S04]  /*233d0*/  LDL.LU R24, [R1+0x7ec] ;  /* 0x0007ec0001187983 */ /* 0x000f280000300800 */
[----:B------:R0:W-:Y:S04]  /*233e0*/  STL [R1+0x800], R9 ;  /* 0x0008000901007387 */ /* 0x0001e80000100800 */
[----:B------:R-:W4:Y:S04]  /*233f0*/  LDL.LU R23, [R1+0x7f0] ;  /* 0x0007f00001177983 */ /* 0x000f280000300800 */
[----:B------:R-:W4:Y:S04]  /*23400*/  LDL.LU R22, [R1+0x3e4] ;  /* 0x0003e40001167983 */ /* 0x000f280000300800 */
[----:B------:R-:W4:Y:S04]  /*23410*/  LDL.LU R21, [R1+0x3f8] ;  /* 0x0003f80001157983 */ /* 0x000f280000300800 */
[----:B0-----:R-:W4:Y:S04]  /*23420*/  LDL.LU R9, [R1+0x3dc] ;  /* 0x0003dc0001097983 */ /* 0x001f280000300800 */
[----:B------:R-:W4:Y:S04]  /*23430*/  LDL.LU R20, [R1+0x3f0] ;  /* 0x0003f00001147983 */ /* 0x000f280000300800 */
[----:B------:R-:W4:Y:S01]  /*23440*/  LDL.LU R16, [R1+0x3d4] ;  /* 0x0003d40001107983 */ /* 0x000f220000300800 */
[----:B--2---:R-:W-:-:S05]  /*23450*/  IADD3 R14, P3, PT, R14, UR19, RZ ;  /* 0x000000130e0e7c10 */ /* 0x004fca000ff7e0ff */
[----:B------:R0:W-:Y:S04]  /*23460*/  STL [R1+0x414], R14 ;  /* 0x0004140e01007387 */ /* 0x0001e80000100800 */
[----:B0-----:R-:W2:Y:S01]  /*23470*/  LDL.LU R14, [R1+0x3e8] ;  /* 0x0003e800010e7983 */ /* 0x001ea20000300800 */
[----:B---3--:R-:W-:-:S03]  /*23480*/  IADD3.X R15, PT, PT, R15, UR59, RZ, P4, !PT ;  /* 0x0000003b0f0f7c10 */ /* 0x008fc6000a7fe4ff */
[----:B------:R-:W3:Y:S01]  /*23490*/  LDL.LU R19, [R1+0x7e4] ;  /* 0x0007e40001137983 */ /* 0x000ee20000300800 */
[----:B------:R-:W-:-:S05]  /*234a0*/  IADD3 R12, P4, PT, R12, UR19, RZ ;  /* 0x000000130c0c7c10 */ /* 0x000fca000ff9e0ff */
[----:B------:R0:W-:Y:S04]  /*234b0*/  STL [R1+0x40c], R12 ;  /* 0x00040c0c01007387 */ /* 0x0001e80000100800 */
[----:B------:R-:W-:Y:S04]  /*234c0*/  STL [R1+0x428], R15 ;  /* 0x0004280f01007387 */ /* 0x000fe80000100800 */
[----:B0-----:R-:W3:Y:S04]  /*234d0*/  LDL.LU R12, [R1+0x7e8] ;  /* 0x0007e800010c7983 */ /* 0x001ee80000300800 */
[----:B------:R-:W3:Y:S04]  /*234e0*/  LDL.LU R18, [R1+0x3cc] ;  /* 0x0003cc0001127983 */ /* 0x000ee80000300800 */
[----:B------:R-:W3:Y:S01]  /*234f0*/  LDL.LU R17, [R1+0x3e0] ;  /* 0x0003e00001117983 */ /* 0x000ee20000300800 */
[----:B----4-:R-:W-:-:S05]  /*23500*/  IADD3.X R11, PT, PT, R11, UR59, RZ, P6, !PT ;  /* 0x0000003b0b0b7c10 */ /* 0x010fca000b7fe4ff */
[----:B------:R0:W-:Y:S04]  /*23510*/  STL [R1+0x420], R11 ;  /* 0x0004200b01007387 */ /* 0x0001e80000100800 */
[----:B0-----:R-:W4:Y:S04]  /*23520*/  LDL.LU R11, [R1+0x3c4] ;  /* 0x0003c400010b7983 */ /* 0x001f280000300800 */
[----:B------:R-:W4:Y:S01]  /*23530*/  LDL.LU R15, [R1+0x3d8] ;  /* 0x0003d800010f7983 */ /* 0x000f220000300800 */
[----:B------:R-:W-:-:S05]  /*23540*/  IADD3 R8, P6, PT, R8, UR19, RZ ;  /* 0x0000001308087c10 */ /* 0x000fca000ffde0ff */
[----:B------:R0:W-:Y:S01]  /*23550*/  STL [R1+0x404], R8 ;  /* 0x0004040801007387 */ /* 0x0001e20000100800 */
[----:B------:R-:W-:Y:S02]  /*23560*/  IADD3.X R31, PT, PT, R31, UR59, RZ, P5, !PT ;  /* 0x0000003b1f1f7c10 */ /* 0x000fe4000affe4ff */
[----:B------:R-:W-:Y:S01]  /*23570*/  IADD3 R30, P5, PT, R30, UR19, RZ ;  /* 0x000000131e1e7c10 */ /* 0x000fe2000ffbe0ff */
[----:B0-----:R-:W4:Y:S01]  /*23580*/  LDL.LU R8, [R1+0x3bc] ;  /* 0x0003bc0001087983 */ /* 0x001f220000300800 */
[----:B------:R-:W-:-:S03]  /*23590*/  IADD3.X R29, PT, PT, R29, UR59, RZ, P2, !PT ;  /* 0x0000003b1d1d7c10 */ /* 0x000fc600097fe4ff */
[----:B------:R-:W-:Y:S01]  /*235a0*/  STL [R1+0x418], R31 ;  /* 0x0004181f01007387 */ /* 0x000fe20000100800 */
[----:B------:R-:W-:-:S05]  /*235b0*/  IADD3 R13, P2, PT, R13, UR19, RZ ;  /* 0x000000130d0d7c10 */ /* 0x000fca000ff5e0ff */
[----:B------:R0:W-:Y:S01]  /*235c0*/  STL [R1+0x3fc], R13 ;  /* 0x0003fc0d01007387 */ /* 0x0001e20000100800 */
[----:B------:R-:W-:-:S03]  /*235d0*/  IADD3.X R28, PT, PT, R28, UR59, RZ, P3, !PT ;  /* 0x0000003b1c1c7c10 */ /* 0x000fc60009ffe4ff */
[----:B------:R-:W-:Y:S01]  /*235e0*/  STL [R1+0x7f4], R30 ;  /* 0x0007f41e01007387 */ /* 0x000fe20000100800 */
[----:B------:R-:W-:-:S03]  /*235f0*/  IADD3 R27, P3, PT, R27, UR19, RZ ;  /* 0x000000131b1b7c10 */ /* 0x000fc6000ff7e0ff */
[----:B0-----:R-:W4:Y:S01]  /*23600*/  LDL.LU R13, [R1+0x3d0] ;  /* 0x0003d000010d7983 */ /* 0x001f220000300800 */
[----:B------:R-:W-:-:S03]  /*23610*/  IADD3.X R10, PT, PT, R10, UR59, RZ, P4, !PT ;  /* 0x0000003b0a0a7c10 */ /* 0x000fc6000a7fe4ff */
[----:B------:R-:W-:Y:S01]  /*23620*/  STL [R1+0x7f8], R29 ;  /* 0x0007f81d01007387 */ /* 0x000fe20000100800 */
[----:B------:R-:W-:-:S03]  /*23630*/  IADD3 R26, P4, PT, R26, UR19, RZ ;  /* 0x000000131a1a7c10 */ /* 0x000fc6000ff9e0ff */
[----:B------:R0:W-:Y:S01]  /*23640*/  STL [R1+0x408], R10 ;  /* 0x0004080a01007387 */ /* 0x0001e20000100800 */
[----:B------:R-:W-:-:S03]  /*23650*/  IADD3.X R25, PT, PT, R25, UR59, RZ, P6, !PT ;  /* 0x0000003b19197c10 */ /* 0x000fc6000b7fe4ff */
[----:B------:R-:W-:Y:S01]  /*23660*/  STL [R1+0x410], R28 ;  /* 0x0004101c01007387 */ /* 0x000fe20000100800 */
[----:B------:R-:W-:-:S03]  /*23670*/  IADD3 R24, P6, PT, R24, UR19, RZ ;  /* 0x0000001318187c10 */ /* 0x000fc6000ffde0ff */
[----:B0-----:R-:W4:Y:S04]  /*23680*/  LDL.LU R10, [R1+0x7dc] ;  /* 0x0007dc00010a7983 */ /* 0x001f280000300800 */
[----:B------:R-:W-:Y:S01]  /*23690*/  STL [R1+0x3f4], R27 ;  /* 0x0003f41b01007387 */ /* 0x000fe20000100800 */
[----:B------:R-:W-:-:S03]  /*236a0*/  IADD3.X R23, PT, PT, R23, UR59, RZ, P5, !PT ;  /* 0x0000003b17177c10 */ /* 0x000fc6000affe4ff */
[----:B------:R-:W-:Y:S01]  /*236b0*/  STL [R1+0x3ec], R26 ;  /* 0x0003ec1a01007387 */ /* 0x000fe20000100800 */
[----:B------:R-:W-:Y:S02]  /*236c0*/  IADD3 R22, P5, PT, R22, UR19, RZ ;  /* 0x0000001316167c10 */ /* 0x000fe4000ffbe0ff */
[----:B------:R-:W-:Y:S01]  /*236d0*/  IADD3.X R21, PT, PT, R21, UR59, RZ, P2, !PT ;  /* 0x0000003b15157c10 */ /* 0x000fe200097fe4ff */
[----:B------:R-:W-:Y:S01]  /*236e0*/  STL [R1+0x400], R25 ;  /* 0x0004001901007387 */ /* 0x000fe20000100800 */
[----:B------:R-:W-:-:S03]  /*236f0*/  IADD3 R9, P2, PT, R9, UR19, RZ ;  /* 0x0000001309097c10 */ /* 0x000fc6000ff5e0ff */
[----:B------:R-:W-:Y:S01]  /*23700*/  STL [R1+0x7ec], R24 ;  /* 0x0007ec1801007387 */ /* 0x000fe20000100800 */
[----:B------:R-:W-:-:S03]  /*23710*/  IADD3.X R20, PT, PT, R20, UR59, RZ, P3, !PT ;  /* 0x0000003b14147c10 */ /* 0x000fc60009ffe4ff */
[----:B------:R-:W-:Y:S01]  /*23720*/  STL [R1+0x7f0], R23 ;  /* 0x0007f01701007387 */ /* 0x000fe20000100800 */
[----:B------:R-:W-:-:S03]  /*23730*/  IADD3 R16, P3, PT, R16, UR19, RZ ;  /* 0x0000001310107c10 */ /* 0x000fc6000ff7e0ff */
[----:B------:R0:W-:Y:S04]  /*23740*/  STL [R1+0x3dc], R9 ;  /* 0x0003dc0901007387 */ /* 0x0001e80000100800 */
[----:B------:R-:W-:Y:S04]  /*23750*/  STL [R1+0x3e4], R22 ;  /* 0x0003e41601007387 */ /* 0x000fe80000100800 */
[----:B0-----:R-:W4:Y:S04]  /*23760*/  LDL.LU R9, [R1+0x7e0] ;  /* 0x0007e00001097983 */ /* 0x001f280000300800 */
[----:B------:R-:W-:Y:S04]  /*23770*/  STL [R1+0x3f8], R21 ;  /* 0x0003f81501007387 */ /* 0x000fe80000100800 */
[----:B------:R0:W-:Y:S04]  /*23780*/  STL [R1+0x3d4], R16 ;  /* 0x0003d41001007387 */ /* 0x0001e80000100800 */
[----:B------:R-:W-:Y:S04]  /*23790*/  STL [R1+0x3f0], R20 ;  /* 0x0003f01401007387 */ /* 0x000fe80000100800 */
[----:B0-----:R-:W4:Y:S01]  /*237a0*/  LDL.LU R16, [R1+0x3b4] ;  /* 0x0003b40001107983 */ /* 0x001f220000300800 */
[----:B--2---:R-:W-:-:S05]  /*237b0*/  IADD3.X R14, PT, PT, R14, UR59, RZ, P4, !PT ;  /* 0x0000003b0e0e7c10 */ /* 0x004fca000a7fe4ff */
[----:B------:R0:W-:Y:S04]  /*237c0*/  STL [R1+0x3e8], R14 ;  /* 0x0003e80e01007387 */ /* 0x0001e80000100800 */
[----:B0-----:R-:W2:Y:S01]  /*237d0*/  LDL.LU R14, [R1+0x3c8] ;  /* 0x0003c800010e7983 */ /* 0x001ea20000300800 */
[----:B---3--:R-:W-:-:S05]  /*237e0*/  IADD3.X R12, PT, PT, R12, UR59, RZ, P6, !PT ;  /* 0x0000003b0c0c7c10 */ /* 0x008fca000b7fe4ff */
[----:B------:R0:W-:Y:S04]  /*237f0*/  STL [R1+0x7e8], R12 ;  /* 0x0007e80c01007387 */ /* 0x0001e80000100800 */
[----:B0-----:R-:W3:Y:S01]  /*23800*/  LDL.LU R12, [R1+0x3ac] ;  /* 0x0003ac00010c7983 */ /* 0x001ee20000300800 */
[----:B------:R-:W-:Y:S02]  /*23810*/  IADD3 R19, P4, PT, R19, UR19, RZ ;  /* 0x0000001313137c10 */ /* 0x000fe4000ff9e0ff */
[----:B------:R-:W-:Y:S02]  /*23820*/  IADD3.X R17, PT, PT, R17, UR59, RZ, P5, !PT ;  /* 0x0000003b11117c10 */ /* 0x000fe4000affe4ff */
[----:B------:R-:W-:Y:S01]  /*23830*/  IADD3 R18, P6, PT, R18, UR19, RZ ;  /* 0x0000001312127c10 */ /* 0x000fe2000ffde0ff */
[----:B------:R-:W-:Y:S01]  /*23840*/  STL [R1+0x7e4], R19 ;  /* 0x0007e41301007387 */ /* 0x000fe20000100800 */
[----:B----4-:R-:W-:-:S02]  /*23850*/  IADD3 R11, P5, PT, R11, UR19, RZ ;  /* 0x000000130b0b7c10 */ /* 0x010fc4000ffbe0ff */
[----:B------:R-:W-:-:S03]  /*23860*/  IADD3.X R15, PT, PT, R15, UR59, RZ, P2, !PT ;  /* 0x0000003b0f0f7c10 */ /* 0x000fc600097fe4ff */
[----:B------:R0:W-:Y:S04]  /*23870*/  STL [R1+0x3c4], R11 ;  /* 0x0003c40b01007387 */ /* 0x0001e80000100800 */
[----:B------:R-:W-:Y:S04]  /*23880*/  STL [R1+0x3cc], R18 ;  /* 0x0003cc1201007387 */ /* 0x000fe80000100800 */
[----:B0-----:R-:W4:Y:S04]  /*23890*/  LDL.LU R11, [R1+0x3c0] ;  /* 0x0003c000010b7983 */ /* 0x001f280000300800 */
[----:B------:R-:W-:Y:S01]  /*238a0*/  STL [R1+0x3e0], R17 ;  /* 0x0003e01101007387 */ /* 0x000fe20000100800 */
[----:B------:R-:W-:-:S03]  /*238b0*/  IADD3 R8, P2, PT, R8, UR19, RZ ;  /* 0x0000001308087c10 */ /* 0x000fc6000ff5e0ff */
[----:B------:R-:W4:Y:S04]  /*238c0*/  LDL.LU R31, [R1+0x3a4] ;  /* 0x0003a400011f7983 */ /* 0x000f280000300800 */
[----:B------:R-:W4:Y:S04]  /*238d0*/  LDL.LU R30, [R1+0x3b8] ;  /* 0x0003b800011e7983 */ /* 0x000f280000300800 */
[----:B------:R-:W-:Y:S04]  /*238e0*/  STL [R1+0x3d8], R15 ;  /* 0x0003d80f01007387 */ /* 0x000fe80000100800 */
[----:B------:R-:W4:Y:S04]  /*238f0*/  LDL.LU R29, [R1+0x7d4] ;  /* 0x0007d400011d7983 */ /* 0x000f280000300800 */
[----:B------:R0:W-:Y:S04]  /*23900*/  STL [R1+0x3bc], R8 ;  /* 0x0003bc0801007387 */ /* 0x0001e80000100800 */
[----:B0-----:R-:W4:Y:S04]  /*23910*/  LDL.LU R8, [R1+0x7d8] ;  /* 0x0007d80001087983 */ /* 0x001f280000300800 */
[----:B------:R-:W4:Y:S01]  /*23920*/  LDL.LU R28, [R1+0x39c] ;  /* 0x00039c00011c7983 */ /* 0x000f220000300800 */
[----:B------:R-:W-:-:S03]  /*23930*/  IADD3.X R13, PT, PT, R13, UR59, RZ, P3, !PT ;  /* 0x0000003b0d0d7c10 */ /* 0x000fc60009ffe4ff */
[----:B------:R-:W4:Y:S04]  /*23940*/  LDL.LU R27, [R1+0x3b0] ;  /* 0x0003b000011b7983 */ /* 0x000f280000300800 */
[----:B------:R0:W-:Y:S04]  /*23950*/  STL [R1+0x3d0], R13 ;  /* 0x0003d00d01007387 */ /* 0x0001e80000100800 */
[----:B0-----:R-:W4:Y:S04]  /*23960*/  LDL.LU R13, [R1+0x394] ;  /* 0x00039400010d7983 */ /* 0x001f280000300800 */
[----:B------:R-:W4:Y:S01]  /*23970*/  LDL.LU R26, [R1+0x3a8] ;  /* 0x0003a800011a7983 */ /* 0x000f220000300800 */
[----:B------:R-:W-:-:S03]  /*23980*/  IADD3 R10, P3, PT, R10, UR19, RZ ;  /* 0x000000130a0a7c10 */ /* 0x000fc6000ff7e0ff */
        /* <DEDUP_REMOVED lines=9> */
[----:B------:R-:W-:-:S05]  /*23a20*/  IADD3.X R9, PT, PT, R9, UR59, RZ, P4, !PT ;  /* 0x0000003b09097c10 */ /* 0x000fca000a7fe4ff */
[----:B------:R0:W-:Y:S04]  /*23a30*/  STL [R1+0x7e0], R9 ;  /* 0x0007e00901007387 */ /* 0x0001e80000100800 */
[----:B0-----:R-:W4:Y:S01]  /*23a40*/  LDL.LU R9, [R1+0x374] ;  /* 0x0003740001097983 */ /* 0x001f220000300800 */
[----:B------:R-:W-:-:S03]  /*23a50*/  IADD3 R16, P4, PT, R16, UR19, RZ ;  /* 0x0000001310107c10 */ /* 0x000fc6000ff9e0ff */
[----:B------:R-:W4:Y:S01]  /*23a60*/  LDL.LU R19, [R1+0x388] ;  /* 0x0003880001137983 */ /* 0x000f220000300800 */
[----:B--2---:R-:W-:-:S05]  /*23a70*/  IADD3.X R14, PT, PT, R14, UR59, RZ, P6, !PT ;  /* 0x0000003b0e0e7c10 */ /* 0x004fca000b7fe4ff */
[----:B------:R0:W-:Y:S04]  /*23a80*/  STL [R1+0x3c8], R14 ;  /* 0x0003c80e01007387 */ /* 0x0001e80000100800 */
[----:B------:R-:W-:Y:S04]  /*23a90*/  STL [R1+0x3b4], R16 ;  /* 0x0003b41001007387 */ /* 0x000fe80000100800 */
[----:B0-----:R-:W2:Y:S04]  /*23aa0*/  LDL.LU R14, [R1+0x7c4] ;  /* 0x0007c400010e7983 */ /* 0x001ea80000300800 */
[----:B------:R-:W2:Y:S04]  /*23ab0*/  LDL.LU R18, [R1+0x7c8] ;  /* 0x0007c80001127983 */ /* 0x000ea80000300800 */
[----:B------:R-:W2:Y:S01]  /*23ac0*/  LDL.LU R17, [R1+0x36c] ;  /* 0x00036c0001117983 */ /* 0x000ea20000300800 */
[----:B---3--:R-:W-:-:S05]  /*23ad0*/  IADD3 R12, P6, PT, R12, UR19, RZ ;  /* 0x000000130c0c7c10 */ /* 0x008fca000ffde0ff */
[----:B------:R0:W-:Y:S04]  /*23ae0*/  STL [R1+0x3ac], R12 ;  /* 0x0003ac0c01007387 */ /* 0x0001e80000100800 */
[----:B0-----:R-:W3:Y:S04]  /*23af0*/  LDL.LU R12, [R1+0x380] ;  /* 0x00038000010c7983 */ /* 0x001ee80000300800 */
[----:B------:R-:W3:Y:S01]  /*23b00*/  LDL.LU R16, [R1+0x364] ;  /* 0x0003640001107983 */ /* 0x000ee20000300800 */
[----:B----4-:R-:W-:-:S05]  /*23b10*/  IADD3.X R11, PT, PT, R11, UR59, RZ, P5, !PT ;  /* 0x0000003b0b0b7c10 */ /* 0x010fca000affe4ff */
[----:B------:R0:W-:Y:S01]  /*23b20*/  STL [R1+0x3c0], R11 ;  /* 0x0003c00b01007387 */ /* 0x0001e20000100800 */
[----:B------:R-:W-:Y:S02]  /*23b30*/  IADD3 R31, P5, PT, R31, UR19, RZ ;  /* 0x000000131f1f7c10 */ /* 0x000fe4000ffbe0ff */
[----:B------:R-:W-:Y:S01]  /*23b40*/  IADD3.X R30, PT, PT, R30, UR59, RZ, P2, !PT ;  /* 0x0000003b1e1e7c10 */ /* 0x000fe200097fe4ff */
[----:B0-----:R-:W4:Y:S04]  /*23b50*/  LDL.LU R11, [R1+0x378] ;  /* 0x00037800010b7983 */ /* 0x001f280000300800 */
[----:B------:R-:W-:Y:S01]  /*23b60*/  STL [R1+0x3a4], R31 ;  /* 0x0003a41f01007387 */ /* 0x000fe20000100800 */
[----:B------:R-:W-:Y:S02]  /*23b70*/  IADD3 R29, P2, PT, R29, UR19, RZ ;  /* 0x000000131d1d7c10 */ /* 0x000fe4000ff5e0ff */
[----:B------:R-:W-:-:S05]  /*23b80*/  IADD3.X R8, PT, PT, R8, UR59, RZ, P3, !PT ;  /* 0x0000003b08087c10 */ /* 0x000fca0009ffe4ff */
[----:B------:R0:W-:Y:S01]  /*23b90*/  STL [R1+0x7d8], R8 ;  /* 0x0007d80801007387 */ /* 0x0001e20000100800 */
[----:B------:R-:W-:Y:S02]  /*23ba0*/  IADD3 R28, P3, PT, R28, UR19, RZ ;  /* 0x000000131c1c7c10 */ /* 0x000fe4000ff7e0ff */
[----:B------:R-:W-:Y:S01]  /*23bb0*/  IADD3.X R27, PT, PT, R27, UR59, RZ, P4, !PT ;  /* 0x0000003b1b1b7c10 */ /* 0x000fe2000a7fe4ff */
[----:B------:R-:W-:Y:S04]  /*23bc0*/  STL [R1+0x3b8], R30 ;  /* 0x0003b81e01007387 */ /* 0x000fe80000100800 */
[----:B0-----:R-:W4:Y:S01]  /*23bd0*/  LDL.LU R8, [R1+0x35c] ;  /* 0x00035c0001087983 */ /* 0x001f220000300800 */
[----:B------:R-:W-:-:S03]  /*23be0*/  IADD3 R13, P4, PT, R13, UR19, RZ ;  /* 0x000000130d0d7c10 */ /* 0x000fc6000ff9e0ff */
[----:B------:R-:W-:Y:S01]  /*23bf0*/  STL [R1+0x7d4], R29 ;  /* 0x0007d41d01007387 */ /* 0x000fe20000100800 */
[----:B------:R-:W-:-:S03]  /*23c00*/  IADD3.X R26, PT, PT, R26, UR59, RZ, P6, !PT ;  /* 0x0000003b1a1a7c10 */ /* 0x000fc6000b7fe4ff */
[----:B------:R0:W-:Y:S01]  /*23c10*/  STL [R1+0x394], R13 ;  /* 0x0003940d01007387 */ /* 0x0001e20000100800 */
[----:B------:R-:W-:-:S03]  /*23c20*/  IADD3 R25, P6, PT, R25, UR19, RZ ;  /* 0x0000001319197c10 */ /* 0x000fc6000ffde0ff */
[----:B------:R-:W-:Y:S01]  /*23c30*/  STL [R1+0x39c], R28 ;  /* 0x00039c1c01007387 */ /* 0x000fe20000100800 */
[----:B------:R-:W-:-:S03]  /*23c40*/  IADD3.X R24, PT, PT, R24, UR59, RZ, P5, !PT ;  /* 0x0000003b18187c10 */ /* 0x000fc6000affe4ff */
[----:B0-----:R-:W4:Y:S04]  /*23c50*/  LDL.LU R13, [R1+0x370] ;  /* 0x00037000010d7983 */ /* 0x001f280000300800 */
[----:B------:R-:W-:Y:S01]  /*23c60*/  STL [R1+0x3b0], R27 ;  /* 0x0003b01b01007387 */ /* 0x000fe20000100800 */
[----:B------:R-:W-:-:S03]  /*23c70*/  IADD3 R23, P5, PT, R23, UR19, RZ ;  /* 0x0000001317177c10 */ /* 0x000fc6000ffbe0ff */
        /* <DEDUP_REMOVED lines=9> */
[----:B------:R0:W-:Y:S04]  /*23d10*/  STL [R1+0x398], R10 ;  /* 0x0003980a01007387 */ /* 0x0001e80000100800 */
[----:B------:R-:W-:Y:S04]  /*23d20*/  STL [R1+0x7d0], R22 ;  /* 0x0007d01601007387 */ /* 0x000fe80000100800 */
[----:B0-----:R-:W4:Y:S04]  /*23d30*/  LDL.LU R10, [R1+0x7bc] ;  /* 0x0007bc00010a7983 */ /* 0x001f280000300800 */
[----:B------:R-:W-:Y:S01]  /*23d40*/  STL [R1+0x384], R21 ;  /* 0x0003841501007387 */ /* 0x000fe20000100800 */
[----:B------:R-:W-:-:S03]  /*23d50*/  IADD3 R9, P4, PT, R9, UR19, RZ ;  /* 0x0000001309097c10 */ /* 0x000fc6000ff9e0ff */
[----:B------:R0:W-:Y:S04]  /*23d60*/  STL [R1+0x390], R15 ;  /* 0x0003900f01007387 */ /* 0x0001e80000100800 */
[----:B------:R-:W-:Y:S01]  /*23d70*/  STL [R1+0x37c], R20 ;  /* 0x00037c1401007387 */ /* 0x000fe20000100800 */
[----:B------:R-:W-:-:S03]  /*23d80*/  IADD3.X R19, PT, PT, R19, UR59, RZ, P6, !PT ;  /* 0x0000003b13137c10 */ /* 0x000fc6000b7fe4ff */
[----:B0-----:R-:W4:Y:S04]  /*23d90*/  LDL.LU R15, [R1+0x7c0] ;  /* 0x0007c000010f7983 */ /* 0x001f280000300800 */
[----:B------:R0:W-:Y:S04]  /*23da0*/  STL [R1+0x374], R9 ;  /* 0x0003740901007387 */ /* 0x0001e80000100800 */
[----:B0-----:R-:W4:Y:S01]  /*23db0*/  LDL.LU R9, [R1+0x354] ;  /* 0x0003540001097983 */ /* 0x001f220000300800 */
[----:B--2---:R-:W-:-:S05]  /*23dc0*/  IADD3 R14, P6, PT, R14, UR19, RZ ;  /* 0x000000130e0e7c10 */ /* 0x004fca000ffde0ff */
[----:B------:R0:W-:Y:S01]  /*23dd0*/  STL [R1+0x7c4], R14 ;  /* 0x0007c40e01007387 */ /* 0x0001e20000100800 */
[----:B------:R-:W-:-:S03]  /*23de0*/  IADD3.X R18, PT, PT, R18, UR59, RZ, P5, !PT ;  /* 0x0000003b12127c10 */ /* 0x000fc6000affe4ff */
[----:B0-----:R-:W2:Y:S04]  /*23df0*/  LDL.LU R14, [R1+0x368] ;  /* 0x00036800010e7983 */ /* 0x001ea80000300800 */
[----:B------:R-:W-:Y:S01]  /*23e00*/  STL [R1+0x388], R19 ;  /* 0x0003881301007387 */ /* 0x000fe20000100800 */
[----:B---3--:R-:W-:-:S05]  /*23e10*/  IADD3.X R12, PT, PT, R12, UR59, RZ, P2, !PT ;  /* 0x0000003b0c0c7c10 */ /* 0x008fca00097fe4ff */
[----:B------:R0:W-:Y:S04]  /*23e20*/  STL [R1+0x380], R12 ;  /* 0x0003800c01007387 */ /* 0x0001e80000100800 */
[----:B------:R-:W-:Y:S04]  /*23e30*/  STL [R1+0x7c8], R18 ;  /* 0x0007c81201007387 */ /* 0x000fe80000100800 */
[----:B0-----:R-:W3:Y:S01]  /*23e40*/  LDL.LU R12, [R1+0x34c] ;  /* 0x00034c00010c7983 */ /* 0x001ee20000300800 */
[----:B------:R-:W-:Y:S02]  /*23e50*/  IADD3 R17, P5, PT, R17, UR19, RZ ;  /* 0x0000001311117c10 */ /* 0x000fe4000ffbe0ff */
[----:B------:R-:W-:-:S03]  /*23e60*/  IADD3 R16, P2, PT, R16, UR19, RZ ;  /* 0x0000001310107c10 */ /* 0x000fc6000ff5e0ff */
[----:B------:R-:W-:Y:S04]  /*23e70*/  STL [R1+0x36c], R17 ;  /* 0x00036c1101007387 */ /* 0x000fe80000100800 */
[----:B------:R-:W3:Y:S01]  /*23e80*/  LDL.LU R31, [R1+0x360] ;  /* 0x00036000011f7983 */ /* 0x000ee20000300800 */
[----:B----4-:R-:W-:-:S03]  /*23e90*/  IADD3.X R11, PT, PT, R11, UR59, RZ, P3, !PT ;  /* 0x0000003b0b0b7c10 */ /* 0x010fc60009ffe4ff */
[----:B------:R-:W4:Y:S04]  /*23ea0*/  LDL.LU R30, [R1+0x344] ;  /* 0x00034400011e7983 */ /* 0x000f280000300800 */
[----:B------:R-:W-:Y:S04]  /*23eb0*/  STL [R1+0x364], R16 ;  /* 0x0003641001007387 */ /* 0x000fe80000100800 */
[----:B------:R-:W4:Y:S04]  /*23ec0*/  LDL.LU R29, [R1+0x358] ;  /* 0x00035800011d7983 */ /* 0x000f280000300800 */
[----:B------:R0:W-:Y:S04]  /*23ed0*/  STL [R1+0x378], R11 ;  /* 0x0003780b01007387 */ /* 0x0001e80000100800 */
[----:B0-----:R-:W4:Y:S04]  /*23ee0*/  LDL.LU R11, [R1+0x7b4] ;  /* 0x0007b400010b7983 */ /* 0x001f280000300800 */
[----:B------:R-:W4:Y:S04]  /*23ef0*/  LDL.LU R28, [R1+0x7b8] ;  /* 0x0007b800011c7983 */ /* 0x000f280000300800 */
[----:B------:R-:W4:Y:S01]  /*23f00*/  LDL.LU R27, [R1+0x33c] ;  /* 0x00033c00011b7983 */ /* 0x000f220000300800 */
[----:B------:R-:W-:-:S05]  /*23f10*/  IADD3 R8, P3, PT, R8, UR19, RZ ;  /* 0x0000001308087c10 */ /* 0x000fca000ff7e0ff */
[----:B------:R0:W-:Y:S04]  /*23f20*/  STL [R1+0x35c], R8 ;  /* 0x00035c0801007387 */ /* 0x0001e80000100800 */
[----:B0-----:R-:W4:Y:S04]  /*23f30*/  LDL.LU R8, [R1+0x350] ;  /* 0x0003500001087983 */ /* 0x001f280000300800 */
[----:B------:R-:W4:Y:S01]  /*23f40*/  LDL.LU R26, [R1+0x334] ;  /* 0x00033400011a7983 */ /* 0x000f220000300800 */
[----:B------:R-:W-:-:S03]  /*23f50*/  IADD3.X R13, PT, PT, R13, UR59, RZ, P4, !PT ;  /* 0x0000003b0d0d7c10 */ /* 0x000fc6000a7fe4ff */
        /* <DEDUP_REMOVED lines=9> */
[----:B------:R-:W-:-:S05]  /*23ff0*/  IADD3 R10, P4, PT, R10, UR19, RZ ;  /* 0x000000130a0a7c10 */ /* 0x000fca000ff9e0ff */
[----:B------:R0:W-:Y:S04]  /*24000*/  STL [R1+0x7bc], R10 ;  /* 0x0007bc0a01007387 */ /* 0x0001e80000100800 */
[----:B0-----:R-:W4:Y:S01]  /*24010*/  LDL.LU R10, [R1+0x330] ;  /* 0x00033000010a7983 */ /* 0x001f220000300800 */
[----:B------:R-:W-:-:S03]  /*24020*/  IADD3.X R15, PT, PT, R15, UR59, RZ, P6, !PT ;  /* 0x0000003b0f0f7c10 */ /* 0x000fc6000b7fe4ff */
[----:B------:R-:W4:Y:S01]  /*24030*/  LDL.LU R19, [R1+0x314] ;  /* 0x0003140001137983 */ /* 0x000f220000300800 */
[----:B------:R-:W-:-:S05]  /*24040*/  IADD3 R9, P6, PT, R9, UR19, RZ ;  /* 0x0000001309097c10 */ /* 0x000fca000ffde0ff */
[----:B------:R0:W-:Y:S04]  /*24050*/  STL [R1+0x354], R9 ;  /* 0x0003540901007387 */ /* 0x0001e80000100800 */
[----:B------:R-:W-:Y:S04]  /*24060*/  STL [R1+0x7c0], R15 ;  /* 0x0007c00f01007387 */ /* 0x000fe80000100800 */
[----:B0-----:R-:W4:Y:S04]  /*24070*/  LDL.LU R9, [R1+0x328] ;  /* 0x0003280001097983 */ /* 0x001f280000300800 */
[----:B------:R-:W4:Y:S04]  /*24080*/  LDL.LU R18, [R1+0x7a4] ;  /* 0x0007a40001127983 */ /* 0x000f280000300800 */
[----:B------:R-:W4:Y:S01]  /*24090*/  LDL.LU R17, [R1+0x7a8] ;  /* 0x0007a80001117983 */ /* 0x000f220000300800 */
[----:B--2---:R-:W-:-:S05]  /*240a0*/  IADD3.X R14, PT, PT, R14, UR59, RZ, P5, !PT ;  /* 0x0000003b0e0e7c10 */ /* 0x004fca000affe4ff */
[----:B------:R0:W-:Y:S04]  /*240b0*/  STL [R1+0x368], R14 ;  /* 0x0003680e01007387 */ /* 0x0001e80000100800 */
[----:B0-----:R-:W2:Y:S04]  /*240c0*/  LDL.LU R14, [R1+0x30c] ;  /* 0x00030c00010e7983 */ /* 0x001ea80000300800 */
[----:B------:R-:W2:Y:S01]  /*240d0*/  LDL.LU R15, [R1+0x320] ;  /* 0x00032000010f7983 */ /* 0x000ea20000300800 */
[----:B---3--:R-:W-:-:S05]  /*240e0*/  IADD3 R12, P5, PT, R12, UR19, RZ ;  /* 0x000000130c0c7c10 */ /* 0x008fca000ffbe0ff */
[----:B------:R0:W-:Y:S04]  /*240f0*/  STL [R1+0x34c], R12 ;  /* 0x00034c0c01007387 */ /* 0x0001e80000100800 */
[----:B0-----:R-:W3:Y:S01]  /*24100*/  LDL.LU R12, [R1+0x304] ;  /* 0x00030400010c7983 */ /* 0x001ee20000300800 */
[----:B------:R-:W-:Y:S02]  /*24110*/  IADD3.X R31, PT, PT, R31, UR59, RZ, P2, !PT ;  /* 0x0000003b1f1f7c10 */ /* 0x000fe400097fe4ff */
[----:B----4-:R-:W-:Y:S02]  /*24120*/  IADD3 R30, P2, PT, R30, UR19, RZ ;  /* 0x000000131e1e7c10 */ /* 0x010fe4000ff5e0ff */
[----:B------:R-:W-:Y:S01]  /*24130*/  IADD3.X R29, PT, PT, R29, UR59, RZ, P3, !PT ;  /* 0x0000003b1d1d7c10 */ /* 0x000fe20009ffe4ff */
[----:B------:R-:W-:Y:S01]  /*24140*/  STL [R1+0x360], R31 ;  /* 0x0003601f01007387 */ /* 0x000fe20000100800 */
[----:B------:R-:W-:-:S02]  /*24150*/  IADD3 R11, P3, PT, R11, UR19, RZ ;  /* 0x000000130b0b7c10 */ /* 0x000fc4000ff7e0ff */
[----:B------:R-:W-:-:S03]  /*24160*/  IADD3.X R28, PT, PT, R28, UR59, RZ, P4, !PT ;  /* 0x0000003b1c1c7c10 */ /* 0x000fc6000a7fe4ff */
[----:B------:R0:W-:Y:S04]  /*24170*/  STL [R1+0x7b4], R11 ;  /* 0x0007b40b01007387 */ /* 0x0001e80000100800 */
[----:B------:R-:W-:Y:S01]  /*24180*/  STL [R1+0x344], R30 ;  /* 0x0003441e01007387 */ /* 0x000fe20000100800 */
[----:B------:R-:W-:-:S03]  /*24190*/  IADD3 R27, P4, PT, R27, UR19, RZ ;  /* 0x000000131b1b7c10 */ /* 0x000fc6000ff9e0ff */
[----:B0-----:R-:W4:Y:S04]  /*241a0*/  LDL.LU R11, [R1+0x318] ;  /* 0x00031800010b7983 */ /* 0x001f280000300800 */
[----:B------:R-:W-:Y:S01]  /*241b0*/  STL [R1+0x358], R29 ;  /* 0x0003581d01007387 */ /* 0x000fe20000100800 */
[----:B------:R-:W-:Y:S02]  /*241c0*/  IADD3.X R8, PT, PT, R8, UR59, RZ, P6, !PT ;  /* 0x0000003b08087c10 */ /* 0x000fe4000b7fe4ff */
        /* <DEDUP_REMOVED lines=20> */
[----:B------:R-:W-:Y:S01]  /*24310*/  STL [R1+0x7b0], R21 ;  /* 0x0007b01501007387 */ /* 0x000fe20000100800 */
[----:B------:R-:W-:-:S03]  /*24320*/  IADD3.X R10, PT, PT, R10, UR59, RZ, P6, !PT ;  /* 0x0000003b0a0a7c10 */ /* 0x000fc6000b7fe4ff */
[----:B------:R0:W-:Y:S04]  /*24330*/  STL [R1+0x31c], R16 ;  /* 0x00031c1001007387 */ /* 0x0001e80000100800 */
[----:B------:R-:W-:Y:S04]  /*24340*/  STL [R1+0x338], R20 ;  /* 0x0003381401007387 */ /* 0x000fe80000100800 */
[----:B0-----:R-:W4:Y:S04]  /*24350*/  LDL.LU R16, [R1+0x794] ;  /* 0x0007940001107983 */ /* 0x001f280000300800 */
[----:B------:R0:W-:Y:S01]  /*24360*/  STL [R1+0x330], R10 ;  /* 0x0003300a01007387 */ /* 0x0001e20000100800 */
[----:B------:R-:W-:-:S03]  /*24370*/  IADD3 R19, P6, PT, R19, UR19, RZ ;  /* 0x0000001313137c10 */ /* 0x000fc6000ffde0ff */
[----:B0-----:R-:W4:Y:S01]  /*24380*/  LDL.LU R10, [R1+0x7a0] ;  /* 0x0007a000010a7983 */ /* 0x001f220000300800 */
[----:B------:R-:W-:-:S05]  /*24390*/  IADD3.X R9, PT, PT, R9, UR59, RZ, P5, !PT ;  /* 0x0000003b09097c10 */ /* 0x000fca000affe4ff */
[----:B------:R0:W-:Y:S01]  /*243a0*/  STL [R1+0x328], R9 ;  /* 0x0003280901007387 */ /* 0x0001e20000100800 */
[----:B------:R-:W-:Y:S02]  /*243b0*/  IADD3 R18, P5, PT, R18, UR19, RZ ;  /* 0x0000001312127c10 */ /* 0x000fe4000ffbe0ff */
[----:B------:R-:W-:Y:S01]  /*243c0*/  IADD3.X R17, PT, PT, R17, UR59, RZ, P2, !PT ;  /* 0x0000003b11117c10 */ /* 0x000fe200097fe4ff */
[----:B0-----:R-:W4:Y:S04]  /*243d0*/  LDL.LU R9, [R1+0x2fc] ;  /* 0x0002fc0001097983 */ /* 0x001f280000300800 */
[----:B------:R-:W-:Y:S01]  /*243e0*/  STL [R1+0x314], R19 ;  /* 0x0003141301007387 */ /* 0x000fe20000100800 */
[----:B--2---:R-:W-:Y:S02]  /*243f0*/  IADD3 R14, P2, PT, R14, UR19, RZ ;  /* 0x000000130e0e7c10 */ /* 0x004fe4000ff5e0ff */
[----:B------:R-:W-:-:S03]  /*24400*/  IADD3.X R15, PT, PT, R15, UR59, RZ, P3, !PT ;  /* 0x0000003b0f0f7c10 */ /* 0x000fc60009ffe4ff */
[----:B------:R0:W-:Y:S04]  /*24410*/  STL [R1+0x30c], R14 ;  /* 0x00030c0e01007387 */ /* 0x0001e80000100800 */
[----:B------:R-:W-:Y:S04]  /*24420*/  STL [R1+0x7a4], R18 ;  /* 0x0007a41201007387 */ /* 0x000fe80000100800 */
[----:B0-----:R-:W2:Y:S04]  /*24430*/  LDL.LU R14, [R1+0x308] ;  /* 0x00030800010e7983 */ /* 0x001ea80000300800 */
[----:B------:R-:W-:Y:S04]  /*24440*/  STL [R1+0x7a8], R17 ;  /* 0x0007a81101007387 */ /* 0x000fe80000100800 */
[----:B------:R-:W2:Y:S04]  /*24450*/  LDL.LU R31, [R1+0x2f4] ;  /* 0x0002f400011f7983 */ /* 0x000ea80000300800 */
[----:B------:R-:W2:Y:S01]  /*24460*/  LDL.LU R30, [R1+0x300] ;  /* 0x00030000011e7983 */ /* 0x000ea20000300800 */
[----:B---3--:R-:W-:-:S03]  /*24470*/  IADD3 R12, P3, PT, R12, UR19, RZ ;  /* 0x000000130c0c7c10 */ /* 0x008fc6000ff7e0ff */
[----:B------:R-:W-:Y:S04]  /*24480*/  STL [R1+0x320], R15 ;  /* 0x0003200f01007387 */ /* 0x000fe80000100800 */
[----:B------:R-:W3:Y:S04]  /*24490*/  LDL.LU R29, [R1+0x78c] ;  /* 0x00078c00011d7983 */ /* 0x000ee80000300800 */
[----:B------:R0:W-:Y:S04]  /*244a0*/  STL [R1+0x304], R12 ;  /* 0x0003040c01007387 */ /* 0x0001e80000100800 */
[----:B0-----:R-:W3:Y:S04]  /*244b0*/  LDL.LU R12, [R1+0x798] ;  /* 0x00079800010c7983 */ /* 0x001ee80000300800 */
[----:B------:R-:W3:Y:S04]  /*244c0*/  LDL.LU R28, [R1+0x784] ;  /* 0x00078400011c7983 */ /* 0x000ee80000300800 */
[----:B------:R-:W3:Y:S01]  /*244d0*/  LDL.LU R27, [R1+0x790] ;  /* 0x00079000011b7983 */ /* 0x000ee20000300800 */
[----:B----4-:R-:W-:-:S05]  /*244e0*/  IADD3.X R11, PT, PT, R11, UR59, RZ, P4, !PT ;  /* 0x0000003b0b0b7c10 */ /* 0x010fca000a7fe4ff */
[----:B------:R0:W-:Y:S04]  /*244f0*/  STL [R1+0x318], R11 ;  /* 0x0003180b01007387 */ /* 0x0001e80000100800 */
[----:B0-----:R-:W4:Y:S04]  /*24500*/  LDL.LU R11, [R1+0x2ec] ;  /* 0x0002ec00010b7983 */ /* 0x001f280000300800 */
[----:B------:R-:W4:Y:S04]  /*24510*/  LDL.LU R26, [R1+0x2f8] ;  /* 0x0002f800011a7983 */ /* 0x000f280000300800 */
[----:B------:R-:W4:Y:S01]  /*24520*/  LDL.LU R25, [R1+0x2e4] ;  /* 0x0002e40001197983 */ /* 0x000f220000300800 */
[----:B------:R-:W-:-:S03]  /*24530*/  IADD3 R8, P4, PT, R8, UR19, RZ ;  /* 0x0000001308087c10 */ /* 0x000fc6000ff9e0ff */
        /* <DEDUP_REMOVED lines=13> */
[----:B------:R-:W-:-:S05]  /*24610*/  IADD3.X R10, PT, PT, R10, UR59, RZ, P5, !PT ;  /* 0x0000003b0a0a7c10 */ /* 0x000fca000affe4ff */
[----:B------:R0:W-:Y:S04]  /*24620*/  STL [R1+0x7a0], R10 ;  /* 0x0007a00a01007387 */ /* 0x0001e80000100800 */
[----:B------:R-:W-:Y:S04]  /*24630*/  STL [R1+0x794], R16 ;  /* 0x0007941001007387 */ /* 0x000fe80000100800 */
[----:B0-----:R-:W4:Y:S04]  /*24640*/  LDL.LU R10, [R1+0x76c] ;  /* 0x00076c00010a7983 */ /* 0x001f280000300800 */
[----:B------:R-:W4:Y:S01]  /*24650*/  LDL.LU R18, [R1+0x778] ;  /* 0x0007780001127983 */ /* 0x000f220000300800 */
[----:B------:R-:W-:-:S03]  /*24660*/  IADD3 R9, P5, PT, R9, UR19, RZ ;  /* 0x0000001309097c10 */ /* 0x000fc6000ffbe0ff */
[----:B------:R-:W4:Y:S04]  /*24670*/  LDL.LU R17, [R1+0x764] ;  /* 0x0007640001117983 */ /* 0x000f280000300800 */
[----:B------:R0:W-:Y:S04]  /*24680*/  STL [R1+0x2fc], R9 ;  /* 0x0002fc0901007387 */ /* 0x0001e80000100800 */
[----:B0-----:R-:W4:Y:S04]  /*24690*/  LDL.LU R9, [R1+0x770] ;  /* 0x0007700001097983 */ /* 0x001f280000300800 */
[----:B------:R-:W4:Y:S01]  /*246a0*/  LDL.LU R16, [R1+0x2cc] ;  /* 0x0002cc0001107983 */ /* 0x000f220000300800 */
[----:B--2---:R-:W-:-:S05]  /*246b0*/  IADD3.X R14, PT, PT, R14, UR59, RZ, P2, !PT ;  /* 0x0000003b0e0e7c10 */ /* 0x004fca00097fe4ff */
[----:B------:R0:W-:Y:S01]  /*246c0*/  STL [R1+0x308], R14 ;  /* 0x0003080e01007387 */ /* 0x0001e20000100800 */
[----:B------:R-:W-:Y:S02]  /*246d0*/  IADD3 R31, P2, PT, R31, UR19, RZ ;  /* 0x000000131f1f7c10 */ /* 0x000fe4000ff5e0ff */
[----:B------:R-:W-:Y:S01]  /*246e0*/  IADD3.X R30, PT, PT, R30, UR59, RZ, P3, !PT ;  /* 0x0000003b1e1e7c10 */ /* 0x000fe20009ffe4ff */
[----:B0-----:R-:W2:Y:S04]  /*246f0*/  LDL.LU R14, [R1+0x2d8] ;  /* 0x0002d800010e7983 */ /* 0x001ea80000300800 */
[----:B------:R-:W-:Y:S01]  /*24700*/  STL [R1+0x2f4], R31 ;  /* 0x0002f41f01007387 */ /* 0x000fe20000100800 */
[----:B---3--:R-:W-:-:S05]  /*24710*/  IADD3.X R12, PT, PT, R12, UR59, RZ, P4, !PT ;  /* 0x0000003b0c0c7c10 */ /* 0x008fca000a7fe4ff */
[----:B------:R0:W-:Y:S04]  /*24720*/  STL [R1+0x798], R12 ;  /* 0x0007980c01007387 */ /* 0x0001e80000100800 */
[----:B------:R-:W-:Y:S04]  /*24730*/  STL [R1+0x300], R30 ;  /* 0x0003001e01007387 */ /* 0x000fe80000100800 */
[----:B0-----:R-:W3:Y:S01]  /*24740*/  LDL.LU R12, [R1+0x2c4] ;  /* 0x0002c400010c7983 */ /* 0x001ee20000300800 */
[----:B------:R-:W-:Y:S02]  /*24750*/  IADD3 R29, P3, PT, R29, UR19, RZ ;  /* 0x000000131d1d7c10 */ /* 0x000fe4000ff7e0ff */
[----:B------:R-:W-:-:S02]  /*24760*/  IADD3.X R27, PT, PT, R27, UR59, RZ, P6, !PT ;  /* 0x0000003b1b1b7c10 */ /* 0x000fc4000b7fe4ff */
[----:B------:R-:W-:Y:S01]  /*24770*/  IADD3 R28, P4, PT, R28, UR19, RZ ;  /* 0x000000131c1c7c10 */ /* 0x000fe2000ff9e0ff */
[----:B------:R-:W-:Y:S01]  /*24780*/  STL [R1+0x78c], R29 ;  /* 0x00078c1d01007387 */ /* 0x000fe20000100800 */
[----:B----4-:R-:W-:Y:S02]  /*24790*/  IADD3 R11, P6, PT, R11, UR19, RZ ;  /* 0x000000130b0b7c10 */ /* 0x010fe4000ffde0ff */
        /* <DEDUP_REMOVED lines=20> */
[----:B------:R-:W-:Y:S04]  /*248e0*/  STL [R1+0x774], R21 ;  /* 0x0007741501007387 */ /* 0x000fe80000100800 */
[----:B------:R0:W-:Y:S01]  /*248f0*/  STL [R1+0x2e8], R15 ;  /* 0x0002e80f01007387 */ /* 0x0001e20000100800 */
[----:B------:R-:W-:-:S03]  /*24900*/  IADD3 R13, P6, PT, R13, UR19, RZ ;  /* 0x000000130d0d7c10 */ /* 0x000fc6000ffde0ff */
[----:B------:R-:W-:Y:S01]  /*24910*/  STL [R1+0x2dc], R20 ;  /* 0x0002dc1401007387 */ /* 0x000fe20000100800 */
[----:B------:R-:W-:-:S03]  /*24920*/  IADD3.X R19, PT, PT, R19, UR59, RZ, P5, !PT ;  /* 0x0000003b13137c10 */ /* 0x000fc6000affe4ff */
[----:B0-----:R-:W4:Y:S04]  /*24930*/  LDL.LU R15, [R1+0x768] ;  /* 0x00076800010f7983 */ /* 0x001f280000300800 */
[----:B------:R0:W-:Y:S04]  /*24940*/  STL [R1+0x2d4], R13 ;  /* 0x0002d40d01007387 */ /* 0x0001e80000100800 */
[----:B0-----:R-:W4:Y:S01]  /*24950*/  LDL.LU R13, [R1+0x754] ;  /* 0x00075400010d7983 */ /* 0x001f220000300800 */
        /* <DEDUP_REMOVED lines=14> */
[----:B------:R-:W-:Y:S04]  /*24a40*/  STL [R1+0x2cc], R16 ;  /* 0x0002cc1001007387 */ /* 0x000fe80000100800 */
[----:B------:R-:W4:Y:S01]  /*24a50*/  LDL.LU R29, [R1+0x2c0] ;  /* 0x0002c000011d7983 */ /* 0x000f220000300800 */
[----:B--2---:R-:W-:-:S05]  /*24a60*/  IADD3.X R14, PT, PT, R14, UR59, RZ, P4, !PT ;  /* 0x0000003b0e0e7c10 */ /* 0x004fca000a7fe4ff */
[----:B------:R0:W-:Y:S04]  /*24a70*/  STL [R1+0x2d8], R14 ;  /* 0x0002d80e01007387 */ /* 0x0001e80000100800 */
[----:B0-----:R-:W2:Y:S04]  /*24a80*/  LDL.LU R14, [R1+0x74c] ;  /* 0x00074c00010e7983 */ /* 0x001ea80000300800 */
[----:B------:R-:W2:Y:S04]  /*24a90*/  LDL.LU R28, [R1+0x758] ;  /* 0x00075800011c7983 */ /* 0x000ea80000300800 */
[----:B------:R-:W2:Y:S01]  /*24aa0*/  LDL.LU R27, [R1+0x744] ;  /* 0x00074400011b7983 */ /* 0x000ea20000300800 */
[----:B---3--:R-:W-:-:S05]  /*24ab0*/  IADD3 R12, P4, PT, R12, UR19, RZ ;  /* 0x000000130c0c7c10 */ /* 0x008fca000ff9e0ff */
[----:B------:R0:W-:Y:S04]  /*24ac0*/  STL [R1+0x2c4], R12 ;  /* 0x0002c40c01007387 */ /* 0x0001e80000100800 */
[----:B0-----:R-:W3:Y:S04]  /*24ad0*/  LDL.LU R12, [R1+0x750] ;  /* 0x00075000010c7983 */ /* 0x001ee80000300800 */
[----:B------:R-:W3:Y:S04]  /*24ae0*/  LDL.LU R26, [R1+0x2ac] ;  /* 0x0002ac00011a7983 */ /* 0x000ee80000300800 */
[----:B------:R-:W3:Y:S04]  /*24af0*/  LDL.LU R25, [R1+0x2b8] ;  /* 0x0002b80001197983 */ /* 0x000ee80000300800 */
[----:B------:R-:W3:Y:S01]  /*24b00*/  LDL.LU R24, [R1+0x2a4] ;  /* 0x0002a40001187983 */ /* 0x000ee20000300800 */
[----:B----4-:R-:W-:-:S05]  /*24b10*/  IADD3.X R11, PT, PT, R11, UR59, RZ, P6, !PT ;  /* 0x0000003b0b0b7c10 */ /* 0x010fca000b7fe4ff */
        /* <DEDUP_REMOVED lines=18> */
[----:B------:R-:W-:-:S05]  /*24c40*/  IADD3.X R10, PT, PT, R10, UR59, RZ, P2, !PT ;  /* 0x0000003b0a0a7c10 */ /* 0x000fca00097fe4ff */
        /* <DEDUP_REMOVED lines=10> */
[----:B--2---:R-:W-:-:S05]  /*24cf0*/  IADD3 R14, P4, PT, R14, UR19, RZ ;  /* 0x000000130e0e7c10 */ /* 0x004fca000ff9e0ff */
[----:B------:R0:W-:Y:S01]  /*24d00*/  STL [R1+0x74c], R14 ;  /* 0x00074c0e01007387 */ /* 0x0001e20000100800 */
[----:B------:R-:W-:-:S03]  /*24d10*/  IADD3.X R28, PT, PT, R28, UR59, RZ, P6, !PT ;  /* 0x0000003b1c1c7c10 */ /* 0x000fc6000b7fe4ff */
[----:B------:R-:W-:Y:S04]  /*24d20*/  STL [R1+0x2b4], R30 ;  /* 0x0002b41e01007387 */ /* 0x000fe80000100800 */
[----:B0-----:R-:W2:Y:S04]  /*24d30*/  LDL.LU R14, [R1+0x298] ;  /* 0x00029800010e7983 */ /* 0x001ea80000300800 */
[----:B------:R-:W-:Y:S01]  /*24d40*/  STL [R1+0x2c0], R29 ;  /* 0x0002c01d01007387 */ /* 0x000fe20000100800 */
[----:B---3--:R-:W-:-:S05]  /*24d50*/  IADD3.X R12, PT, PT, R12, UR59, RZ, P5, !PT ;  /* 0x0000003b0c0c7c10 */ /* 0x008fca000affe4ff */
[----:B------:R0:W-:Y:S04]  /*24d60*/  STL [R1+0x750], R12 ;  /* 0x0007500c01007387 */ /* 0x0001e80000100800 */
[----:B------:R-:W-:Y:S04]  /*24d70*/  STL [R1+0x758], R28 ;  /* 0x0007581c01007387 */ /* 0x000fe80000100800 */
[----:B0-----:R-:W3:Y:S01]  /*24d80*/  LDL.LU R12, [R1+0x284] ;  /* 0x00028400010c7983 */ /* 0x001ee20000300800 */
[----:B------:R-:W-:Y:S02]  /*24d90*/  IADD3 R27, P6, PT, R27, UR19, RZ ;  /* 0x000000131b1b7c10 */ /* 0x000fe4000ffde0ff */
[----:B------:R-:W-:-:S02]  /*24da0*/  IADD3 R26, P5, PT, R26, UR19, RZ ;  /* 0x000000131a1a7c10 */ /* 0x000fc4000ffbe0ff */
[----:B------:R-:W-:Y:S02]  /*24db0*/  IADD3.X R25, PT, PT, R25, UR59, RZ, P2, !PT ;  /* 0x0000003b19197c10 */ /* 0x000fe400097fe4ff */
[----:B------:R-:W-:Y:S01]  /*24dc0*/  IADD3 R24, P2, PT, R24, UR19, RZ ;  /* 0x0000001318187c10 */ /* 0x000fe2000ff5e0ff */
[----:B------:R-:W-:Y:S01]  /*24dd0*/  STL [R1+0x744], R27 ;  /* 0x0007441b01007387 */ /* 0x000fe20000100800 */
[----:B----4-:R-:W-:-:S03]  /*24de0*/  IADD3.X R23, PT, PT, R23, UR59, RZ, P3, !PT ;  /* 0x0000003b17177c10 */ /* 0x010fc60009ffe4ff */
[----:B------:R-:W-:Y:S01]  /*24df0*/  STL [R1+0x2ac], R26 ;  /* 0x0002ac1a01007387 */ /* 0x000fe20000100800 */
[----:B------:R-:W-:-:S03]  /*24e00*/  IADD3 R22, P3, PT, R22, UR19, RZ ;  /* 0x0000001316167c10 */ /* 0x000fc6000ff7e0ff */
[----:B------:R-:W-:Y:S01]  /*24e10*/  STL [R1+0x2b8], R25 ;  /* 0x0002b81901007387 */ /* 0x000fe20000100800 */
[----:B------:R-:W-:-:S03]  /*24e20*/  IADD3.X R21, PT, PT, R21, UR59, RZ, P4, !PT ;  /* 0x0000003b15157c10 */ /* 0x000fc6000a7fe4ff */
[----:B------:R-:W-:Y:S01]  /*24e30*/  STL [R1+0x2a4], R24 ;  /* 0x0002a41801007387 */ /* 0x000fe20000100800 */
[----:B------:R-:W-:-:S03]  /*24e40*/  IADD3 R11, P4, PT, R11, UR19, RZ ;  /* 0x000000130b0b7c10 */ /* 0x000fc6000ff9e0ff */
[----:B------:R-:W-:Y:S01]  /*24e50*/  STL [R1+0x2b0], R23 ;  /* 0x0002b01701007387 */ /* 0x000fe20000100800 */
[----:B------:R-:W-:-:S03]  /*24e60*/  IADD3.X R20, PT, PT, R20, UR59, RZ, P6, !PT ;  /* 0x0000003b14147c10 */ /* 0x000fc6000b7fe4ff */
[----:B------:R0:W-:Y:S01]  /*24e70*/  STL [R1+0x734], R11 ;  /* 0x0007340b01007387 */ /* 0x0001e20000100800 */
[----:B------:R-:W-:-:S03]  /*24e80*/  IADD3 R16, P6, PT, R16, UR19, RZ ;  /* 0x0000001310107c10 */ /* 0x000fc6000ffde0ff */
[----:B------:R-:W-:Y:S04]  /*24e90*/  STL [R1+0x73c], R22 ;  /* 0x00073c1601007387 */ /* 0x000fe80000100800 */
[----:B0-----:R-:W4:Y:S04]  /*24ea0*/  LDL.LU R11, [R1+0x290] ;  /* 0x00029000010b7983 */ /* 0x001f280000300800 */
[----:B------:R-:W-:Y:S04]  /*24eb0*/  STL [R1+0x748], R21 ;  /* 0x0007481501007387 */ /* 0x000fe80000100800 */
[----:B------:R0:W-:Y:S04]  /*24ec0*/  STL [R1+0x29c], R16 ;  /* 0x00029c1001007387 */ /* 0x0001e80000100800 */
[----:B------:R-:W-:Y:S01]  /*24ed0*/  STL [R1+0x740], R20 ;  /* 0x0007401401007387 */ /* 0x000fe20000100800 */
[----:B------:R-:W-:-:S03]  /*24ee0*/  IADD3.X R8, PT, PT, R8, UR59, RZ, P5, !PT ;  /* 0x0000003b08087c10 */ /* 0x000fc6000affe4ff */
        /* <DEDUP_REMOVED lines=10> */
[----:B------:R-:W-:Y:S02]  /*24f90*/  IADD3 R10, P3, PT, R10, UR19, RZ ;  /* 0x000000130a0a7c10 */ /* 0x000fe4000ff7e0ff */
        /* <DEDUP_REMOVED lines=12> */
[----:B------:R-:W4:Y:S04]  /*25060*/  LDL.LU R28, [R1+0x70c] ;  /* 0x00070c00011c7983 */ /* 0x000f280000300800 */
[----:B------:R-:W4:Y:S01]  /*25070*/  LDL.LU R27, [R1+0x718] ;  /* 0x00071800011b7983 */ /* 0x000f220000300800 */
[----:B--2---:R-:W-:-:S05]  /*25080*/  IADD3.X R14, PT, PT, R14, UR59, RZ, P6, !PT ;  /* 0x0000003b0e0e7c10 */ /* 0x004fca000b7fe4ff */
[----:B------:R0:W-:Y:S04]  /*25090*/  STL [R1+0x298], R14 ;  /* 0x0002980e01007387 */ /* 0x0001e80000100800 */
[----:B0-----:R-:W2:Y:S04]  /*250a0*/  LDL.LU R14, [R1+0x704] ;  /* 0x00070400010e7983 */ /* 0x001ea80000300800 */
[----:B------:R-:W2:Y:S04]  /*250b0*/  LDL.LU R26, [R1+0x710] ;  /* 0x00071000011a7983 */ /* 0x000ea80000300800 */
[----:B------:R-:W2:Y:S04]  /*250c0*/  LDL.LU R25, [R1+0x26c] ;  /* 0x00026c0001197983 */ /* 0x000ea80000300800 */
[----:B------:R-:W2:Y:S01]  /*250d0*/  LDL.LU R24, [R1+0x278] ;  /* 0x0002780001187983 */ /* 0x000ea20000300800 */
[----:B---3--:R-:W-:-:S05]  /*250e0*/  IADD3 R12, P6, PT, R12, UR19, RZ ;  /* 0x000000130c0c7c10 */ /* 0x008fca000ffde0ff */
[----:B------:R0:W-:Y:S04]  /*250f0*/  STL [R1+0x284], R12 ;  /* 0x0002840c01007387 */ /* 0x0001e80000100800 */
[----:B------:R-:W3:Y:S04]  /*25100*/  LDL.LU R23, [R1+0x264] ;  /* 0x0002640001177983 */ /* 0x000ee80000300800 */
[----:B------:R-:W3:Y:S04]  /*25110*/  LDL.LU R22, [R1+0x270] ;  /* 0x0002700001167983 */ /* 0x000ee80000300800 */
[----:B------:R-:W3:Y:S04]  /*25120*/  LDL.LU R21, [R1+0x6fc] ;  /* 0x0006fc0001157983 */ /* 0x000ee80000300800 */
[----:B0-----:R-:W3:Y:S04]  /*25130*/  LDL.LU R12, [R1+0x708] ;  /* 0x00070800010c7983 */ /* 0x001ee80000300800 */
[----:B------:R-:W3:Y:S04]  /*25140*/  LDL.LU R20, [R1+0x6f4] ;  /* 0x0006f40001147983 */ /* 0x000ee80000300800 */
[----:B------:R-:W3:Y:S01]  /*25150*/  LDL.LU R15, [R1+0x700] ;  /* 0x00070000010f7983 */ /* 0x000ee20000300800 */
[----:B----4-:R-:W-:-:S05]  /*25160*/  IADD3.X R11, PT, PT, R11, UR59, RZ, P5, !PT ;  /* 0x0000003b0b0b7c10 */ /* 0x010fca000affe4ff */
        /* <DEDUP_REMOVED lines=8> */
[----:B------:R-:W4:Y:S04]  /*251f0*/  LDL.LU R18, [R1+0x260] ;  /* 0x0002600001127983 */ /* 0x000f280000300800 */
[----:B------:R-:W4:Y:S01]  /*25200*/  LDL.LU R17, [R1+0x6ec] ;  /* 0x0006ec0001117983 */ /* 0x000f220000300800 */
[----:B------:R-:W-:-:S05]  /*25210*/  IADD3 R13, P2, PT, R13, UR19, RZ ;  /* 0x000000130d0d7c10 */ /* 0x000fca000ff5e0ff */
[----:B------:R0:W-:Y:S04]  /*25220*/  STL [R1+0x714], R13 ;  /* 0x0007140d01007387 */ /* 0x0001e80000100800 */
[----:B0-----:R-:W4:Y:S04]  /*25230*/  LDL.LU R13, [R1+0x6f8] ;  /* 0x0006f800010d7983 */ /* 0x001f280000300800 */
[----:B------:R-:W4:Y:S01]  /*25240*/  LDL.LU R16, [R1+0x6e4] ;  /* 0x0006e40001107983 */ /* 0x000f220000300800 */
[----:B------:R-:W-:-:S05]  /*25250*/  IADD3.X R10, PT, PT, R10, UR59, RZ, P3, !PT ;  /* 0x0000003b0a0a7c10 */ /* 0x000fca0009ffe4ff */
        /* <DEDUP_REMOVED lines=11> */
[----:B0-----:R-:W4:Y:S04]  /*25310*/  LDL.LU R9, [R1+0x24c] ;  /* 0x00024c0001097983 */ /* 0x001f280000300800 */
[----:B------:R-:W-:Y:S01]  /*25320*/  STL [R1+0x274], R29 ;  /* 0x0002741d01007387 */ /* 0x000fe20000100800 */
[----:B--2---:R-:W-:-:S05]  /*25330*/  IADD3 R14, P5, PT, R14, UR19, RZ ;  /* 0x000000130e0e7c10 */ /* 0x004fca000ffbe0ff */
[----:B------:R0:W-:Y:S01]  /*25340*/  STL [R1+0x704], R14 ;  /* 0x0007040e01007387 */ /* 0x0001e20000100800 */
[----:B------:R-:W-:-:S03]  /*25350*/  IADD3.X R26, PT, PT, R26, UR59, RZ, P2, !PT ;  /* 0x0000003b1a1a7c10 */ /* 0x000fc600097fe4ff */
[----:B------:R-:W-:Y:S01]  /*25360*/  STL [R1+0x70c], R28 ;  /* 0x00070c1c01007387 */ /* 0x000fe20000100800 */
[----:B------:R-:W-:Y:S02]  /*25370*/  IADD3 R25, P2, PT, R25, UR19, RZ ;  /* 0x0000001319197c10 */ /* 0x000fe4000ff5e0ff */
[----:B------:R-:W-:Y:S01]  /*25380*/  IADD3.X R24, PT, PT, R24, UR59, RZ, P3, !PT ;  /* 0x0000003b18187c10 */ /* 0x000fe20009ffe4ff */
[----:B0-----:R-:W2:Y:S04]  /*25390*/  LDL.LU R14, [R1+0x258] ;  /* 0x00025800010e7983 */ /* 0x001ea80000300800 */
[----:B------:R-:W-:Y:S04]  /*253a0*/  STL [R1+0x718], R27 ;  /* 0x0007181b01007387 */ /* 0x000fe80000100800 */
[----:B------:R-:W-:Y:S04]  /*253b0*/  STL [R1+0x710], R26 ;  /* 0x0007101a01007387 */ /* 0x000fe80000100800 */
[----:B------:R-:W-:Y:S01]  /*253c0*/  STL [R1+0x26c], R25 ;  /* 0x00026c1901007387 */ /* 0x000fe20000100800 */
[----:B---3--:R-:W-:-:S03]  /*253d0*/  IADD3 R23, P3, PT, R23, UR19, RZ ;  /* 0x0000001317177c10 */ /* 0x008fc6000ff7e0ff */
[----:B------:R-:W-:Y:S01]  /*253e0*/  STL [R1+0x278], R24 ;  /* 0x0002781801007387 */ /* 0x000fe20000100800 */
[----:B------:R-:W-:-:S03]  /*253f0*/  IADD3.X R22, PT, PT, R22, UR59, RZ, P4, !PT ;  /* 0x0000003b16167c10 */ /* 0x000fc6000a7fe4ff */
[----:B------:R-:W-:Y:S01]  /*25400*/  STL [R1+0x264], R23 ;  /* 0x0002641701007387 */ /* 0x000fe20000100800 */
[----:B------:R-:W-:-:S05]  /*25410*/  IADD3.X R12, PT, PT, R12, UR59, RZ, P6, !PT ;  /* 0x0000003b0c0c7c10 */ /* 0x000fca000b7fe4ff */
[----:B------:R0:W-:Y:S04]  /*25420*/  STL [R1+0x708], R12 ;  /* 0x0007080c01007387 */ /* 0x0001e80000100800 */
[----:B------:R-:W-:Y:S04]  /*25430*/  STL [R1+0x270], R22 ;  /* 0x0002701601007387 */ /* 0x000fe80000100800 */
[----:B0-----:R-:W3:Y:S01]  /*25440*/  LDL.LU R12, [R1+0x244] ;  /* 0x00024400010c7983 */ /* 0x001ee20000300800 */
[----:B------:R-:W-:Y:S02]  /*25450*/  IADD3 R21, P4, PT, R21, UR19, RZ ;  /* 0x0000001315157c10 */ /* 0x000fe4000ff9e0ff */
[----:B------:R-:W-:-:S02]  /*25460*/  IADD3.X R15, PT, PT, R15, UR59, RZ, P5, !PT ;  /* 0x0000003b0f0f7c10 */ /* 0x000fc4000affe4ff */
[----:B------:R-:W-:Y:S01]  /*25470*/  IADD3 R20, P6, PT, R20, UR19, RZ ;  /* 0x0000001314147c10 */ /* 0x000fe2000ffde0ff */
[----:B------:R-:W-:Y:S04]  /*25480*/  STL [R1+0x6fc], R21 ;  /* 0x0006fc1501007387 */ /* 0x000fe80000100800 */
[----:B------:R0:W-:Y:S04]  /*25490*/  STL [R1+0x700], R15 ;  /* 0x0007000f01007387 */ /* 0x0001e80000100800 */
[----:B------:R-:W-:Y:S01]  /*254a0*/  STL [R1+0x6f4], R20 ;  /* 0x0006f41401007387 */ /* 0x000fe20000100800 */
[----:B----4-:R-:W-:-:S03]  /*254b0*/  IADD3 R11, P5, PT, R11, UR19, RZ ;  /* 0x000000130b0b7c10 */ /* 0x010fc6000ffbe0ff */
[----:B0-----:R-:W4:Y:S01]  /*254c0*/  LDL.LU R15, [R1+0x250] ;  /* 0x00025000010f7983 */ /* 0x001f220000300800 */
[----:B------:R-:W-:-:S03]  /*254d0*/  IADD3.X R19, PT, PT, R19, UR59, RZ, P2, !PT ;  /* 0x0000003b13137c10 */ /* 0x000fc600097fe4ff */
[----:B------:R0:W-:Y:S04]  /*254e0*/  STL [R1+0x25c], R11 ;  /* 0x00025c0b01007387 */ /* 0x0001e80000100800 */
[----:B0-----:R-:W4:Y:S01]  /*254f0*/  LDL.LU R11, [R1+0x6dc] ;  /* 0x0006dc00010b7983 */ /* 0x001f220000300800 */
[----:B------:R-:W-:Y:S02]  /*25500*/  IADD3 R8, P2, PT, R8, UR19, RZ ;  /* 0x0000001308087c10 */ /* 0x000fe4000ff5e0ff */
[----:B------:R-:W-:-:S03]  /*25510*/  IADD3.X R18, PT, PT, R18, UR59, RZ, P3, !PT ;  /* 0x0000003b12127c10 */ /* 0x000fc60009ffe4ff */
[----:B------:R0:W-:Y:S01]  /*25520*/  STL [R1+0x254], R8 ;  /* 0x0002540801007387 */ /* 0x0001e20000100800 */
[----:B------:R-:W-:-:S03]  /*25530*/  IADD3 R17, P3, PT, R17, UR19, RZ ;  /* 0x0000001311117c10 */ /* 0x000fc6000ff7e0ff */
[----:B0-----:R-:W4:Y:S04]  /*25540*/  LDL.LU R8, [R1+0x6e8] ;  /* 0x0006e80001087983 */ /* 0x001f280000300800 */
[----:B------:R-:W-:Y:S01]  /*25550*/  STL [R1+0x268], R19 ;  /* 0x0002681301007387 */ /* 0x000fe20000100800 */
[----:B------:R-:W-:Y:S02]  /*25560*/  IADD3.X R13, PT, PT, R13, UR59, RZ, P4, !PT ;  /* 0x0000003b0d0d7c10 */ /* 0x000fe4000a7fe4ff */
[----:B------:R-:W-:-:S03]  /*25570*/  IADD3 R16, P4, PT, R16, UR19, RZ ;  /* 0x0000001310107c10 */ /* 0x000fc6000ff9e0ff */
[----:B------:R0:W-:Y:S04]  /*25580*/  STL [R1+0x6f8], R13 ;  /* 0x0006f80d01007387 */ /* 0x0001e80000100800 */
[----:B------:R-:W-:Y:S04]  /*25590*/  STL [R1+0x260], R18 ;  /* 0x0002601201007387 */ /* 0x000fe80000100800 */
[----:B0-----:R-:W4:Y:S04]  /*255a0*/  LDL.LU R13, [R1+0x6d4] ;  /* 0x0006d400010d7983 */ /* 0x001f280000300800 */
[----:B------:R-:W-:Y:S04]  /*255b0*/  STL [R1+0x6ec], R17 ;  /* 0x0006ec1101007387 */ /* 0x000fe80000100800 */
[----:B------:R-:W4:Y:S01]  /*255c0*/  LDL.LU R31, [R1+0x6e0] ;  /* 0x0006e000011f7983 */ /* 0x000f220000300800 */
[----:B------:R-:W-:-:S03]  /*255d0*/  IADD3.X R10, PT, PT, R10, UR59, RZ, P6, !PT ;  /* 0x0000003b0a0a7c10 */ /* 0x000fc6000b7fe4ff */
        /* <DEDUP_REMOVED lines=10> */
[----:B------:R-:W4:Y:S04]  /*25680*/  LDL.LU R26, [R1+0x6c4] ;  /* 0x0006c400011a7983 */ /* 0x000f280000300800 */
[----:B------:R-:W4:Y:S04]  /*25690*/  LDL.LU R25, [R1+0x6d0] ;  /* 0x0006d00001197983 */ /* 0x000f280000300800 */
[----:B------:R-:W4:Y:S01]  /*256a0*/  LDL.LU R24, [R1+0x22c] ;  /* 0x00022c0001187983 */ /* 0x000f220000300800 */
[----:B--2---:R-:W-:-:S05]  /*256b0*/  IADD3.X R14, PT, PT, R14, UR59, RZ, P5, !PT ;  /* 0x0000003b0e0e7c10 */ /* 0x004fca000affe4ff */
[----:B------:R0:W-:Y:S04]  /*256c0*/  STL [R1+0x258], R14 ;  /* 0x0002580e01007387 */ /* 0x0001e80000100800 */
[----:B------:R-:W2:Y:S04]  /*256d0*/  LDL.LU R23, [R1+0x238] ;  /* 0x0002380001177983 */ /* 0x000ea80000300800 */
[----:B------:R-:W2:Y:S04]  /*256e0*/  LDL.LU R22, [R1+0x224] ;  /* 0x0002240001167983 */ /* 0x000ea80000300800 */
[----:B------:R-:W2:Y:S04]  /*256f0*/  LDL.LU R21, [R1+0x230] ;  /* 0x0002300001157983 */ /* 0x000ea80000300800 */
[----:B0-----:R-:W2:Y:S04]  /*25700*/  LDL.LU R14, [R1+0x6bc] ;  /* 0x0006bc00010e7983 */ /* 0x001ea80000300800 */
[----:B------:R-:W2:Y:S04]  /*25710*/  LDL.LU R20, [R1+0x6c8] ;  /* 0x0006c80001147983 */ /* 0x000ea80000300800 */
[----:B------:R-:W2:Y:S01]  /*25720*/  LDL.LU R16, [R1+0x6b4] ;  /* 0x0006b40001107983 */ /* 0x000ea20000300800 */
[----:B---3--:R-:W-:-:S05]  /*25730*/  IADD3 R12, P5, PT, R12, UR19, RZ ;  /* 0x000000130c0c7c10 */ /* 0x008fca000ffbe0ff */
[----:B------:R0:W-:Y:S04]  /*25740*/  STL [R1+0x244], R12 ;  /* 0x0002440c01007387 */ /* 0x0001e80000100800 */
[----:B0-----:R-:W3:Y:S04]  /*25750*/  LDL.LU R12, [R1+0x6c0] ;  /* 0x0006c000010c7983 */ /* 0x001ee80000300800 */
[----:B------:R-:W3:Y:S01]  /*25760*/  LDL.LU R19, [R1+0x21c] ;  /* 0x00021c0001137983 */ /* 0x000ee20000300800 */
[----:B----4-:R-:W-:Y:S02]  /*25770*/  IADD3.X R15, PT, PT, R15, UR59, RZ, P2, !PT ;  /* 0x0000003b0f0f7c10 */ /* 0x010fe400097fe4ff */
        /* <DEDUP_REMOVED lines=31> */
[----:B------:R-:W-:Y:S04]  /*25970*/  STL [R1+0x6cc], R27 ;  /* 0x0006cc1b01007387 */ /* 0x000fe80000100800 */
[----:B------:R-:W-:Y:S04]  /*25980*/  STL [R1+0x6c4], R26 ;  /* 0x0006c41a01007387 */ /* 0x000fe80000100800 */
[----:B------:R-:W-:Y:S04]  /*25990*/  STL [R1+0x6d0], R25 ;  /* 0x0006d01901007387 */ /* 0x000fe80000100800 */
[----:B------:R-:W-:Y:S01]  /*259a0*/  STL [R1+0x22c], R24 ;  /* 0x00022c1801007387 */ /* 0x000fe20000100800 */
[----:B--2---:R-:W-:-:S02]  /*259b0*/  IADD3.X R23, PT, PT, R23, UR59, RZ, P4, !PT ;  /* 0x0000003b17177c10 */ /* 0x004fc4000a7fe4ff */
[----:B------:R-:W-:Y:S02]  /*259c0*/  IADD3 R22, P4, PT, R22, UR19, RZ ;  /* 0x0000001316167c10 */ /* 0x000fe4000ff9e0ff */
[----:B------:R-:W-:Y:S02]  /*259d0*/  IADD3.X R21, PT, PT, R21, UR59, RZ, P6, !PT ;  /* 0x0000003b15157c10 */ /* 0x000fe4000b7fe4ff */
[----:B------:R-:W-:Y:S01]  /*259e0*/  IADD3 R14, P6, PT, R14, UR19, RZ ;  /* 0x000000130e0e7c10 */ /* 0x000fe2000ffde0ff */
[----:B------:R-:W-:Y:S01]  /*259f0*/  STL [R1+0x238], R23 ;  /* 0x0002381701007387 */ /* 0x000fe20000100800 */
[----:B------:R-:W-:-:S03]  /*25a00*/  IADD3.X R20, PT, PT, R20, UR59, RZ, P5, !PT ;  /* 0x0000003b14147c10 */ /* 0x000fc6000affe4ff */
[----:B------:R0:W-:Y:S01]  /*25a10*/  STL [R1+0x6bc], R14 ;  /* 0x0006bc0e01007387 */ /* 0x0001e20000100800 */
[----:B------:R-:W-:-:S03]  /*25a20*/  IADD3 R16, P5, PT, R16, UR19, RZ ;  /* 0x0000001310107c10 */ /* 0x000fc6000ffbe0ff */
[----:B------:R-:W-:Y:S04]  /*25a30*/  STL [R1+0x224], R22 ;  /* 0x0002241601007387 */ /* 0x000fe80000100800 */
[----:B0-----:R-:W2:Y:S04]  /*25a40*/  LDL.LU R14, [R1+0x218] ;  /* 0x00021800010e7983 */ /* 0x001ea80000300800 */
[----:B------:R-:W-:Y:S04]  /*25a50*/  STL [R1+0x230], R21 ;  /* 0x0002301501007387 */ /* 0x000fe80000100800 */
[----:B------:R0:W-:Y:S04]  /*25a60*/  STL [R1+0x6b4], R16 ;  /* 0x0006b41001007387 */ /* 0x0001e80000100800 */
[----:B------:R-:W-:Y:S04]  /*25a70*/  STL [R1+0x6c8], R20 ;  /* 0x0006c81401007387 */ /* 0x000fe80000100800 */
[----:B0-----:R-:W2:Y:S01]  /*25a80*/  LDL.LU R16, [R1+0x204] ;  /* 0x0002040001107983 */ /* 0x001ea20000300800 */
[----:B---3--:R-:W-:-:S05]  /*25a90*/  IADD3.X R12, PT, PT, R12, UR59, RZ, P2, !PT ;  /* 0x0000003b0c0c7c10 */ /* 0x008fca00097fe4ff */
[----:B------:R0:W-:Y:S04]  /*25aa0*/  STL [R1+0x6c0], R12 ;  /* 0x0006c00c01007387 */ /* 0x0001e80000100800 */
[----:B0-----:R-:W3:Y:S01]  /*25ab0*/  LDL.LU R12, [R1+0x210] ;  /* 0x00021000010c7983 */ /* 0x001ee20000300800 */
[----:B------:R-:W-:Y:S02]  /*25ac0*/  IADD3 R19, P2, PT, R19, UR19, RZ ;  /* 0x0000001313137c10 */ /* 0x000fe4000ff5e0ff */
[----:B----4-:R-:W-:-:S05]  /*25ad0*/  IADD3.X R11, PT, PT, R11, UR59, RZ, P3, !PT ;  /* 0x0000003b0b0b7c10 */ /* 0x010fca0009ffe4ff */
        /* <DEDUP_REMOVED lines=10> */
[----:B------:R-:W-:Y:S04]  /*25b80*/  STL [R1+0x220], R17 ;  /* 0x0002201101007387 */ /* 0x000fe80000100800 */
[----:B------:R-:W4:Y:S04]  /*25b90*/  LDL.LU R31, [R1+0x694] ;  /* 0x00069400011f7983 */ /* 0x000f280000300800 */
[----:B------:R-:W4:Y:S01]  /*25ba0*/  LDL.LU R30, [R1+0x6a0] ;  /* 0x0006a000011e7983 */ /* 0x000f220000300800 */
[----:B------:R-:W-:-:S03]  /*25bb0*/  IADD3 R13, P6, PT, R13, UR19, RZ ;  /* 0x000000130d0d7c10 */ /* 0x000fc6000ffde0ff */
[----:B------:R-:W-:Y:S04]  /*25bc0*/  STL [R1+0x6b8], R15 ;  /* 0x0006b80f01007387 */ /* 0x000fe80000100800 */
[----:B------:R-:W4:Y:S04]  /*25bd0*/  LDL.LU R29, [R1+0x1fc] ;  /* 0x0001fc00011d7983 */ /* 0x000f280000300800 */
[----:B------:R0:W-:Y:S04]  /*25be0*/  STL [R1+0x6a4], R13 ;  /* 0x0006a40d01007387 */ /* 0x0001e80000100800 */
[----:B0-----:R-:W4:Y:S04]  /*25bf0*/  LDL.LU R13, [R1+0x208] ;  /* 0x00020800010d7983 */ /* 0x001f280000300800 */
[----:B------:R-:W4:Y:S04]  /*25c00*/  LDL.LU R28, [R1+0x1f4] ;  /* 0x0001f400011c7983 */ /* 0x000f280000300800 */
[----:B------:R-:W4:Y:S01]  /*25c10*/  LDL.LU R27, [R1+0x200] ;  /* 0x00020000011b7983 */ /* 0x000f220000300800 */
[----:B------:R-:W-:-:S05]  /*25c20*/  IADD3.X R10, PT, PT, R10, UR59, RZ, P5, !PT ;  /* 0x0000003b0a0a7c10 */ /* 0x000fca000affe4ff */
        /* <DEDUP_REMOVED lines=13> */
[----:B--2---:R-:W-:-:S05]  /*25d00*/  IADD3.X R14, PT, PT, R14, UR59, RZ, P2, !PT ;  /* 0x0000003b0e0e7c10 */ /* 0x004fca00097fe4ff */
[----:B------:R0:W-:Y:S04]  /*25d10*/  STL [R1+0x218], R14 ;  /* 0x0002180e01007387 */ /* 0x0001e80000100800 */
[----:B0-----:R-:W2:Y:S01]  /*25d20*/  LDL.LU R14, [R1+0x674] ;  /* 0x00067400010e7983 */ /* 0x001ea20000300800 */
[----:B------:R-:W-:-:S03]  /*25d30*/  IADD3 R16, P2, PT, R16, UR19, RZ ;  /* 0x0000001310107c10 */ /* 0x000fc6000ff5e0ff */
[----:B------:R-:W2:Y:S01]  /*25d40*/  LDL.LU R19, [R1+0x680] ;  /* 0x0006800001137983 */ /* 0x000ea20000300800 */
[----:B---3--:R-:W-:-:S05]  /*25d50*/  IADD3.X R12, PT, PT, R12, UR59, RZ, P3, !PT ;  /* 0x0000003b0c0c7c10 */ /* 0x008fca0009ffe4ff */
[----:B------:R0:W-:Y:S04]  /*25d60*/  STL [R1+0x210], R12 ;  /* 0x0002100c01007387 */ /* 0x0001e80000100800 */
[----:B------:R-:W-:Y:S04]  /*25d70*/  STL [R1+0x204], R16 ;  /* 0x0002041001007387 */ /* 0x000fe80000100800 */
[----:B0-----:R-:W3:Y:S04]  /*25d80*/  LDL.LU R12, [R1+0x1dc] ;  /* 0x0001dc00010c7983 */ /* 0x001ee80000300800 */
[----:B------:R-:W3:Y:S04]  /*25d90*/  LDL.LU R18, [R1+0x1e8] ;  /* 0x0001e80001127983 */ /* 0x000ee80000300800 */
[----:B------:R-:W3:Y:S01]  /*25da0*/  LDL.LU R17, [R1+0x1d4] ;  /* 0x0001d40001117983 */ /* 0x000ee20000300800 */
[----:B----4-:R-:W-:-:S05]  /*25db0*/  IADD3 R11, P3, PT, R11, UR19, RZ ;  /* 0x000000130b0b7c10 */ /* 0x010fca000ff7e0ff */
        /* <DEDUP_REMOVED lines=10> */
[----:B------:R-:W-:-:S02]  /*25e60*/  IADD3.X R13, PT, PT, R13, UR59, RZ, P5, !PT ;  /* 0x0000003b0d0d7c10 */ /* 0x000fc4000affe4ff */
[----:B------:R-:W-:-:S03]  /*25e70*/  IADD3 R28, P5, PT, R28, UR19, RZ ;  /* 0x000000131c1c7c10 */ /* 0x000fc6000ffbe0ff */
[----:B------:R0:W-:Y:S01]  /*25e80*/  STL [R1+0x208], R13 ;  /* 0x0002080d01007387 */ /* 0x0001e20000100800 */
[----:B------:R-:W-:-:S03]  /*25e90*/  IADD3.X R27, PT, PT, R27, UR59, RZ, P2, !PT ;  /* 0x0000003b1b1b7c10 */ /* 0x000fc600097fe4ff */
[----:B------:R-:W-:Y:S04]  /*25ea0*/  STL [R1+0x6a0], R30 ;  /* 0x0006a01e01007387 */ /* 0x000fe80000100800 */
[----:B0-----:R-:W4:Y:S04]  /*25eb0*/  LDL.LU R13, [R1+0x664] ;  /* 0x00066400010d7983 */ /* 0x001f280000300800 */
[----:B------:R-:W-:Y:S01]  /*25ec0*/  STL [R1+0x1fc], R29 ;  /* 0x0001fc1d01007387 */ /* 0x000fe20000100800 */
[----:B------:R-:W-:Y:S02]  /*25ed0*/  IADD3 R10, P2, PT, R10, UR19, RZ ;  /* 0x000000130a0a7c10 */ /* 0x000fe4000ff5e0ff */
        /* <DEDUP_REMOVED lines=21> */
[----:B------:R0:W-:Y:S04]  /*26030*/  STL [R1+0x688], R15 ;  /* 0x0006880f01007387 */ /* 0x0001e80000100800 */
[----:B------:R-:W-:Y:S04]  /*26040*/  STL [R1+0x67c], R20 ;  /* 0x00067c1401007387 */ /* 0x000fe80000100800 */
[----:B0-----:R-:W4:Y:S01]  /*26050*/  LDL.LU R15, [R1+0x1d8] ;  /* 0x0001d800010f7983 */ /* 0x001f220000300800 */
[----:B--2---:R-:W-:-:S05]  /*26060*/  IADD3 R14, P2, PT, R14, UR19, RZ ;  /* 0x000000130e0e7c10 */ /* 0x004fca000ff5e0ff */
[----:B------:R0:W-:Y:S01]  /*26070*/  STL [R1+0x674], R14 ;  /* 0x0006740e01007387 */ /* 0x0001e20000100800 */
[----:B------:R-:W-:-:S03]  /*26080*/  IADD3.X R19, PT, PT, R19, UR59, RZ, P3, !PT ;  /* 0x0000003b13137c10 */ /* 0x000fc60009ffe4ff */
[----:B0-----:R-:W2:Y:S01]  /*26090*/  LDL.LU R14, [R1+0x1c4] ;  /* 0x0001c400010e7983 */ /* 0x001ea20000300800 */
[----:B---3--:R-:W-:-:S05]  /*260a0*/  IADD3 R12, P3, PT, R12, UR19, RZ ;  /* 0x000000130c0c7c10 */ /* 0x008fca000ff7e0ff */
[----:B------:R0:W-:Y:S04]  /*260b0*/  STL [R1+0x1dc], R12 ;  /* 0x0001dc0c01007387 */ /* 0x0001e80000100800 */
[----:B0-----:R-:W3:Y:S01]  /*260c0*/  LDL.LU R12, [R1+0x1d0] ;  /* 0x0001d000010c7983 */ /* 0x001ee20000300800 */
[----:B------:R-:W-:Y:S02]  /*260d0*/  IADD3.X R18, PT, PT, R18, UR59, RZ, P4, !PT ;  /* 0x0000003b12127c10 */ /* 0x000fe4000a7fe4ff */
[----:B------:R-:W-:Y:S01]  /*260e0*/  IADD3 R17, P4, PT, R17, UR19, RZ ;  /* 0x0000001311117c10 */ /* 0x000fe2000ff9e0ff */
[----:B------:R-:W-:Y:S01]  /*260f0*/  STL [R1+0x680], R19 ;  /* 0x0006801301007387 */ /* 0x000fe20000100800 */
[----:B----4-:R-:W-:Y:S02]  /*26100*/  IADD3.X R11, PT, PT, R11, UR59, RZ, P6, !PT ;  /* 0x0000003b0b0b7c10 */ /* 0x010fe4000b7fe4ff */
[----:B------:R-:W-:-:S03]  /*26110*/  IADD3 R16, P6, PT, R16, UR19, RZ ;  /* 0x0000001310107c10 */ /* 0x000fc6000ffde0ff */
[----:B------:R0:W-:Y:S04]  /*26120*/  STL [R1+0x1e0], R11 ;  /* 0x0001e00b01007387 */ /* 0x0001e80000100800 */
[----:B------:R-:W-:Y:S04]  /*26130*/  STL [R1+0x1e8], R18 ;  /* 0x0001e81201007387 */ /* 0x000fe80000100800 */
[----:B0-----:R-:W4:Y:S04]  /*26140*/  LDL.LU R11, [R1+0x65c] ;  /* 0x00065c00010b7983 */ /* 0x001f280000300800 */
[----:B------:R-:W-:Y:S04]  /*26150*/  STL [R1+0x1d4], R17 ;  /* 0x0001d41101007387 */ /* 0x000fe80000100800 */
[----:B------:R-:W4:Y:S04]  /*26160*/  LDL.LU R31, [R1+0x668] ;  /* 0x00066800011f7983 */ /* 0x000f280000300800 */
[----:B------:R-:W4:Y:S01]  /*26170*/  LDL.LU R30, [R1+0x654] ;  /* 0x00065400011e7983 */ /* 0x000f220000300800 */
[----:B------:R-:W-:-:S03]  /*26180*/  IADD3.X R8, PT, PT, R8, UR59, RZ, P5, !PT ;  /* 0x0000003b08087c10 */ /* 0x000fc6000affe4ff */
        /* <DEDUP_REMOVED lines=12> */
[----:B------:R-:W-:-:S05]  /*26250*/  IADD3.X R10, PT, PT, R10, UR59, RZ, P2, !PT ;  /* 0x0000003b0a0a7c10 */ /* 0x000fca00097fe4ff */
        /* <DEDUP_REMOVED lines=12> */
[----:B--2---:R-:W-:-:S05]  /*26320*/  IADD3 R14, P3, PT, R14, UR19, RZ ;  /* 0x000000130e0e7c10 */ /* 0x004fca000ff7e0ff */
[----:B------:R0:W-:Y:S04]  /*26330*/  STL [R1+0x1c4], R14 ;  /* 0x0001c40e01007387 */ /* 0x0001e80000100800 */
[----:B------:R-:W-:Y:S04]  /*26340*/  STL [R1+0x1d8], R15 ;  /* 0x0001d80f01007387 */ /* 0x000fe80000100800 */
[----:B0-----:R-:W2:Y:S04]  /*26350*/  LDL.LU R14, [R1+0x640] ;  /* 0x00064000010e7983 */ /* 0x001ea80000300800 */
[----:B------:R-:W2:Y:S04]  /*26360*/  LDL.LU R18, [R1+0x19c] ;  /* 0x00019c0001127983 */ /* 0x000ea80000300800 */
[----:B------:R-:W2:Y:S01]  /*26370*/  LDL.LU R17, [R1+0x1a8] ;  /* 0x0001a80001117983 */ /* 0x000ea20000300800 */
[----:B---3--:R-:W-:-:S05]  /*26380*/  IADD3.X R12, PT, PT, R12, UR59, RZ, P4, !PT ;  /* 0x0000003b0c0c7c10 */ /* 0x008fca000a7fe4ff */
[----:B------:R0:W-:Y:S04]  /*26390*/  STL [R1+0x1d0], R12 ;  /* 0x0001d00c01007387 */ /* 0x0001e80000100800 */
[----:B0-----:R-:W3:Y:S04]  /*263a0*/  LDL.LU R12, [R1+0x194] ;  /* 0x00019400010c7983 */ /* 0x001ee80000300800 */
[----:B------:R-:W3:Y:S01]  /*263b0*/  LDL.LU R15, [R1+0x1a0] ;  /* 0x0001a000010f7983 */ /* 0x000ee20000300800 */
[----:B----4-:R-:W-:-:S05]  /*263c0*/  IADD3 R11, P4, PT, R11, UR19, RZ ;  /* 0x000000130b0b7c10 */ /* 0x010fca000ff9e0ff */
        /* <DEDUP_REMOVED lines=42> */
[----:B--2---:R-:W-:-:S05]  /*26670*/  IADD3.X R14, PT, PT, R14, UR59, RZ, P4, !PT ;  /* 0x0000003b0e0e7c10 */ /* 0x004fca000a7fe4ff */
[----:B------:R0:W-:Y:S01]  /*26680*/  STL [R1+0x640], R14 ;  /* 0x0006400e01007387 */ /* 0x0001e20000100800 */
[----:B------:R-:W-:Y:S02]  /*26690*/  IADD3 R18, P4, PT, R18, UR19, RZ ;  /* 0x0000001312127c10 */ /* 0x000fe4000ff9e0ff */
[----:B------:R-:W-:Y:S01]  /*266a0*/  IADD3.X R17, PT, PT, R17, UR59, RZ, P6, !PT ;  /* 0x0000003b11117c10 */ /* 0x000fe2000b7fe4ff */
[----:B0-----:R-:W2:Y:S04]  /*266b0*/  LDL.LU R14, [R1+0x184] ;  /* 0x00018400010e7983 */ /* 0x001ea80000300800 */
[----:B------:R-:W-:Y:S01]  /*266c0*/  STL [R1+0x634], R19 ;  /* 0x0006341301007387 */ /* 0x000fe20000100800 */
[----:B---3--:R-:W-:-:S05]  /*266d0*/  IADD3 R12, P6, PT, R12, UR19, RZ ;  /* 0x000000130c0c7c10 */ /* 0x008fca000ffde0ff */
[----:B------:R0:W-:Y:S04]  /*266e0*/  STL [R1+0x194], R12 ;  /* 0x0001940c01007387 */ /* 0x0001e80000100800 */
[----:B------:R-:W-:Y:S04]  /*266f0*/  STL [R1+0x19c], R18 ;  /* 0x00019c1201007387 */ /* 0x000fe80000100800 */
[----:B0-----:R-:W3:Y:S01]  /*26700*/  LDL.LU R12, [R1+0x190] ;  /* 0x00019000010c7983 */ /* 0x001ee20000300800 */
[----:B------:R-:W-:-:S03]  /*26710*/  IADD3.X R15, PT, PT, R15, UR59, RZ, P5, !PT ;  /* 0x0000003b0f0f7c10 */ /* 0x000fc6000affe4ff */
[----:B------:R-:W-:Y:S04]  /*26720*/  STL [R1+0x1a8], R17 ;  /* 0x0001a81101007387 */ /* 0x000fe80000100800 */
[----:B------:R-:W3:Y:S04]  /*26730*/  LDL.LU R31, [R1+0x61c] ;  /* 0x00061c00011f7983 */ /* 0x000ee80000300800 */
[----:B------:R-:W3:Y:S04]  /*26740*/  LDL.LU R30, [R1+0x628] ;  /* 0x00062800011e7983 */ /* 0x000ee80000300800 */
[----:B------:R-:W-:Y:S01]  /*26750*/  STL [R1+0x1a0], R15 ;  /* 0x0001a00f01007387 */ /* 0x000fe20000100800 */
[----:B----4-:R-:W-:-:S03]  /*26760*/  IADD3 R11, P5, PT, R11, UR19, RZ ;  /* 0x000000130b0b7c10 */ /* 0x010fc6000ffbe0ff */
        /* <DEDUP_REMOVED lines=9> */
[----:B------:R-:W4:Y:S04]  /*26800*/  LDL.LU R25, [R1+0x60c] ;  /* 0x00060c0001197983 */ /* 0x000f280000300800 */
[----:B------:R-:W4:Y:S01]  /*26810*/  LDL.LU R24, [R1+0x618] ;  /* 0x0006180001187983 */ /* 0x000f220000300800 */
[----:B------:R-:W-:-:S05]  /*26820*/  IADD3 R13, P2, PT, R13, UR19, RZ ;  /* 0x000000130d0d7c10 */ /* 0x000fca000ff5e0ff */
        /* <DEDUP_REMOVED lines=18> */
[----:B--2---:R-:W-:-:S05]  /*26950*/  IADD3 R14, P4, PT, R14, UR19, RZ ;  /* 0x000000130e0e7c10 */ /* 0x004fca000ff9e0ff */
[----:B------:R0:W-:Y:S04]  /*26960*/  STL [R1+0x184], R14 ;  /* 0x0001840e01007387 */ /* 0x0001e80000100800 */
[----:B0-----:R-:W2:Y:S04]  /*26970*/  LDL.LU R14, [R1+0x168] ;  /* 0x00016800010e7983 */ /* 0x001ea80000300800 */
[----:B------:R-:W2:Y:S01]  /*26980*/  LDL.LU R16, [R1+0x154] ;  /* 0x0001540001107983 */ /* 0x000ea20000300800 */
[----:B---3--:R-:W-:-:S05]  /*26990*/  IADD3.X R12, PT, PT, R12, UR59, RZ, P6, !PT ;  /* 0x0000003b0c0c7c10 */ /* 0x008fca000b7fe4ff */
[----:B------:R0:W-:Y:S04]  /*269a0*/  STL [R1+0x190], R12 ;  /* 0x0001900c01007387 */ /* 0x0001e80000100800 */
[----:B0-----:R-:W3:Y:S01]  /*269b0*/  LDL.LU R12, [R1+0x160] ;  /* 0x00016000010c7983 */ /* 0x001ee20000300800 */
[----:B------:R-:W-:Y:S02]  /*269c0*/  IADD3 R31, P6, PT, R31, UR19, RZ ;  /* 0x000000131f1f7c10 */ /* 0x000fe4000ffde0ff */
[----:B------:R-:W-:Y:S02]  /*269d0*/  IADD3.X R30, PT, PT, R30, UR59, RZ, P5, !PT ;  /* 0x0000003b1e1e7c10 */ /* 0x000fe4000affe4ff */
[----:B----4-:R-:W-:Y:S01]  /*269e0*/  IADD3 R29, P5, PT, R29, UR19, RZ ;  /* 0x000000131d1d7c10 */ /* 0x010fe2000ffbe0ff */
[----:B------:R-:W-:Y:S01]  /*269f0*/  STL [R1+0x61c], R31 ;  /* 0x00061c1f01007387 */ /* 0x000fe20000100800 */
        /* <DEDUP_REMOVED lines=24> */
[----:B------:R0:W-:Y:S01]  /*26b80*/  STL [R1+0x178], R13 ;  /* 0x0001780d01007387 */ /* 0x0001e20000100800 */
[----:B------:R-:W-:-:S03]  /*26b90*/  IADD3.X R15, PT, PT, R15, UR59, RZ, P3, !PT ;  /* 0x0000003b0f0f7c10 */ /* 0x000fc60009ffe4ff */
[----:B------:R-:W-:Y:S04]  /*26ba0*/  STL [R1+0x610], R22 ;  /* 0x0006101601007387 */ /* 0x000fe80000100800 */
[----:B0-----:R-:W4:Y:S04]  /*26bb0*/  LDL.LU R13, [R1+0x5e4] ;  /* 0x0005e400010d7983 */ /* 0x001f280000300800 */
[----:B------:R-:W-:Y:S04]  /*26bc0*/  STL [R1+0x16c], R21 ;  /* 0x00016c1501007387 */ /* 0x000fe80000100800 */
[----:B------:R0:W-:Y:S04]  /*26bd0*/  STL [R1+0x170], R15 ;  /* 0x0001700f01007387 */ /* 0x0001e80000100800 */
[----:B------:R-:W-:Y:S01]  /*26be0*/  STL [R1+0x164], R20 ;  /* 0x0001641401007387 */ /* 0x000fe20000100800 */
[----:B------:R-:W-:-:S03]  /*26bf0*/  IADD3 R10, P3, PT, R10, UR19, RZ ;  /* 0x000000130a0a7c10 */ /* 0x000fc6000ff7e0ff */
[----:B0-----:R-:W4:Y:S01]  /*26c00*/  LDL.LU R15, [R1+0x5f0] ;  /* 0x0005f000010f7983 */ /* 0x001f220000300800 */
[----:B------:R-:W-:-:S03]  /*26c10*/  IADD3.X R19, PT, PT, R19, UR59, RZ, P4, !PT ;  /* 0x0000003b13137c10 */ /* 0x000fc6000a7fe4ff */
[----:B------:R0:W-:Y:S04]  /*26c20*/  STL [R1+0x5fc], R10 ;  /* 0x0005fc0a01007387 */ /* 0x0001e80000100800 */
[----:B0-----:R-:W4:Y:S01]  /*26c30*/  LDL.LU R10, [R1+0x14c] ;  /* 0x00014c00010a7983 */ /* 0x001f220000300800 */
[----:B------:R-:W-:-:S05]  /*26c40*/  IADD3 R9, P4, PT, R9, UR19, RZ ;  /* 0x0000001309097c10 */ /* 0x000fca000ff9e0ff */
[----:B------:R0:W-:Y:S01]  /*26c50*/  STL [R1+0x5f4], R9 ;  /* 0x0005f40901007387 */ /* 0x0001e20000100800 */
[----:B------:R-:W-:Y:S02]  /*26c60*/  IADD3.X R18, PT, PT, R18, UR59, RZ, P6, !PT ;  /* 0x0000003b12127c10 */ /* 0x000fe4000b7fe4ff */
[----:B------:R-:W-:Y:S01]  /*26c70*/  IADD3 R17, P6, PT, R17, UR19, RZ ;  /* 0x0000001311117c10 */ /* 0x000fe2000ffde0ff */
[----:B0-----:R-:W4:Y:S04]  /*26c80*/  LDL.LU R9, [R1+0x158] ;  /* 0x0001580001097983 */ /* 0x001f280000300800 */
[----:B------:R-:W-:Y:S01]  /*26c90*/  STL [R1+0x608], R19 ;  /* 0x0006081301007387 */ /* 0x000fe20000100800 */
[----:B--2---:R-:W-:Y:S02]  /*26ca0*/  IADD3.X R14, PT, PT, R14, UR59, RZ, P5, !PT ;  /* 0x0000003b0e0e7c10 */ /* 0x004fe4000affe4ff */
[----:B------:R-:W-:-:S03]  /*26cb0*/  IADD3 R16, P5, PT, R16, UR19, RZ ;  /* 0x0000001310107c10 */ /* 0x000fc6000ffbe0ff */
[----:B------:R0:W-:Y:S04]  /*26cc0*/  STL [R1+0x168], R14 ;  /* 0x0001680e01007387 */ /* 0x0001e80000100800 */
[----:B------:R-:W-:Y:S04]  /*26cd0*/  STL [R1+0x600], R18 ;  /* 0x0006001201007387 */ /* 0x000fe80000100800 */
[----:B0-----:R-:W2:Y:S04]  /*26ce0*/  LDL.LU R14, [R1+0x144] ;  /* 0x00014400010e7983 */ /* 0x001ea80000300800 */
[----:B------:R-:W-:Y:S04]  /*26cf0*/  STL [R1+0x15c], R17 ;  /* 0x00015c1101007387 */ /* 0x000fe80000100800 */
[----:B------:R-:W2:Y:S04]  /*26d00*/  LDL.LU R31, [R1+0x150] ;  /* 0x00015000011f7983 */ /* 0x000ea80000300800 */
[----:B------:R-:W2:Y:S04]  /*26d10*/  LDL.LU R30, [R1+0x5dc] ;  /* 0x0005dc00011e7983 */ /* 0x000ea80000300800 */
[----:B------:R-:W-:Y:S04]  /*26d20*/  STL [R1+0x154], R16 ;  /* 0x0001541001007387 */ /* 0x000fe80000100800 */
[----:B------:R-:W2:Y:S01]  /*26d30*/  LDL.LU R29, [R1+0x5e8] ;  /* 0x0005e800011d7983 */ /* 0x000ea20000300800 */
[----:B---3--:R-:W-:-:S05]  /*26d40*/  IADD3.X R12, PT, PT, R12, UR59, RZ, P2, !PT ;  /* 0x0000003b0c0c7c10 */ /* 0x008fca00097fe4ff */
[----:B------:R0:W-:Y:S04]  /*26d50*/  STL [R1+0x160], R12 ;  /* 0x0001600c01007387 */ /* 0x0001e80000100800 */
[----:B0-----:R-:W3:Y:S04]  /*26d60*/  LDL.LU R12, [R1+0x5d4] ;  /* 0x0005d400010c7983 */ /* 0x001ee80000300800 */
[----:B------:R-:W3:Y:S04]  /*26d70*/  LDL.LU R28, [R1+0x5e0] ;  /* 0x0005e000011c7983 */ /* 0x000ee80000300800 */
[----:B------:R-:W3:Y:S01]  /*26d80*/  LDL.LU R27, [R1+0x13c] ;  /* 0x00013c00011b7983 */ /* 0x000ee20000300800 */
[----:B----4-:R-:W-:-:S05]  /*26d90*/  IADD3 R11, P2, PT, R11, UR19, RZ ;  /* 0x000000130b0b7c10 */ /* 0x010fca000ff5e0ff */
        /* <DEDUP_REMOVED lines=28> */
[----:B--2---:R-:W-:-:S05]  /*26f60*/  IADD3 R14, P6, PT, R14, UR19, RZ ;  /* 0x000000130e0e7c10 */ /* 0x004fca000ffde0ff */
[----:B------:R0:W-:Y:S01]  /*26f70*/  STL [R1+0x144], R14 ;  /* 0x0001440e01007387 */ /* 0x0001e20000100800 */
[----:B------:R-:W-:Y:S02]  /*26f80*/  IADD3.X R31, PT, PT, R31, UR59, RZ, P5, !PT ;  /* 0x0000003b1f1f7c10 */ /* 0x000fe4000affe4ff */
[----:B------:R-:W-:Y:S01]  /*26f90*/  IADD3 R30, P5, PT, R30, UR19, RZ ;  /* 0x000000131e1e7c10 */ /* 0x000fe2000ffbe0ff */
[----:B0-----:R-:W2:Y:S01]  /*26fa0*/  LDL.LU R14, [R1+0x114] ;  /* 0x00011400010e7983 */ /* 0x001ea20000300800 */
[----:B------:R-:W-:-:S03]  /*26fb0*/  IADD3.X R29, PT, PT, R29, UR59, RZ, P2, !PT ;  /* 0x0000003b1d1d7c10 */ /* 0x000fc600097fe4ff */
[----:B------:R-:W-:Y:S01]  /*26fc0*/  STL [R1+0x150], R31 ;  /* 0x0001501f01007387 */ /* 0x000fe20000100800 */
[----:B---3--:R-:W-:-:S05]  /*26fd0*/  IADD3 R12, P2, PT, R12, UR19, RZ ;  /* 0x000000130c0c7c10 */ /* 0x008fca000ff5e0ff */
[----:B------:R0:W-:Y:S04]  /*26fe0*/  STL [R1+0x5d4], R12 ;  /* 0x0005d40c01007387 */ /* 0x0001e80000100800 */
[----:B------:R-:W-:Y:S04]  /*26ff0*/  STL [R1+0x5dc], R30 ;  /* 0x0005dc1e01007387 */ /* 0x000fe80000100800 */
[----:B0-----:R-:W3:Y:S01]  /*27000*/  LDL.LU R12, [R1+0x120] ;  /* 0x00012000010c7983 */ /* 0x001ee20000300800 */
[----:B------:R-:W-:Y:S02]  /*27010*/  IADD3.X R28, PT, PT, R28, UR59, RZ, P3, !PT ;  /* 0x0000003b1c1c7c10 */ /* 0x000fe40009ffe4ff */
[----:B------:R-:W-:Y:S01]  /*27020*/  IADD3 R27, P3, PT, R27, UR19, RZ ;  /* 0x000000131b1b7c10 */ /* 0x000fe2000ff7e0ff */
[----:B------:R-:W-:Y:S01]  /*27030*/  STL [R1+0x5e8], R29 ;  /* 0x0005e81d01007387 */ /* 0x000fe20000100800 */
[----:B----4-:R-:W-:-:S02]  /*27040*/  IADD3.X R11, PT, PT, R11, UR59, RZ, P4, !PT ;  /* 0x0000003b0b0b7c10 */ /* 0x010fc4000a7fe4ff */
[----:B------:R-:W-:-:S03]  /*27050*/  IADD3 R26, P4, PT, R26, UR19, RZ ;  /* 0x000000131a1a7c10 */ /* 0x000fc6000ff9e0ff */
[----:B------:R0:W-:Y:S01]  /*27060*/  STL [R1+0x148], R11 ;  /* 0x0001480b01007387 */ /* 0x0001e20000100800 */
[----:B------:R-:W-:-:S03]  /*27070*/  IADD3.X R25, PT, PT, R25, UR59, RZ, P6, !PT ;  /* 0x0000003b19197c10 */ /* 0x000fc6000b7fe4ff */
[----:B------:R-:W-:Y:S01]  /*27080*/  STL [R1+0x5e0], R28 ;  /* 0x0005e01c01007387 */ /* 0x000fe20000100800 */
[----:B------:R-:W-:-:S03]  /*27090*/  IADD3 R24, P6, PT, R24, UR19, RZ ;  /* 0x0000001318187c10 */ /* 0x000fc6000ffde0ff */
[----:B0-----:R-:W4:Y:S04]  /*270a0*/  LDL.LU R11, [R1+0x5ac] ;  /* 0x0005ac00010b7983 */ /* 0x001f280000300800 */
[----:B------:R-:W-:Y:S04]  /*270b0*/  STL [R1+0x13c], R27 ;  /* 0x00013c1b01007387 */ /* 0x000fe80000100800 */
        /* <DEDUP_REMOVED lines=21> */
[----:B------:R-:W-:Y:S02]  /*27210*/  IADD3.X R10, PT, PT, R10, UR59, RZ, P6, !PT ;  /* 0x0000003b0a0a7c10 */ /* 0x000fe4000b7fe4ff */
[----:B------:R-:W-:-:S03]  /*27220*/  IADD3 R18, P6, PT, R18, UR19, RZ ;  /* 0x0000001312127c10 */ /* 0x000fc6000ffde0ff */
[----:B------:R0:W-:Y:S01]  /*27230*/  STL [R1+0x5c8], R10 ;  /* 0x0005c80a01007387 */ /* 0x0001e20000100800 */
[----:B------:R-:W-:-:S03]  /*27240*/  IADD3.X R17, PT, PT, R17, UR59, RZ, P5, !PT ;  /* 0x0000003b11117c10 */ /* 0x000fc6000affe4ff */
        /* <DEDUP_REMOVED lines=12> */
[----:B--2---:R-:W-:-:S05]  /*27310*/  IADD3 R14, P2, PT, R14, UR19, RZ ;  /* 0x000000130e0e7c10 */ /* 0x004fca000ff5e0ff */
[----:B------:R0:W-:Y:S04]  /*27320*/  STL [R1+0x114], R14 ;  /* 0x0001140e01007387 */ /* 0x0001e80000100800 */
[----:B0-----:R-:W2:Y:S04]  /*27330*/  LDL.LU R14, [R1+0x5a8] ;  /* 0x0005a800010e7983 */ /* 0x001ea80000300800 */
[----:B------:R-:W2:Y:S04]  /*27340*/  LDL.LU R28, [R1+0x594] ;  /* 0x00059400011c7983 */ /* 0x000ea80000300800 */
[----:B------:R-:W2:Y:S01]  /*27350*/  LDL.LU R27, [R1+0x5a0] ;  /* 0x0005a000011b7983 */ /* 0x000ea20000300800 */
[----:B---3--:R-:W-:-:S05]  /*27360*/  IADD3.X R12, PT, PT, R12, UR59, RZ, P3, !PT ;  /* 0x0000003b0c0c7c10 */ /* 0x008fca0009ffe4ff */
[----:B------:R0:W-:Y:S04]  /*27370*/  STL [R1+0x120], R12 ;  /* 0x0001200c01007387 */ /* 0x0001e80000100800 */
[----:B0-----:R-:W3:Y:S04]  /*27380*/  LDL.LU R12, [R1+0xfc] ;  /* 0x0000fc00010c7983 */ /* 0x001ee80000300800 */
[----:B------:R-:W3:Y:S04]  /*27390*/  LDL.LU R26, [R1+0x108] ;  /* 0x00010800011a7983 */ /* 0x000ee80000300800 */
[----:B------:R-:W3:Y:S04]  /*273a0*/  LDL.LU R25, [R1+0xf4] ;  /* 0x0000f40001197983 */ /* 0x000ee80000300800 */
[----:B------:R-:W3:Y:S01]  /*273b0*/  LDL.LU R24, [R1+0x100] ;  /* 0x0001000001187983 */ /* 0x000ee20000300800 */
[----:B----4-:R-:W-:-:S05]  /*273c0*/  IADD3 R11, P3, PT, R11, UR19, RZ ;  /* 0x000000130b0b7c10 */ /* 0x010fca000ff7e0ff */
        /* <DEDUP_REMOVED lines=29> */
[----:B--2---:R-:W-:-:S05]  /*275a0*/  IADD3.X R14, PT, PT, R14, UR59, RZ, P3, !PT ;  /* 0x0000003b0e0e7c10 */ /* 0x004fca0009ffe4ff */
[----:B------:R0:W-:Y:S01]  /*275b0*/  STL [R1+0x5a8], R14 ;  /* 0x0005a80e01007387 */ /* 0x0001e20000100800 */
[----:B------:R-:W-:Y:S02]  /*275c0*/  IADD3 R28, P3, PT, R28, UR19, RZ ;  /* 0x000000131c1c7c10 */ /* 0x000fe4000ff7e0ff */
[----:B------:R-:W-:Y:S01]  /*275d0*/  IADD3.X R27, PT, PT, R27, UR59, RZ, P4, !PT ;  /* 0x0000003b1b1b7c10 */ /* 0x000fe2000a7fe4ff */
[----:B------:R-:W-:Y:S04]  /*275e0*/  STL [R1+0x110], R30 ;  /* 0x0001101e01007387 */ /* 0x000fe80000100800 */
[----:B0-----:R-:W2:Y:S04]  /*275f0*/  LDL.LU R14, [R1+0xd4] ;  /* 0x0000d400010e7983 */ /* 0x001ea80000300800 */
[----:B------:R-:W-:Y:S01]  /*27600*/  STL [R1+0x59c], R29 ;  /* 0x00059c1d01007387 */ /* 0x000fe20000100800 */
[----:B---3--:R-:W-:-:S05]  /*27610*/  IADD3 R12, P4, PT, R12, UR19, RZ ;  /* 0x000000130c0c7c10 */ /* 0x008fca000ff9e0ff */
[----:B------:R0:W-:Y:S04]  /*27620*/  STL [R1+0xfc], R12 ;  /* 0x0000fc0c01007387 */ /* 0x0001e80000100800 */
[----:B------:R-:W-:Y:S04]  /*27630*/  STL [R1+0x594], R28 ;  /* 0x0005941c01007387 */ /* 0x000fe80000100800 */
[----:B0-----:R-:W3:Y:S01]  /*27640*/  LDL.LU R12, [R1+0xe0] ;  /* 0x0000e000010c7983 */ /* 0x001ee20000300800 */
[----:B------:R-:W-:Y:S02]  /*27650*/  IADD3.X R26, PT, PT, R26, UR59, RZ, P6, !PT ;  /* 0x0000003b1a1a7c10 */ /* 0x000fe4000b7fe4ff */
[----:B------:R-:W-:-:S02]  /*27660*/  IADD3 R25, P6, PT, R25, UR19, RZ ;  /* 0x0000001319197c10 */ /* 0x000fc4000ffde0ff */
[----:B------:R-:W-:Y:S01]  /*27670*/  IADD3.X R24, PT, PT, R24, UR59, RZ, P5, !PT ;  /* 0x0000003b18187c10 */ /* 0x000fe2000affe4ff */
[----:B------:R-:W-:Y:S04]  /*27680*/  STL [R1+0x5a0], R27 ;  /* 0x0005a01b01007387 */ /* 0x000fe80000100800 */
[----:B------:R-:W-:Y:S01]  /*27690*/  STL [R1+0x108], R26 ;  /* 0x0001081a01007387 */ /* 0x000fe20000100800 */
[----:B----4-:R-:W-:-:S03]  /*276a0*/  IADD3 R23, P5, PT, R23, UR19, RZ ;  /* 0x0000001317177c10 */ /* 0x010fc6000ffbe0ff */
[----:B------:R-:W-:Y:S01]  /*276b0*/  STL [R1+0xf4], R25 ;  /* 0x0000f41901007387 */ /* 0x000fe20000100800 */
[----:B------:R-:W-:-:S03]  /*276c0*/  IADD3.X R22, PT, PT, R22, UR59, RZ, P2, !PT ;  /* 0x0000003b16167c10 */ /* 0x000fc600097fe4ff */
[----:B------:R-:W-:Y:S01]  /*276d0*/  STL [R1+0x100], R24 ;  /* 0x0001001801007387 */ /* 0x000fe20000100800 */
[----:B------:R-:W-:Y:S02]  /*276e0*/  IADD3 R21, P2, PT, R21, UR19, RZ ;  /* 0x0000001315157c10 */ /* 0x000fe4000ff5e0ff */
[----:B------:R-:W-:Y:S01]  /*276f0*/  IADD3.X R11, PT, PT, R11, UR59, RZ, P3, !PT ;  /* 0x0000003b0b0b7c10 */ /* 0x000fe20009ffe4ff */
        /* <DEDUP_REMOVED lines=8> */
[----:B------:R-:W-:Y:S04]  /*27780*/  STL [R1+0xec], R20 ;  /* 0x0000ec1401007387 */ /* 0x000fe80000100800 */
[----:B0-----:R-:W4:Y:S01]  /*27790*/  LDL.LU R15, [R1+0x578] ;  /* 0x00057800010f7983 */ /* 0x001f220000300800 */
[----:B------:R-:W-:-:S02]  /*277a0*/  IADD3 R8, P4, PT, R8, UR19, RZ ;  /* 0x0000001308087c10 */ /* 0x000fc4000ff9e0ff */
        /* <DEDUP_REMOVED lines=24> */
[----:B--2---:R-:W-:-:S05]  /*27930*/  IADD3 R14, P3, PT, R14, UR19, RZ ;  /* 0x000000130e0e7c10 */ /* 0x004fca000ff7e0ff */
[----:B------:R0:W-:Y:S04]  /*27940*/  STL [R1+0xd4], R14 ;  /* 0x0000d40e01007387 */ /* 0x0001e80000100800 */
[----:B0-----:R-:W2:Y:S04]  /*27950*/  LDL.LU R14, [R1+0x560] ;  /* 0x00056000010e7983 */ /* 0x001ea80000300800 */
[----:B------:R-:W2:Y:S04]  /*27960*/  LDL.LU R26, [R1+0xbc] ;  /* 0x0000bc00011a7983 */ /* 0x000ea80000300800 */
[----:B------:R-:W2:Y:S04]  /*27970*/  LDL.LU R25, [R1+0xc8] ;  /* 0x0000c80001197983 */ /* 0x000ea80000300800 */
[----:B------:R-:W2:Y:S01]  /*27980*/  LDL.LU R24, [R1+0xb4] ;  /* 0x0000b40001187983 */ /* 0x000ea20000300800 */
[----:B---3--:R-:W-:-:S05]  /*27990*/  IADD3.X R12, PT, PT, R12, UR59, RZ, P4, !PT ;  /* 0x0000003b0c0c7c10 */ /* 0x008fca000a7fe4ff */
[----:B------:R0:W-:Y:S04]  /*279a0*/  STL [R1+0xe0], R12 ;  /* 0x0000e00c01007387 */ /* 0x0001e80000100800 */
[----:B------:R-:W3:Y:S04]  /*279b0*/  LDL.LU R23, [R1+0xc0] ;  /* 0x0000c00001177983 */ /* 0x000ee80000300800 */
[----:B------:R-:W3:Y:S04]  /*279c0*/  LDL.LU R22, [R1+0x54c] ;  /* 0x00054c0001167983 */ /* 0x000ee80000300800 */
[----:B------:R-:W3:Y:S04]  /*279d0*/  LDL.LU R21, [R1+0x558] ;  /* 0x0005580001157983 */ /* 0x000ee80000300800 */
[----:B0-----:R-:W3:Y:S04]  /*279e0*/  LDL.LU R12, [R1+0x544] ;  /* 0x00054400010c7983 */ /* 0x001ee80000300800 */
[----:B------:R-:W3:Y:S04]  /*279f0*/  LDL.LU R20, [R1+0x550] ;  /* 0x0005500001147983 */ /* 0x000ee80000300800 */
[----:B------:R-:W3:Y:S01]  /*27a00*/  LDL.LU R16, [R1+0xac] ;  /* 0x0000ac0001107983 */ /* 0x000ee20000300800 */
[----:B----4-:R-:W-:-:S05]  /*27a10*/  IADD3 R11, P4, PT, R11, UR19, RZ ;  /* 0x000000130b0b7c10 */ /* 0x010fca000ff9e0ff */
        /* <DEDUP_REMOVED lines=21> */
[----:B------:R-:W-:Y:S02]  /*27b70*/  IADD3 R9, P3, PT, R9, UR19, RZ ;  /* 0x0000001309097c10 */ /* 0x000fe4000ff7e0ff */
[----:B------:R-:W-:-:S03]  /*27b80*/  IADD3.X R28, PT, PT, R28, UR59, RZ, P4, !PT ;  /* 0x0000003b1c1c7c10 */ /* 0x000fc6000a7fe4ff */
[----:B------:R0:W-:Y:S04]  /*27b90*/  STL [R1+0x55c], R9 ;  /* 0x00055c0901007387 */ /* 0x0001e80000100800 */
[----:B------:R-:W-:Y:S01]  /*27ba0*/  STL [R1+0xc4], R30 ;  /* 0x0000c41e01007387 */ /* 0x000fe20000100800 */
[----:B------:R-:W-:-:S03]  /*27bb0*/  IADD3 R27, P4, PT, R27, UR19, RZ ;  /* 0x000000131b1b7c10 */ /* 0x000fc6000ff9e0ff */
[----:B0-----:R-:W4:Y:S04]  /*27bc0*/  LDL.LU R9, [R1+0xa8] ;  /* 0x0000a80001097983 */ /* 0x001f280000300800 */
[----:B------:R-:W-:Y:S01]  /*27bd0*/  STL [R1+0xd0], R29 ;  /* 0x0000d01d01007387 */ /* 0x000fe20000100800 */
[----:B--2---:R-:W-:Y:S02]  /*27be0*/  IADD3.X R14, PT, PT, R14, UR59, RZ, P6, !PT ;  /* 0x0000003b0e0e7c10 */ /* 0x004fe4000b7fe4ff */
[----:B------:R-:W-:-:S03]  /*27bf0*/  IADD3 R26, P6, PT, R26, UR19, RZ ;  /* 0x000000131a1a7c10 */ /* 0x000fc6000ffde0ff */
[----:B------:R0:W-:Y:S01]  /*27c00*/  STL [R1+0x560], R14 ;  /* 0x0005600e01007387 */ /* 0x0001e20000100800 */
[----:B------:R-:W-:-:S03]  /*27c10*/  IADD3.X R25, PT, PT, R25, UR59, RZ, P5, !PT ;  /* 0x0000003b19197c10 */ /* 0x000fc6000affe4ff */
[----:B------:R-:W-:Y:S01]  /*27c20*/  STL [R1+0x568], R28 ;  /* 0x0005681c01007387 */ /* 0x000fe20000100800 */
[----:B------:R-:W-:-:S03]  /*27c30*/  IADD3 R24, P5, PT, R24, UR19, RZ ;  /* 0x0000001318187c10 */ /* 0x000fc6000ffbe0ff */
[----:B0-----:R-:W2:Y:S04]  /*27c40*/  LDL.LU R14, [R1+0x94] ;  /* 0x00009400010e7983 */ /* 0x001ea80000300800 */
[----:B------:R-:W-:Y:S04]  /*27c50*/  STL [R1+0x554], R27 ;  /* 0x0005541b01007387 */ /* 0x000fe80000100800 */
[----:B------:R-:W-:Y:S04]  /*27c60*/  STL [R1+0xbc], R26 ;  /* 0x0000bc1a01007387 */ /* 0x000fe80000100800 */
[----:B------:R-:W-:Y:S01]  /*27c70*/  STL [R1+0xc8], R25 ;  /* 0x0000c81901007387 */ /* 0x000fe20000100800 */
[----:B---3--:R-:W-:-:S03]  /*27c80*/  IADD3.X R23, PT, PT, R23, UR59, RZ, P2, !PT ;  /* 0x0000003b17177c10 */ /* 0x008fc600097fe4ff */
[----:B------:R-:W-:Y:S01]  /*27c90*/  STL [R1+0xb4], R24 ;  /* 0x0000b41801007387 */ /* 0x000fe20000100800 */
[----:B------:R-:W-:Y:S02]  /*27ca0*/  IADD3 R22, P2, PT, R22, UR19, RZ ;  /* 0x0000001316167c10 */ /* 0x000fe4000ff5e0ff */
[----:B------:R-:W-:Y:S02]  /*27cb0*/  IADD3.X R21, PT, PT, R21, UR59, RZ, P3, !PT ;  /* 0x0000003b15157c10 */ /* 0x000fe40009ffe4ff */
[----:B------:R-:W-:Y:S01]  /*27cc0*/  IADD3 R12, P3, PT, R12, UR19, RZ ;  /* 0x000000130c0c7c10 */ /* 0x000fe2000ff7e0ff */
[----:B------:R-:W-:Y:S04]  /*27cd0*/  STL [R1+0xc0], R23 ;  /* 0x0000c01701007387 */ /* 0x000fe80000100800 */
[----:B------:R0:W-:Y:S04]  /*27ce0*/  STL [R1+0x544], R12 ;  /* 0x0005440c01007387 */ /* 0x0001e80000100800 */
[----:B------:R-:W-:Y:S04]  /*27cf0*/  STL [R1+0x54c], R22 ;  /* 0x00054c1601007387 */ /* 0x000fe80000100800 */
[----:B0-----:R-:W3:Y:S01]  /*27d00*/  LDL.LU R12, [R1+0xa0] ;  /* 0x0000a000010c7983 */ /* 0x001ee20000300800 */
[----:B------:R-:W-:-:S02]  /*27d10*/  IADD3.X R20, PT, PT, R20, UR59, RZ, P4, !PT ;  /* 0x0000003b14147c10 */ /* 0x000fc4000a7fe4ff */
[----:B------:R-:W-:Y:S01]  /*27d20*/  IADD3 R16, P4, PT, R16, UR19, RZ ;  /* 0x0000001310107c10 */ /* 0x000fe2000ff9e0ff */
[----:B------:R-:W-:Y:S04]  /*27d30*/  STL [R1+0x558], R21 ;  /* 0x0005581501007387 */ /* 0x000fe80000100800 */
[----:B------:R0:W-:Y:S04]  /*27d40*/  STL [R1+0xac], R16 ;  /* 0x0000ac1001007387 */ /* 0x0001e80000100800 */
[----:B------:R-:W-:Y:S04]  /*27d50*/  STL [R1+0x550], R20 ;  /* 0x0005501401007387 */ /* 0x000fe80000100800 */
[----:B0-----:R-:W3:Y:S01]  /*27d60*/  LDL.LU R16, [R1+0x52c] ;  /* 0x00052c0001107983 */ /* 0x001ee20000300800 */
[----:B----4-:R-:W-:-:S05]  /*27d70*/  IADD3.X R11, PT, PT, R11, UR59, RZ, P6, !PT ;  /* 0x0000003b0b0b7c10 */ /* 0x010fca000b7fe4ff */
        /* <DEDUP_REMOVED lines=41> */
[----:B------:R-:W-:-:S03]  /*28010*/  IADD3 R16, P6, PT, R16, UR19, RZ ;  /* 0x0000001310107c10 */ /* 0x000fc6000ffde0ff */
[----:B------:R-:W3:Y:S01]  /*28020*/  LDL.LU R19, [R1+0x78] ;  /* 0x0000780001137983 */ /* 0x000ee20000300800 */
[----:B----4-:R-:W-:-:S05]  /*28030*/  IADD3.X R11, PT, PT, R11, UR59, RZ, P5, !PT ;  /* 0x0000003b0b0b7c10 */ /* 0x010fca000affe4ff */
        /* <DEDUP_REMOVED lines=23> */
[----:B------:R-:W-:-:S02]  /*281b0*/  IADD3 R9, P6, PT, R9, UR19, RZ ;  /* 0x0000001309097c10 */ /* 0x000fc4000ffde0ff */
[----:B------:R-:W-:-:S03]  /*281c0*/  IADD3.X R26, PT, PT, R26, UR59, RZ, P5, !PT ;  /* 0x0000003b1a1a7c10 */ /* 0x000fc6000affe4ff */
[----:B------:R0:W-:Y:S01]  /*281d0*/  STL [R1+0x514], R9 ;  /* 0x0005140901007387 */ /* 0x0001e20000100800 */
[----:B------:R-:W-:-:S03]  /*281e0*/  IADD3 R25, P5, PT, R25, UR19, RZ ;  /* 0x0000001319197c10 */ /* 0x000fc6000ffbe0ff */
[----:B------:R-:W-:Y:S01]  /*281f0*/  STL [R1+0x51c], R28 ;  /* 0x00051c1c01007387 */ /* 0x000fe20000100800 */
[----:B------:R-:W-:-:S03]  /*28200*/  IADD3.X R24, PT, PT, R24, UR59, RZ, P2, !PT ;  /* 0x0000003b18187c10 */ /* 0x000fc600097fe4ff */
        /* <DEDUP_REMOVED lines=16> */
[----:B------:R0:W-:Y:S04]  /*28310*/  STL [R1+0x510], R15 ;  /* 0x0005100f01007387 */ /* 0x0001e80000100800 */
[----:B------:R-:W-:Y:S04]  /*28320*/  STL [R1+0x504], R20 ;  /* 0x0005041401007387 */ /* 0x000fe80000100800 */
[----:B0-----:R-:W2:Y:S01]  /*28330*/  LDL.LU R15, [R1+0x4f8] ;  /* 0x0004f800010f7983 */ /* 0x001ea20000300800 */
[----:B---3--:R-:W-:-:S05]  /*28340*/  IADD3 R12, P6, PT, R12, UR19, RZ ;  /* 0x000000130c0c7c10 */ /* 0x008fca000ffde0ff */
[----:B------:R0:W-:Y:S04]  /*28350*/  STL [R1+0x6c], R12 ;  /* 0x00006c0c01007387 */ /* 0x0001e80000100800 */
[----:B0-----:R-:W3:Y:S01]  /*28360*/  LDL.LU R12, [R1+0x4dc] ;  /* 0x0004dc00010c7983 */ /* 0x001ee20000300800 */
[----:B------:R-:W-:Y:S02]  /*28370*/  IADD3.X R19, PT, PT, R19, UR59, RZ, P5, !PT ;  /* 0x0000003b13137c10 */ /* 0x000fe4000affe4ff */
[----:B----4-:R-:W-:Y:S02]  /*28380*/  IADD3 R11, P5, PT, R11, UR19, RZ ;  /* 0x000000130b0b7c10 */ /* 0x010fe4000ffbe0ff */
        /* <DEDUP_REMOVED lines=37> */
[----:B------:R-:W-:-:S03]  /*285e0*/  IADD3.X R15, PT, PT, R15, UR59, RZ, P5, !PT ;  /* 0x0000003b0f0f7c10 */ /* 0x000fc6000affe4ff */
[----:B------:R-:W2:Y:S01]  /*285f0*/  LDL.LU R19, [R1+0x838] ;  /* 0x0008380001137983 */ /* 0x000ea20000300800 */
[----:B---3--:R-:W-:-:S05]  /*28600*/  IADD3 R12, P5, PT, R12, UR19, RZ ;  /* 0x000000130c0c7c10 */ /* 0x008fca000ffbe0ff */
        /* <DEDUP_REMOVED lines=63> */
[----:B------:R-:W-:Y:S04]  /*28a00*/  STL [R1+0x4b0], R17 ;  /* 0x0004b01101007387 */ /* 0x000fe80000100800 */
[----:B------:R-:W4:Y:S04]  /*28a10*/  LDL.LU R31, [R1+0x9ec] ;  /* 0x0009ec00011f7983 */ /* 0x000f280000300800 */
[----:B------:R-:W4:Y:S04]  /*28a20*/  LDL.LU R30, [R1+0xa08] ;  /* 0x000a0800011e7983 */ /* 0x000f280000300800 */
[----:B------:R-:W-:Y:S01]  /*28a30*/  STL [R1+0x4a8], R15 ;  /* 0x0004a80f01007387 */ /* 0x000fe20000100800 */
[----:B------:R-:W-:-:S03]  /*28a40*/  IADD3 R8, P4, PT, R8, UR18, RZ ;  /* 0x0000001208087c10 */ /* 0x000fc6000ff9e0ff */
        /* <DEDUP_REMOVED lines=77> */
[----:B--2---:R-:W-:Y:S02]  /*28f20*/  IADD3 R14, P2, PT, R14, UR18, RZ ;  /* 0x000000120e0e7c10 */ /* 0x004fe4000ff5e0ff */
[----:B------:R-:W-:-:S03]  /*28f30*/  IADD3.X R18, PT, PT, R18, UR58, RZ, P3, !PT ;  /* 0x0000003a12127c10 */ /* 0x000fc60009ffe4ff */
[----:B------:R0:W-:Y:S04]  /*28f40*/  STL [R1+0x9a4], R14 ;  /* 0x0009a40e01007387 */ /* 0x0001e80000100800 */
        /* <DEDUP_REMOVED lines=9> */
[----:B------:R-:W3:Y:S04]  /*28fe0*/  LDL.LU R31, [R1+0x990] ;  /* 0x00099000011f7983 */ /* 0x000ee80000300800 */
[----:B------:R-:W3:Y:S01]  /*28ff0*/  LDL.LU R30, [R1+0x96c] ;  /* 0x00096c00011e7983 */ /* 0x000ee20000300800 */
[----:B----4-:R-:W-:-:S03]  /*29000*/  IADD3.X R11, PT, PT, R11, UR58, RZ, P6, !PT ;  /* 0x0000003a0b0b7c10 */ /* 0x010fc6000b7fe4ff */
        /* <DEDUP_REMOVED lines=27> */
[----:B------:R1:W-:Y:S04]  /*291c0*/  STL [R1+0x9a0], R15 ;  /* 0x0009a00f01007387 */ /* 0x0003e80000100800 */
[----:B0-----:R-:W4:Y:S04]  /*291d0*/  LDL.LU R9, [R1+0x948] ;  /* 0x0009480001097983 */ /* 0x001f280000300800 */
[----:B------:R-:W4:Y:S04]  /*291e0*/  LDL.LU R18, [R1+0x924] ;  /* 0x0009240001127983 */ /* 0x000f280000300800 */
[----:B------:R-:W4:Y:S04]  /*291f0*/  LDL.LU R17, [R1+0x940] ;  /* 0x0009400001117983 */ /* 0x000f280000300800 */
[----:B-1----:R-:W4:Y:S01]  /*29200*/  LDL.LU R15, [R1+0x91c] ;  /* 0x00091c00010f7983 */ /* 0x002f220000300800 */
[----:B--2---:R-:W-:-:S05]  /*29210*/  IADD3.X R14, PT, PT, R14, UR58, RZ, P3, !PT ;  /* 0x0000003a0e0e7c10 */ /* 0x004fca0009ffe4ff */
[----:B------:R0:W-:Y:S04]  /*29220*/  STL [R1+0x998], R14 ;  /* 0x0009980e01007387 */ /* 0x0001e80000100800 */
[----:B0-----:R-:W2:Y:S01]  /*29230*/  LDL.LU R14, [R1+0x938] ;  /* 0x00093800010e7983 */ /* 0x001ea20000300800 */
[----:B---3--:R-:W-:-:S05]  /*29240*/  IADD3 R12, P3, PT, R12, UR18, RZ ;  /* 0x000000120c0c7c10 */ /* 0x008fca000ff7e0ff */
[----:B------:R0:W-:Y:S04]  /*29250*/  STL [R1+0x974], R12 ;  /* 0x0009740c01007387 */ /* 0x0001e80000100800 */
[----:B0-----:R-:W3:Y:S01]  /*29260*/  LDL.LU R12, [R1+0x914] ;  /* 0x00091400010c7983 */ /* 0x001ee20000300800 */
[----:B------:R-:W-:Y:S02]  /*29270*/  IADD3.X R31, PT, PT, R31, UR58, RZ, P4, !PT ;  /* 0x0000003a1f1f7c10 */ /* 0x000fe4000a7fe4ff */
[----:B------:R-:W-:Y:S02]  /*29280*/  IADD3 R30, P4, PT, R30, UR18, RZ ;  /* 0x000000121e1e7c10 */ /* 0x000fe4000ff9e0ff */
[----:B----4-:R-:W-:Y:S01]  /*29290*/  IADD3.X R29, PT, PT, R29, UR58, RZ, P6, !PT ;  /* 0x0000003a1d1d7c10 */ /* 0x010fe2000b7fe4ff */
[----:B------:R-:W-:Y:S01]  /*292a0*/  STL [R1+0x990], R31 ;  /* 0x0009901f01007387 */ /* 0x000fe20000100800 */
[----:B------:R-:W-:-:S02]  /*292b0*/  IADD3 R11, P6, PT, R11, UR18, RZ ;  /* 0x000000120b0b7c10 */ /* 0x000fc4000ffde0ff */
[----:B------:R-:W-:-:S03]  /*292c0*/  IADD3.X R28, PT, PT, R28, UR58, RZ, P5, !PT ;  /* 0x0000003a1c1c7c10 */ /* 0x000fc6000affe4ff */
[----:B------:R0:W-:Y:S01]  /*292d0*/  STL [R1+0x964], R11 ;  /* 0x0009640b01007387 */ /* 0x0001e20000100800 */
[----:B------:R-:W-:-:S03]  /*292e0*/  IADD3 R27, P5, PT, R27, UR18, RZ ;  /* 0x000000121b1b7c10 */ /* 0x000fc6000ffbe0ff */
[----:B------:R-:W-:Y:S04]  /*292f0*/  STL [R1+0x96c], R30 ;  /* 0x00096c1e01007387 */ /* 0x000fe80000100800 */
        /* <DEDUP_REMOVED lines=11> */
[----:B------:R-:W-:Y:S01]  /*293b0*/  STL [R1+0x970], R25 ;  /* 0x0009701901007387 */ /* 0x000fe20000100800 */
[----:B------:R-:W-:-:S03]  /*293c0*/  IADD3.X R23, PT, PT, R23, UR58, RZ, P4, !PT ;  /* 0x0000003a17177c10 */ /* 0x000fc6000a7fe4ff */
[----:B------:R-:W-:Y:S01]  /*293d0*/  STL [R1+0x94c], R24 ;  /* 0x00094c1801007387 */ /* 0x000fe20000100800 */
        /* <DEDUP_REMOVED lines=13> */
[----:B0-----:R-:W4:Y:S01]  /*294b0*/  LDL.LU R16, [R1+0x904] ;  /* 0x0009040001107983 */ /* 0x001f220000300800 */
[----:B------:R-:W-:-:S03]  /*294c0*/  IADD3 R19, P2, PT, R19, UR18, RZ ;  /* 0x0000001213137c10 */ /* 0x000fc6000ff5e0ff */
[----:B------:R0:W-:Y:S04]  /*294d0*/  STL [R1+0x950], R10 ;  /* 0x0009500a01007387 */ /* 0x0001e80000100800 */
[----:B0-----:R-:W4:Y:S01]  /*294e0*/  LDL.LU R10, [R1+0x920] ;  /* 0x00092000010a7983 */ /* 0x001f220000300800 */
[----:B------:R-:W-:Y:S02]  /*294f0*/  IADD3.X R9, PT, PT, R9, UR58, RZ, P3, !PT ;  /* 0x0000003a09097c10 */ /* 0x000fe40009ffe4ff */
[----:B------:R-:W-:-:S03]  /*29500*/  IADD3 R18, P3, PT, R18, UR18, RZ ;  /* 0x0000001212127c10 */ /* 0x000fc6000ff7e0ff */
[----:B------:R0:W-:Y:S01]  /*29510*/  STL [R1+0x948], R9 ;  /* 0x0009480901007387 */ /* 0x0001e20000100800 */
[----:B------:R-:W-:Y:S02]  /*29520*/  IADD3.X R17, PT, PT, R17, UR58, RZ, P4, !PT ;  /* 0x0000003a11117c10 */ /* 0x000fe4000a7fe4ff */
[----:B------:R-:W-:Y:S01]  /*29530*/  IADD3 R15, P4, PT, R15, UR18, RZ ;  /* 0x000000120f0f7c10 */ /* 0x000fe2000ff9e0ff */
[----:B0-----:R-:W4:Y:S04]  /*29540*/  LDL.LU R9, [R1+0x8fc] ;  /* 0x0008fc0001097983 */ /* 0x001f280000300800 */
[----:B------:R-:W-:Y:S04]  /*29550*/  STL [R1+0x92c], R19 ;  /* 0x00092c1301007387 */ /* 0x000fe80000100800 */
[----:B------:R0:W-:Y:S04]  /*29560*/  STL [R1+0x91c], R15 ;  /* 0x00091c0f01007387 */ /* 0x0001e80000100800 */
[----:B------:R-:W-:Y:S04]  /*29570*/  STL [R1+0x924], R18 ;  /* 0x0009241201007387 */ /* 0x000fe80000100800 */
[----:B0-----:R-:W4:Y:S04]  /*29580*/  LDL.LU R15, [R1+0x918] ;  /* 0x00091800010f7983 */ /* 0x001f280000300800 */
[----:B------:R-:W-:Y:S04]  /*29590*/  STL [R1+0x940], R17 ;  /* 0x0009401101007387 */ /* 0x000fe80000100800 */
[----:B------:R-:W4:Y:S04]  /*295a0*/  LDL.LU R31, [R1+0x8f4] ;  /* 0x0008f400011f7983 */ /* 0x000f280000300800 */
[----:B------:R-:W4:Y:S01]  /*295b0*/  LDL.LU R30, [R1+0x910] ;  /* 0x00091000011e7983 */ /* 0x000f220000300800 */
[----:B--2---:R-:W-:-:S05]  /*295c0*/  IADD3.X R14, PT, PT, R14, UR58, RZ, P6, !PT ;  /* 0x0000003a0e0e7c10 */ /* 0x004fca000b7fe4ff */
[----:B------:R-:W-:Y:S04]  /*295d0*/  STL [R1+0x938], R14 ;  /* 0x0009380e01007387 */ /* 0x000fe80000100800 */
[----:B------:R-:W2:Y:S01]  /*295e0*/  LDL.LU R29, [R1+0x8ec] ;  /* 0x0008ec00011d7983 */ /* 0x000ea20000300800 */
[----:B---3--:R-:W-:-:S05]  /*295f0*/  IADD3 R12, P6, PT, R12, UR18, RZ ;  /* 0x000000120c0c7c10 */ /* 0x008fca000ffde0ff */
[----:B------:R0:W-:Y:S04]  /*29600*/  STL [R1+0x914], R12 ;  /* 0x0009140c01007387 */ /* 0x0001e80000100800 */
[----:B0-----:R-:W3:Y:S04]  /*29610*/  LDL.LU R12, [R1+0x908] ;  /* 0x00090800010c7983 */ /* 0x001ee80000300800 */
[----:B------:R-:W2:Y:S04]  /*29620*/  LDL.LU R28, [R1+0x8e4] ;  /* 0x0008e400011c7983 */ /* 0x000ea80000300800 */
[----:B------:R-:W2:Y:S01]  /*29630*/  LDL.LU R27, [R1+0x900] ;  /* 0x00090000011b7983 */ /* 0x000ea20000300800 */
[----:B----4-:R-:W-:-:S05]  /*29640*/  IADD3.X R11, PT, PT, R11, UR58, RZ, P5, !PT ;  /* 0x0000003a0b0b7c10 */ /* 0x010fca000affe4ff */
        /* <DEDUP_REMOVED lines=26> */
[----:B0-----:R-:W4:Y:S01]  /*297f0*/  LDL.LU R9, [R1+0x8c0] ;  /* 0x0008c00001097983 */ /* 0x001f220000300800 */
[----:B------:R-:W-:-:S03]  /*29800*/  IADD3.X R15, PT, PT, R15, UR58, RZ, P4, !PT ;  /* 0x0000003a0f0f7c10 */ /* 0x000fc6000a7fe4ff */
[----:B------:R-:W4:Y:S04]  /*29810*/  LDL.LU R16, [R1+0x89c] ;  /* 0x00089c0001107983 */ /* 0x000f280000300800 */
[----:B------:R0:W-:Y:S01]  /*29820*/  STL [R1+0x918], R15 ;  /* 0x0009180f01007387 */ /* 0x0001e20000100800 */
[----:B------:R-:W-:Y:S02]  /*29830*/  IADD3 R31, P4, PT, R31, UR18, RZ ;  /* 0x000000121f1f7c10 */ /* 0x000fe4000ff9e0ff */
[----:B------:R-:W-:Y:S01]  /*29840*/  IADD3.X R30, PT, PT, R30, UR58, RZ, P6, !PT ;  /* 0x0000003a1e1e7c10 */ /* 0x000fe2000b7fe4ff */
[----:B0-----:R-:W4:Y:S04]  /*29850*/  LDL.LU R15, [R1+0x8b8] ;  /* 0x0008b800010f7983 */ /* 0x001f280000300800 */
[----:B------:R-:W-:Y:S01]  /*29860*/  STL [R1+0x8f4], R31 ;  /* 0x0008f41f01007387 */ /* 0x000fe20000100800 */
[----:B---3--:R-:W-:-:S05]  /*29870*/  IADD3.X R12, PT, PT, R12, UR58, RZ, P5, !PT ;  /* 0x0000003a0c0c7c10 */ /* 0x008fca000affe4ff */
[----:B------:R0:W-:Y:S04]  /*29880*/  STL [R1+0x908], R12 ;  /* 0x0009080c01007387 */ /* 0x0001e80000100800 */
[----:B------:R-:W-:Y:S04]  /*29890*/  STL [R1+0x910], R30 ;  /* 0x0009101e01007387 */ /* 0x000fe80000100800 */
[----:B0-----:R-:W3:Y:S01]  /*298a0*/  LDL.LU R12, [R1+0x894] ;  /* 0x00089400010c7983 */ /* 0x001ee20000300800 */
[----:B--2---:R-:W-:Y:S02]  /*298b0*/  IADD3 R29, P6, PT, R29, UR18, RZ ;  /* 0x000000121d1d7c10 */ /* 0x004fe4000ffde0ff */
        /* <DEDUP_REMOVED lines=9> */
[----:B0-----:R-:W2:Y:S04]  /*29950*/  LDL.LU R11, [R1+0x8b0] ;  /* 0x0008b000010b7983 */ /* 0x001ea80000300800 */
        /* <DEDUP_REMOVED lines=39> */
[----:B------:R-:W-:Y:S04]  /*29bd0*/  STL [R1+0x8b8], R15 ;  /* 0x0008b80f01007387 */ /* 0x000fe80000100800 */
[----:B------:R-:W4:Y:S04]  /*29be0*/  LDL.LU R28, [R1+0x888] ;  /* 0x00088800011c7983 */ /* 0x000f280000300800 */
[----:B------:R-:W4:Y:S04]  /*29bf0*/  LDL.LU R27, [R1+0x86c] ;  /* 0x00086c00011b7983 */ /* 0x000f280000300800 */
[----:B------:R-:W4:Y:S01]  /*29c00*/  LDL.LU R26, [R1+0x880] ;  /* 0x00088000011a7983 */ /* 0x000f220000300800 */
[----:B---3--:R-:W-:-:S05]  /*29c10*/  IADD3 R12, P5, PT, R12, UR18, RZ ;  /* 0x000000120c0c7c10 */ /* 0x008fca000ffbe0ff */
[----:B------:R0:W-:Y:S04]  /*29c20*/  STL [R1+0x894], R12 ;  /* 0x0008940c01007387 */ /* 0x0001e80000100800 */
[----:B0-----:R-:W3:Y:S04]  /*29c30*/  LDL.LU R12, [R1+0x864] ;  /* 0x00086400010c7983 */ /* 0x001ee80000300800 */
[----:B------:R-:W3:Y:S04]  /*29c40*/  LDL.LU R25, [R1+0x878] ;  /* 0x0008780001197983 */ /* 0x000ee80000300800 */
[----:B------:R-:W3:Y:S04]  /*29c50*/  LDL.LU R24, [R1+0x85c] ;  /* 0x00085c0001187983 */ /* 0x000ee80000300800 */
[----:B------:R-:W3:Y:S01]  /*29c60*/  LDL.LU R23, [R1+0x870] ;  /* 0x0008700001177983 */ /* 0x000ee20000300800 */
        /* <DEDUP_REMOVED lines=8> */
[----:B----4-:R-:W-:-:S05]  /*29cf0*/  IADD3 R8, P2, PT, R8, UR18, RZ ;  /* 0x0000001208087c10 */ /* 0x010fca000ff5e0ff */
[----:B------:R0:W-:Y:S04]  /*29d00*/  STL [R1+0x88c], R8 ;  /* 0x00088c0801007387 */ /* 0x0001e80000100800 */
[----:B0-----:R-:W4:Y:S01]  /*29d10*/  LDL.LU R8, [R1+0xa28] ;  /* 0x000a280001087983 */ /* 0x001f220000300800 */
[----:B------:R-:W-:-:S03]  /*29d20*/  IADD3.X R14, PT, PT, R14, UR58, RZ, P3, !PT ;  /* 0x0000003a0e0e7c10 */ /* 0x000fc60009ffe4ff */
[----:B------:R-:W4:Y:S04]  /*29d30*/  LDL.LU R17, [R1+0x850] ;  /* 0x0008500001117983 */ /* 0x000f280000300800 */
[----:B------:R-:W4:Y:S04]  /*29d40*/  LDL.LU R16, [R1+0xa24] ;  /* 0x000a240001107983 */ /* 0x000f280000300800 */
[----:B------:R0:W-:Y:S01]  /*29d50*/  STL [R1+0x8a8], R14 ;  /* 0x0008a80e01007387 */ /* 0x0001e20000100800 */
[----:B------:R-:W-:-:S05]  /*29d60*/  IADD3 R13, P3, PT, R13, UR18, RZ ;  /* 0x000000120d0d7c10 */ /* 0x000fca000ff7e0ff */
[----:B------:R1:W-:Y:S04]  /*29d70*/  STL [R1+0x884], R13 ;  /* 0x0008840d01007387 */ /* 0x0003e80000100800 */
[----:B------:R-:W4:Y:S04]  /*29d80*/  LDL.LU R15, [R1+0x848] ;  /* 0x00084800010f7983 */ /* 0x000f280000300800 */
[----:B0-----:R-:W4:Y:S04]  /*29d90*/  LDL.LU R14, [R1+0xa20] ;  /* 0x000a2000010e7983 */ /* 0x001f280000300800 */
[----:B-1----:R-:W4:Y:S01]  /*29da0*/  LDL.LU R13, [R1+0x844] ;  /* 0x00084400010d7983 */ /* 0x002f220000300800 */
[----:B------:R-:W-:-:S05]  /*29db0*/  IADD3.X R10, PT, PT, R10, UR58, RZ, P4, !PT ;  /* 0x0000003a0a0a7c10 */ /* 0x000fca000a7fe4ff */
        /* <DEDUP_REMOVED lines=9> */
[----:B------:R-:W0:Y:S03]  /*29e50*/  SYNCS.PHASECHK.TRANS64.TRYWAIT P5, [UR11], R7 ;  /* 0x00000007ff0075a7 */ /* 0x000e2600080a110b */
[----:B------:R-:W-:Y:S01]  /*29e60*/  STL [R1+0x874], R30 ;  /* 0x0008741e01007387 */ /* 0x000fe20000100800 */
[----:B------:R-:W-:-:S03]  /*29e70*/  IADD3.X R28, PT, PT, R28, UR58, RZ, P2, !PT ;  /* 0x0000003a1c1c7c10 */ /* 0x000fc600097fe4ff */
[----:B------:R-:W-:Y:S01]  /*29e80*/  STL [R1+0x890], R29 ;  /* 0x0008901d01007387 */ /* 0x000fe20000100800 */
[----:B------:R-:W-:Y:S02]  /*29e90*/  IADD3 R27, P2, PT, R27, UR18, RZ ;  /* 0x000000121b1b7c10 */ /* 0x000fe4000ff5e0ff */
[----:B------:R-:W-:Y:S01]  /*29ea0*/  IADD3.X R26, PT, PT, R26, UR58, RZ, P3, !PT ;  /* 0x0000003a1a1a7c10 */ /* 0x000fe20009ffe4ff */
[----:B------:R-:W-:Y:S01]  /*29eb0*/  STL [R1+0x888], R28 ;  /* 0x0008881c01007387 */ /* 0x000fe20000100800 */
[----:B---3--:R-:W-:-:S05]  /*29ec0*/  IADD3 R12, P3, PT, R12, UR18, RZ ;  /* 0x000000120c0c7c10 */ /* 0x008fca000ff7e0ff */
[----:B------:R1:W-:Y:S04]  /*29ed0*/  STL [R1+0x864], R12 ;  /* 0x0008640c01007387 */ /* 0x0003e80000100800 */
[----:B------:R-:W-:Y:S04]  /*29ee0*/  STL [R1+0x86c], R27 ;  /* 0x00086c1b01007387 */ /* 0x000fe80000100800 */
[----:B-1----:R-:W3:Y:S01]  /*29ef0*/  LDL.LU R12, [R1+0xa1c] ;  /* 0x000a1c00010c7983 */ /* 0x002ee20000300800 */
[----:B------:R-:W-:Y:S02]  /*29f00*/  IADD3.X R25, PT, PT, R25, UR58, RZ, P4, !PT ;  /* 0x0000003a19197c10 */ /* 0x000fe4000a7fe4ff */
[----:B------:R-:W-:-:S02]  /*29f10*/  IADD3 R24, P4, PT, R24, UR18, RZ ;  /* 0x0000001218187c10 */ /* 0x000fc4000ff9e0ff */
[----:B------:R-:W-:Y:S01]  /*29f20*/  IADD3.X R23, PT, PT, R23, UR58, RZ, P6, !PT ;  /* 0x0000003a17177c10 */ /* 0x000fe2000b7fe4ff */
[----:B------:R-:W-:Y:S04]  /*29f30*/  STL [R1+0x880], R26 ;  /* 0x0008801a01007387 */ /* 0x000fe80000100800 */
[----:B------:R-:W-:Y:S04]  /*29f40*/  STL [R1+0x878], R25 ;  /* 0x0008781901007387 */ /* 0x000fe80000100800 */
[----:B------:R-:W-:Y:S01]  /*29f50*/  STL [R1+0x85c], R24 ;  /* 0x00085c1801007387 */ /* 0x000fe20000100800 */
[----:B--2---:R-:W-:-:S03]  /*29f60*/  IADD3 R22, P6, PT, R22, UR18, RZ ;  /* 0x0000001216167c10 */ /* 0x004fc6000ffde0ff */
[----:B------:R-:W-:Y:S04]  /*29f70*/  STL [R1+0x870], R23 ;  /* 0x0008701701007387 */ /* 0x000fe80000100800 */
[----:B------:R-:W-:Y:S01]  /*29f80*/  STL [R1+0x854], R22 ;  /* 0x0008541601007387 */ /* 0x000fe20000100800 */
[----:B------:R-:W-:-:S05]  /*29f90*/  IADD3.X R11, PT, PT, R11, UR58, RZ, P3, !PT ;  /* 0x0000003a0b0b7c10 */ /* 0x000fca0009ffe4ff */
[----:B------:R1:W-:Y:S02]  /*29fa0*/  STL [R1+0x860], R11 ;  /* 0x0008600b01007387 */ /* 0x0003e40000100800 */
[----:B-1----:R-:W1:Y:S01]  /*29fb0*/  S2R R11, SR_TID.X ;  /* 0x00000000000b7919 */ /* 0x002e620000002100 */
[----:B------:R-:W-:Y:S02]  /*29fc0*/  IADD3.X R21, PT, PT, R21, UR58, RZ, P2, !PT ;  /* 0x0000003a15157c10 */ /* 0x000fe400097fe4ff */
[----:B------:R-:W-:Y:S02]  /*29fd0*/  IADD3 R20, P2, PT, R20, UR18, RZ ;  /* 0x0000001214147c10 */ /* 0x000fe4000ff5e0ff */
[----:B------:R-:W-:Y:S02]  /*29fe0*/  IADD3.X R18, PT, PT, R18, UR58, RZ, P4, !PT ;  /* 0x0000003a12127c10 */ /* 0x000fe4000a7fe4ff */
[----:B------:R-:W-:Y:S01]  /*29ff0*/  IADD3 R19, P3, PT, R19, UR18, RZ ;  /* 0x0000001213137c10 */ /* 0x000fe2000ff7e0ff */
[----:B------:R-:W-:Y:S01]  /*2a000*/  STL [R1+0x868], R21 ;  /* 0x0008681501007387 */ /* 0x000fe20000100800 */
[----:B----4-:R-:W-:-:S03]  /*2a010*/  IADD3 R8, P4, PT, R8, UR18, RZ ;  /* 0x0000001208087c10 */ /* 0x010fc6000ff9e0ff */
[----:B------:R-:W-:Y:S01]  /*2a020*/  STL [R1+0x84c], R20 ;  /* 0x00084c1401007387 */ /* 0x000fe20000100800 */
[----:B------:R-:W-:-:S03]  /*2a030*/  IADD3.X R17, PT, PT, R17, UR58, RZ, P6, !PT ;  /* 0x0000003a11117c10 */ /* 0x000fc6000b7fe4ff */
[----:B------:R1:W-:Y:S01]  /*2a040*/  STL [R1+0xa28], R8 ;  /* 0x000a280801007387 */ /* 0x0003e20000100800 */
[----:B------:R-:W-:-:S03]  /*2a050*/  IADD3 R16, P6, PT, R16, UR18, RZ ;  /* 0x0000001210107c10 */ /* 0x000fc6000ffde0ff */
[----:B------:R-:W-:Y:S04]  /*2a060*/  STL [R1+0xa2c], R19 ;  /* 0x000a2c1301007387 */ /* 0x000fe80000100800 */
[----:B------:R-:W-:Y:S04]  /*2a070*/  STL [R1+0x858], R18 ;  /* 0x0008581201007387 */ /* 0x000fe80000100800 */
[----:B------:R-:W-:Y:S04]  /*2a080*/  STL [R1+0x850], R17 ;  /* 0x0008501101007387 */ /* 0x000fe80000100800 */
[----:B------:R-:W-:Y:S01]  /*2a090*/  STL [R1+0xa24], R16 ;  /* 0x000a241001007387 */ /* 0x000fe20000100800 */
[----:B------:R-:W-:-:S02]  /*2a0a0*/  IADD3.X R15, PT, PT, R15, UR58, RZ, P2, !PT ;  /* 0x0000003a0f0f7c10 */ /* 0x000fc400097fe4ff */
[----:B------:R-:W-:-:S03]  /*2a0b0*/  IADD3 R14, P2, PT, R14, UR18, RZ ;  /* 0x000000120e0e7c10 */ /* 0x000fc6000ff5e0ff */
[----:B------:R-:W-:Y:S01]  /*2a0c0*/  STL [R1+0x848], R15 ;  /* 0x0008480f01007387 */ /* 0x000fe20000100800 */
[----:B------:R-:W-:-:S03]  /*2a0d0*/  IADD3.X R13, PT, PT, R13, UR58, RZ, P3, !PT ;  /* 0x0000003a0d0d7c10 */ /* 0x000fc60009ffe4ff */
[----:B------:R-:W-:Y:S04]  /*2a0e0*/  STL [R1+0xa20], R14 ;  /* 0x000a200e01007387 */ /* 0x000fe80000100800 */
[----:B------:R-:W-:Y:S01]  /*2a0f0*/  STL [R1+0x844], R13 ;  /* 0x0008440d01007387 */ /* 0x000fe20000100800 */
[----:B-1----:R-:W-:Y:S01]  /*2a100*/  SHF.R.U32.HI R8, RZ, 0x7, R11 ;  /* 0x00000007ff087819 */ /* 0x002fe2000001160b */
[----:B------:R-:W-:-:S03]  /*2a110*/  UIMAD UR5, UR21, -0x80, UR60 ;  /* 0xffffff80150578a4 */ /* 0x000fc6000f8e023c */
[----:B------:R-:W-:Y:S02]  /*2a120*/  SGXT.U32 R8, R8, 0x1 ;  /* 0x000000010808781a */ /* 0x000fe40000000000 */
[----:B------:R-:W-:Y:S02]  /*2a130*/  IADD3.X R10, PT, PT, R10, UR58, RZ, P4, !PT ;  /* 0x0000003a0a0a7c10 */ /* 0x000fe4000a7fe4ff */
[----:B------:R-:W-:Y:S02]  /*2a140*/  ISETP.GE.AND P3, PT, R8, UR5, PT ;  /* 0x0000000508007c0c */ /* 0x000fe4000bf66270 */
[----:B------:R-:W-:-:S05]  /*2a150*/  IADD3.X R9, PT, PT, R9, UR58, RZ, P6, !PT ;  /* 0x0000003a09097c10 */ /* 0x000fca000b7fe4ff */
[----:B------:R1:W-:Y:S04]  /*2a160*/  STL [R1+0x83c], R9 ;  /* 0x00083c0901007387 */ /* 0x0003e80000100800 */
[----:B------:R2:W-:Y:S01]  /*2a170*/  STL [R1+0x840], R10 ;  /* 0x0008400a01007387 */ /* 0x0005e20000100800 */
[--C-:B-1----:R-:W-:Y:S02]  /*2a180*/  SHF.R.U32.HI R9, RZ, 0x7, R11.reuse ;  /* 0x00000007ff097819 */ /* 0x102fe4000001160b */
[--C-:B--2---:R-:W-:Y:S02]  /*2a190*/  SHF.R.U32.HI R10, RZ, 0x7, R11.reuse ;  /* 0x00000007ff0a7819 */ /* 0x104fe4000001160b */
[----:B------:R-:W-:Y:S02]  /*2a1a0*/  SHF.R.U32.HI R11, RZ, 0x7, R11 ;  /* 0x00000007ff0b7819 */ /* 0x000fe4000001160b */
[----:B------:R-:W-:-:S02]  /*2a1b0*/  SGXT.U32 R9, R9, 0x1 ;  /* 0x000000010909781a */ /* 0x000fc40000000000 */
[----:B------:R-:W-:Y:S02]  /*2a1c0*/  SGXT.U32 R10, R10, 0x1 ;  /* 0x000000010a0a781a */ /* 0x000fe40000000000 */
[----:B------:R-:W-:Y:S02]  /*2a1d0*/  SGXT.U32 R11, R11, 0x1 ;  /* 0x000000010b0b781a */ /* 0x000fe40000000000 */
[----:B------:R-:W-:Y:S02]  /*2a1e0*/  LOP3.LUT R10, R10, 0x4, RZ, 0xfc, !PT ;  /* 0x000000040a0a7812 */ /* 0x000fe400078efcff */
[----:B------:R-:W-:Y:S02]  /*2a1f0*/  LOP3.LUT R11, R11, 0x2, RZ, 0xfc, !PT ;  /* 0x000000020b0b7812 */ /* 0x000fe400078efcff */
[----:B------:R-:W-:Y:S02]  /*2a200*/  LOP3.LUT R9, R9, 0x6, RZ, 0xfc, !PT ;  /* 0x0000000609097812 */ /* 0x000fe400078efcff */
[----:B------:R-:W-:-:S02]  /*2a210*/  ISETP.GE.AND P6, PT, R11, UR5, PT ;  /* 0x000000050b007c0c */ /* 0x000fc4000bfc6270 */
[----:B------:R-:W-:Y:S02]  /*2a220*/  ISETP.GE.AND P4, PT, R10, UR5, PT ;  /* 0x000000050a007c0c */ /* 0x000fe4000bf86270 */
[----:B------:R-:W-:Y:S02]  /*2a230*/  PRMT R72, RZ, 0x7610, R72 ;  /* 0x00007610ff487816 */ /* 0x000fe40000000048 */
[----:B---3--:R-:W-:-:S05]  /*2a240*/  IADD3.X R12, PT, PT, R12, UR58, RZ, P2, !PT ;  /* 0x0000003a0c0c7c10 */ /* 0x008fca00097fe4ff */
[----:B------:R1:W-:Y:S01]  /*2a250*/  STL [R1+0xa1c], R12 ;  /* 0x000a1c0c01007387 */ /* 0x0003e20000100800 */
[----:B------:R-:W-:Y:S01]  /*2a260*/  ISETP.GE.AND P2, PT, R9, UR5, PT ;  /* 0x0000000509007c0c */ /* 0x000fe2000bf46270 */
[----:B0----5:R-:W-:-:S12]  /*2a270*/  @!P5 BRA `(.L_x_8) ;  /* 0x0000015400f0d947 */ /* 0x021fd80003800000 */
.L_x_16:
[----:B------:R-:W2:Y:S04]  /*2a280*/  LDL R9, [R1+0xa1c] ;  /* 0x000a1c0001097983 */ /* 0x000ea80000100800 */
[----:B------:R-:W2:Y:S04]  /*2a290*/  LDL R8, [R1+0xa20] ;  /* 0x000a200001087983 */ /* 0x000ea80000100800 */
[----:B------:R-:W3:Y:S04]  /*2a2a0*/  LDL R28, [R1+0xa24] ;  /* 0x000a2400011c7983 */ /* 0x000ee80000100800 */
[----:B------:R-:W-:Y:S04]  /*2a2b0*/  STL [R1+0xf98], R18 ;  /* 0x000f981201007387 */ /* 0x000fe80000100800 */
[----:B------:R0:W-:Y:S04]  /*2a2c0*/  STL [R1+0xf94], R17 ;  /* 0x000f941101007387 */ /* 0x0001e80000100800 */
[----:B0-----:R-:W4:Y:S04]  /*2a2d0*/  LDL R17, [R1+0xa28] ;  /* 0x000a280001117983 */ /* 0x001f280000100800 */
[----:B------:R0:W-:Y:S04]  /*2a2e0*/  STL [R1+0xf90], R16 ;  /* 0x000f901001007387 */ /* 0x0001e80000100800 */
[----:B0-----:R-:W4:Y:S04]  /*2a2f0*/  LDL R16, [R1+0x840] ;  /* 0x0008400001107983 */ /* 0x001f280000100800 */
[----:B------:R-:W-:Y:S04]  /*2a300*/  STL [R1+0xf8c], R15 ;  /* 0x000f8c0f01007387 */ /* 0x000fe80000100800 */
[----:B------:R0:W-:Y:S04]  /*2a310*/  STL [R1+0xf88], R14 ;  /* 0x000f880e01007387 */ /* 0x0001e80000100800 */
[----:B------:R-:W-:Y:S04]  /*2a320*/  STL [R1+0xf84], R13 ;  /* 0x000f840d01007387 */ /* 0x000fe80000100800 */
[----:B------:R1:W-:Y:S01]  /*2a330*/  STL [R1+0xf80], R12 ;  /* 0x000f800c01007387 */ /* 0x0003e20000100800 */
[----:B0-----:R-:W0:Y:S03]  /*2a340*/  S2R R14, SR_TID.X ;  /* 0x00000000000e7919 */ /* 0x001e260000002100 */
[----:B-1----:R-:W4:Y:S04]  /*2a350*/  LDL R12, [R1+0x83c] ;  /* 0x00083c00010c7983 */ /* 0x002f280000100800 */
[----:B------:R-:W-:Y:S04]  /*2a360*/  STL [R1+0xf7c], R11 ;  /* 0x000f7c0b01007387 */ /* 0x000fe80000100800 */
[----:B------:R-:W-:Y:S04]  /*2a370*/  STL [R1+0xf78], R10 ;  /* 0x000f780a01007387 */ /* 0x000fe80000100800 */
[----:B------:R-:W-:Y:S04]  /*2a380*/  STL [R1+0xf74], R7 ;  /* 0x000f740701007387 */ /* 0x000fe80000100800 */
[----:B-----5:R-:W-:Y:S04]  /*2a390*/  STL [R1+0xf70], R3 ;  /* 0x000f700301007387 */ /* 0x020fe80000100800 */
[----:B------:R-:W-:Y:S04]  /*2a3a0*/  STL [R1+0xf6c], R74 ;  /* 0x000f6c4a01007387 */ /* 0x000fe80000100800 */
[----:B------:R-:W-:Y:S01]  /*2a3b0*/  STL [R1+0xf68], R4 ;  /* 0x000f680401007387 */ /* 0x000fe20000100800 */
[----:B0-----:R-:W-:-:S02]  /*2a3c0*/  SHF.R.U32.HI R18, RZ, 0x7, R14 ;  /* 0x00000007ff127819 */ /* 0x001fc4000001160e */
[----:B------:R-:W-:Y:S01]  /*2a3d0*/  SHF.R.U32.HI R14, RZ, 0x7, R14 ;  /* 0x00000007ff0e7819 */ /* 0x000fe2000001160e */
[----:B------:R-:W-:Y:S01]  /*2a3e0*/  STL [R1+0xf64], R5 ;  /* 0x000f640501007387 */ /* 0x000fe20000100800 */
[----:B------:R-:W-:Y:S02]  /*2a3f0*/  SGXT.U32 R18, R18, 0x1 ;  /* 0x000000011212781a */ /* 0x000fe40000000000 */
[----:B------:R-:W-:Y:S01]  /*2a400*/  SGXT.U32 R14, R14, 0x1 ;  /* 0x000000010e0e781a */ /* 0x000fe20000000000 */
[----:B------:R-:W-:Y:S01]  /*2a410*/  STL [R1+0xf60], R6 ;  /* 0x000f600601007387 */ /* 0x000fe20000100800 */
[----:B------:R-:W-:-:S03]  /*2a420*/  LOP3.LUT R18, R18, 0xa, RZ, 0xfc, !PT ;  /* 0x0000000a12127812 */ /* 0x000fc600078efcff */
[----:B------:R-:W-:Y:S01]  /*2a430*/  STL [R1+0xf30], R0 ;  /* 0x000f300001007387 */ /* 0x000fe20000100800 */
[----:B------:R-:W-:-:S03]  /*2a440*/  LOP3.LUT R14, R14, 0x8, RZ, 0xfc, !PT ;  /* 0x000000080e0e7812 */ /* 0x000fc600078efcff */
[----:B------:R-:W-:Y:S04]  /*2a450*/  STL [R1+0xf3c], R0 ;  /* 0x000f3c0001007387 */ /* 0x000fe80000100800 */
[----:B------:R-:W4:Y:S04]  /*2a460*/  LDL R15, [R1+0x844] ;  /* 0x00084400010f7983 */ /* 0x000f280000100800 */
[----:B------:R-:W4:Y:S01]  /*2a470*/  LDL R13, [R1+0xa2c] ;  /* 0x000a2c00010d7983 */ /* 0x000f220000100800 */
[----:B------:R-:W-:-:S03]  /*2a480*/  ISETP.GE.AND P5, PT, R14, UR5, PT ;  /* 0x000000050e007c0c */ /* 0x000fc6000bfa6270 */
[----:B------:R-:W4:Y:S04]  /*2a490*/  LDL R14, [R1+0x84c] ;  /* 0x00084c00010e7983 */ /* 0x000f280000100800 */
[----:B--2---:R3:W2:Y:S01]  /*2a4a0*/  @!P3 LDG.E.U8 R72, desc[UR22][R8.64] ;  /* 0x000000160848b981 */ /* 0x0046a2000c1e1100 */
[----:B------:R-:W-:Y:S02]  /*2a4b0*/  ISETP.GE.AND P3, PT, R18, UR5, PT ;  /* 0x0000000512007c0c */ /* 0x000fe4000bf66270 */
[----:B------:R-:W-:Y:S01]  /*2a4c0*/  PRMT R40, RZ, 0x7610, R40 ;  /* 0x00007610ff287816 */ /* 0x000fe20000000028 */
[----:B------:R-:W2:Y:S01]  /*2a4d0*/  LDL R18, [R1+0x848] ;  /* 0x0008480001127983 */ /* 0x000ea20000100800 */
[----:B------:R-:W-:Y:S02]  /*2a4e0*/  PRMT R56, RZ, 0x7610, R56 ;  /* 0x00007610ff387816 */ /* 0x000fe40000000038 */
[----:B------:R-:W-:Y:S01]  /*2a4f0*/  PRMT R78, RZ, 0x7610, R78 ;  /* 0x00007610ff4e7816 */ /* 0x000fe2000000004e */
[----:B---3--:R-:W-:-:S02]  /*2a500*/  @!P6 IMAD.MOV.U32 R8, RZ, RZ, R28 ;  /* 0x000000ffff08e224 */ /* 0x008fc400078e001c */
[----:B------:R-:W0:Y:S01]  /*2a510*/  S2R R28, SR_TID.X ;  /* 0x00000000001c7919 */ /* 0x000e220000002100 */
[----:B------:R-:W-:Y:S01]  /*2a520*/  PRMT R70, RZ, 0x7610, R70 ;  /* 0x00007610ff467816 */ /* 0x000fe20000000046 */
[----:B----4-:R-:W-:-:S05]  /*2a530*/  @!P6 IMAD.MOV.U32 R9, RZ, RZ, R12 ;  /* 0x000000ffff09e224 */ /* 0x010fca00078e000c */
[----:B------:R1:W3:Y:S01]  /*2a540*/  @!P6 LDG.E.U8 R40, desc[UR22][R8.64] ;  /* 0x000000160828e981 */ /* 0x0002e2000c1e1100 */
[----:B0-----:R-:W-:Y:S01]  /*2a550*/  SHF.R.U32.HI R12, RZ, 0x7, R28 ;  /* 0x00000007ff0c7819 */ /* 0x001fe2000001161c */
[----:B-1----:R-:W-:Y:S02]  /*2a560*/  @!P4 IMAD.MOV.U32 R8, RZ, RZ, R17 ;  /* 0x000000ffff08c224 */ /* 0x002fe400078e0011 */
[----:B------:R-:W-:Y:S01]  /*2a570*/  @!P4 IMAD.MOV.U32 R9, RZ, RZ, R16 ;  /* 0x000000ffff09c224 */ /* 0x000fe200078e0010 */
[----:B------:R-:W-:Y:S01]  /*2a580*/  SGXT.U32 R12, R12, 0x1 ;  /* 0x000000010c0c781a */ /* 0x000fe20000000000 */
[----:B------:R-:W4:Y:S04]  /*2a590*/  LDL R17, [R1+0x854] ;  /* 0x0008540001117983 */ /* 0x000f280000100800 */
[----:B------:R0:W3:Y:S01]  /*2a5a0*/  @!P4 LDG.E.U8 R56, desc[UR22][R8.64] ;  /* 0x000000160838c981 */ /* 0x0000e2000c1e1100 */
[----:B------:R-:W-:-:S04]  /*2a5b0*/  LOP3.LUT R12, R12, 0xc, RZ, 0xfc, !PT ;  /* 0x0000000c0c0c7812 */ /* 0x000fc800078efcff */
[----:B------:R-:W-:Y:S02]  /*2a5c0*/  ISETP.GE.AND P6, PT, R12, UR5, PT ;  /* 0x000000050c007c0c */ /* 0x000fe4000bfc6270 */
[----:B------:R-:W3:Y:S01]  /*2a5d0*/  LDL R12, [R1+0x85c] ;  /* 0x00085c00010c7983 */ /* 0x000ee20000100800 */
[----:B0-----:R-:W-:Y:S02]  /*2a5e0*/  @!P2 IMAD.MOV.U32 R9, RZ, RZ, R15 ;  /* 0x000000ffff09a224 */ /* 0x001fe400078e000f */
[----:B------:R-:W-:Y:S02]  /*2a5f0*/  @!P2 IMAD.MOV.U32 R8, RZ, RZ, R13 ;  /* 0x000000ffff08a224 */ /* 0x000fe400078e000d */
[----:B------:R-:W3:Y:S04]  /*2a600*/  LDL R13, [R1+0x858] ;  /* 0x00085800010d7983 */ /* 0x000ee80000100800 */
[----:B------:R0:W3:Y:S02]  /*2a610*/  @!P2 LDG.E.U8 R78, desc[UR22][R8.64] ;  /* 0x00000016084ea981 */ /* 0x0000e4000c1e1100 */
[----:B0-----:R-:W-:Y:S01]  /*2a620*/  @!P5 IMAD.MOV.U32 R8, RZ, RZ, R14 ;  /* 0x000000ffff08d224 */ /* 0x001fe200078e000e */
[----:B------:R-:W0:Y:S01]  /*2a630*/  S2R R16, SR_TID.X ;  /* 0x0000000000107919 */ /* 0x000e220000002100 */
[----:B------:R-:W3:Y:S01]  /*2a640*/  LDL R14, [R1+0x86c] ;  /* 0x00086c00010e7983 */ /* 0x000ee20000100800 */
[----:B--2---:R-:W-:Y:S01]  /*2a650*/  @!P5 IMAD.MOV.U32 R9, RZ, RZ, R18 ;  /* 0x000000ffff09d224 */ /* 0x004fe200078e0012 */
[----:B0-----:R-:W-:-:S02]  /*2a660*/  SHF.R.U32.HI R15, RZ, 0x7, R16 ;  /* 0x00000007ff0f7819 */ /* 0x001fc40000011610 */
[----:B------:R-:W2:Y:S04]  /*2a670*/  LDL R18, [R1+0x868] ;  /* 0x0008680001127983 */ /* 0x000ea80000100800 */
[----:B------:R4:W2:Y:S04]  /*2a680*/  @!P5 LDG.E.U8 R70, desc[UR22][R8.64] ;  /* 0x000000160846d981 */ /* 0x0008a8000c1e1100 */
[----:B------:R-:W2:Y:S01]  /*2a690*/  LDL R9, [R1+0x850] ;  /* 0x0008500001097983 */ /* 0x000ea20000100800 */
[----:B------:R-:W-:-:S03]  /*2a6a0*/  SHF.R.U32.HI R28, RZ, 0x7, R16 ;  /* 0x00000007ff1c7819 */ /* 0x000fc60000011610 */
[----:B------:R-:W3:Y:S01]  /*2a6b0*/  LDL R16, [R1+0x860] ;  /* 0x0008600001107983 */ /* 0x000ee20000100800 */
[----:B------:R-:W-:-:S04]  /*2a6c0*/  SGXT.U32 R15, R15, 0x1 ;  /* 0x000000010f0f781a */ /* 0x000fc80000000000 */
[----:B------:R-:W-:-:S04]  /*2a6d0*/  LOP3.LUT R15, R15, 0xe, RZ, 0xfc, !PT ;  /* 0x0000000e0f0f7812 */ /* 0x000fc800078efcff */
[----:B------:R-:W-:Y:S02]  /*2a6e0*/  ISETP.GE.AND P4, PT, R15, UR5, PT ;  /* 0x000000050f007c0c */ /* 0x000fe4000bf86270 */
[----:B------:R-:W3:Y:S01]  /*2a6f0*/  LDL R15, [R1+0x864] ;  /* 0x00086400010f7983 */ /* 0x000ee20000100800 */
[----:B------:R-:W-:Y:S01]  /*2a700*/  PRMT R43, RZ, 0x7610, R43 ;  /* 0x00007610ff2b7816 */ /* 0x000fe2000000002b */
[----:B----4-:R-:W-:Y:S01]  /*2a710*/  @!P3 IMAD.MOV.U32 R8, RZ, RZ, R17 ;  /* 0x000000ffff08b224 */ /* 0x010fe200078e0011 */
[----:B------:R-:W-:-:S04]  /*2a720*/  SGXT.U32 R28, R28, 0x1 ;  /* 0x000000011c1c781a */ /* 0x000fc80000000000 */
[----:B------:R-:W-:-:S04]  /*2a730*/  LOP3.LUT R28, R28, 0x10, RZ, 0xfc, !PT ;  /* 0x000000101c1c7812 */ /* 0x000fc800078efcff */
[----:B------:R-:W-:Y:S02]  /*2a740*/  ISETP.GE.AND P2, PT, R28, UR5, PT ;  /* 0x000000051c007c0c */ /* 0x000fe4000bf46270 */
[----:B------:R-:W0:Y:S01]  /*2a750*/  S2R R28, SR_TID.X ;  /* 0x00000000001c7919 */ /* 0x000e220000002100 */
[----:B------:R-:W-:Y:S01]  /*2a760*/  PRMT R59, RZ, 0x7610, R59 ;  /* 0x00007610ff3b7816 */ /* 0x000fe2000000003b */
[----:B--2---:R3:W2:Y:S02]  /*2a770*/  @!P3 LDG.E.U8 R43, desc[UR22][R8.64] ;  /* 0x00000016082bb981 */ /* 0x0046a4000c1e1100 */
[----:B---3--:R-:W-:Y:S02]  /*2a780*/  @!P6 IMAD.MOV.U32 R8, RZ, RZ, R12 ;  /* 0x000000ffff08e224 */ /* 0x008fe400078e000c */
[----:B------:R-:W-:Y:S01]  /*2a790*/  @!P6 IMAD.MOV.U32 R9, RZ, RZ, R13 ;  /* 0x000000ffff09e224 */ /* 0x000fe200078e000d */
[----:B------:R-:W3:Y:S04]  /*2a7a0*/  LDL R12, [R1+0x874] ;  /* 0x00087400010c7983 */ /* 0x000ee80000100800 */
[----:B------:R-:W4:Y:S04]  /*2a7b0*/  LDL R13, [R1+0x870] ;  /* 0x00087000010d7983 */ /* 0x000f280000100800 */
[----:B------:R1:W2:Y:S02]  /*2a7c0*/  @!P6 LDG.E.U8 R59, desc[UR22][R8.64] ;  /* 0x00000016083be981 */ /* 0x0002a4000c1e1100 */
[----:B-1----:R-:W-:-:S02]  /*2a7d0*/  @!P4 IMAD.MOV.U32 R9, RZ, RZ, R16 ;  /* 0x000000ffff09c224 */ /* 0x002fc400078e0010 */
[----:B------:R-:W1:Y:S01]  /*2a7e0*/  S2R R16, SR_TID.X ;  /* 0x0000000000107919 */ /* 0x000e620000002100 */
[----:B0-----:R-:W-:Y:S01]  /*2a7f0*/  SHF.R.U32.HI R17, RZ, 0x7, R28 ;  /* 0x00000007ff117819 */ /* 0x001fe2000001161c */
[----:B------:R-:W-:Y:S01]  /*2a800*/  @!P4 IMAD.MOV.U32 R8, RZ, RZ, R15 ;  /* 0x000000ffff08c224 */ /* 0x000fe200078e000f */
[----:B------:R-:W-:Y:S01]  /*2a810*/  PRMT R79, RZ, 0x7610, R79 ;  /* 0x00007610ff4f7816 */ /* 0x000fe2000000004f */
[----:B------:R-:W2:Y:S01]  /*2a820*/  LDL R15, [R1+0x87c] ;  /* 0x00087c00010f7983 */ /* 0x000ea20000100800 */
[----:B------:R-:W-:-:S04]  /*2a830*/  SGXT.U32 R17, R17, 0x1 ;  /* 0x000000011111781a */ /* 0x000fc80000000000 */
[----:B------:R-:W-:Y:S01]  /*2a840*/  LOP3.LUT R17, R17, 0x14, RZ, 0xfc, !PT ;  /* 0x0000001411117812 */ /* 0x000fe200078efcff */
[----:B------:R0:W2:Y:S03]  /*2a850*/  @!P4 LDG.E.U8 R79, desc[UR22][R8.64] ;  /* 0x00000016084fc981 */ /* 0x0000a6000c1e1100 */
[----:B------:R-:W-:Y:S02]  /*2a860*/  ISETP.GE.AND P3, PT, R17, UR5, PT ;  /* 0x0000000511007c0c */ /* 0x000fe4000bf66270 */
[----:B------:R-:W2:Y:S01]  /*2a870*/  LDL R17, [R1+0x878] ;  /* 0x0008780001117983 */ /* 0x000ea20000100800 */
[----:B0-----:R-:W-:Y:S01]  /*2a880*/  @!P2 IMAD.MOV.U32 R8, RZ, RZ, R14 ;  /* 0x000000ffff08a224 */ /* 0x001fe200078e000e */
[----:B-1----:R-:W-:-:S04]  /*2a890*/  SHF.R.U32.HI R14, RZ, 0x7, R16 ;  /* 0x00000007ff0e7819 */ /* 0x002fc80000011610 */
[----:B------:R-:W-:-:S04]  /*2a8a0*/  SGXT.U32 R14, R14, 0x1 ;  /* 0x000000010e0e781a */ /* 0x000fc80000000000 */
[----:B------:R-:W-:-:S04]  /*2a8b0*/  LOP3.LUT R14, R14, 0x16, RZ, 0xfc, !PT ;  /* 0x000000160e0e7812 */ /* 0x000fc800078efcff */
[----:B------:R-:W-:Y:S02]  /*2a8c0*/  ISETP.GE.AND P6, PT, R14, UR5, PT ;  /* 0x000000050e007c0c */ /* 0x000fe4000bfc6270 */
[----:B------:R-:W0:Y:S01]  /*2a8d0*/  S2R R14, SR_TID.X ;  /* 0x00000000000e7919 */ /* 0x000e220000002100 */
[----:B------:R-:W-:Y:S01]  /*2a8e0*/  SHF.R.U32.HI R28, RZ, 0x7, R28 ;  /* 0x00000007ff1c7819 */ /* 0x000fe2000001161c */
[----:B------:R-:W-:Y:S01]  /*2a8f0*/  @!P2 IMAD.MOV.U32 R9, RZ, RZ, R18 ;  /* 0x000000ffff09a224 */ /* 0x000fe200078e0012 */
[----:B------:R-:W-:Y:S01]  /*2a900*/  PRMT R68, RZ, 0x7610, R68 ;  /* 0x00007610ff447816 */ /* 0x000fe20000000044 */
[----:B------:R-:W2:Y:S01]  /*2a910*/  LDL R18, [R1+0x884] ;  /* 0x0008840001127983 */ /* 0x000ea20000100800 */
[----:B------:R-:W-:Y:S02]  /*2a920*/  SGXT.U32 R28, R28, 0x1 ;  /* 0x000000011c1c781a */ /* 0x000fe40000000000 */
[----:B------:R-:W-:Y:S02]  /*2a930*/  SHF.R.U32.HI R16, RZ, 0x7, R16 ;  /* 0x00000007ff107819 */ /* 0x000fe40000011610 */
[----:B------:R-:W-:Y:S01]  /*2a940*/  LOP3.LUT R28, R28, 0x12, RZ, 0xfc, !PT ;  /* 0x000000121c1c7812 */ /* 0x000fe200078efcff */
[----:B------:R0:W2:Y:S01]  /*2a950*/  @!P2 LDG.E.U8 R68, desc[UR22][R8.64] ;  /* 0x000000160844a981 */ /* 0x0000a2000c1e1100 */
[----:B------:R-:W-:-:S02]  /*2a960*/  SGXT.U32 R16, R16, 0x1 ;  /* 0x000000011010781a */ /* 0x000fc40000000000 */
[----:B------:R-:W-:Y:S02]  /*2a970*/  ISETP.GE.AND P5, PT, R28, UR5, PT ;  /* 0x000000051c007c0c */ /* 0x000fe4000bfa6270 */
[----:B------:R-:W-:Y:S01]  /*2a980*/  LOP3.LUT R16, R16, 0x18, RZ, 0xfc, !PT ;  /* 0x0000001810107812 */ /* 0x000fe200078efcff */
[----:B------:R-:W2:Y:S03]  /*2a990*/  LDL R28, [R1+0x880] ;  /* 0x00088000011c7983 */ /* 0x000ea60000100800 */
[----:B------:R-:W-:Y:S02]  /*2a9a0*/  ISETP.GE.AND P4, PT, R16, UR5, PT ;  /* 0x0000000510007c0c */ /* 0x000fe4000bf86270 */
[----:B------:R-:W2:Y:S01]  /*2a9b0*/  LDL R16, [R1+0x888] ;  /* 0x0008880001107983 */ /* 0x000ea20000100800 */
[----:B0-----:R-:W-:-:S03]  /*2a9c0*/  SHF.R.U32.HI R9, RZ, 0x7, R14 ;  /* 0x00000007ff097819 */ /* 0x001fc6000001160e */
[----:B------:R-:W2:Y:S01]  /*2a9d0*/  LDL R14, [R1+0x88c] ;  /* 0x00088c00010e7983 */ /* 0x000ea20000100800 */
[----:B------:R-:W-:-:S04]  /*2a9e0*/  SGXT.U32 R9, R9, 0x1 ;  /* 0x000000010909781a */ /* 0x000fc80000000000 */
[----:B------:R-:W-:-:S04]  /*2a9f0*/  LOP3.LUT R9, R9, 0x1a, RZ, 0xfc, !PT ;  /* 0x0000001a09097812 */ /* 0x000fc800078efcff */
[----:B------:R-:W-:Y:S01]  /*2aa00*/  ISETP.GE.AND P2, PT, R9, UR5, PT ;  /* 0x0000000509007c0c */ /* 0x000fe2000bf46270 */
[----:B---3--:R-:W-:Y:S02]  /*2aa10*/  @!P5 IMAD.MOV.U32 R8, RZ, RZ, R12 ;  /* 0x000000ffff08d224 */ /* 0x008fe400078e000c */
[----:B------:R-:W3:Y:S01]  /*2aa20*/  LDL R12, [R1+0x894] ;  /* 0x00089400010c7983 */ /* 0x000ee20000100800 */
[----:B----4-:R-:W-:-:S03]  /*2aa30*/  @!P5 IMAD.MOV.U32 R9, RZ, RZ, R13 ;  /* 0x000000ffff09d224 */ /* 0x010fc600078e000d */
[----:B------:R-:W4:Y:S01]  /*2aa40*/  LDL R13, [R1+0x890] ;  /* 0x00089000010d7983 */ /* 0x000f220000100800 */
[----:B------:R-:W-:-:S06]  /*2aa50*/  PRMT R42, RZ, 0x7610, R42 ;  /* 0x00007610ff2a7816 */ /* 0x000fcc000000002a */
[----:B------:R2:W4:Y:S02]  /*2aa60*/  @!P5 LDG.E.U8 R42, desc[UR22][R8.64] ;  /* 0x00000016082ad981 */ /* 0x000524000c1e1100 */
[----:B--2---:R-:W-:Y:S02]  /*2aa70*/  @!P3 IMAD.MOV.U32 R9, RZ, RZ, R17 ;  /* 0x000000ffff09b224 */ /* 0x004fe400078e0011 */
[----:B------:R-:W0:Y:S01]  /*2aa80*/  S2R R17, SR_TID.X ;  /* 0x0000000000117919 */ /* 0x000e220000002100 */
[----:B------:R-:W-:Y:S01]  /*2aa90*/  PRMT R58, RZ, 0x7610, R58 ;  /* 0x00007610ff3a7816 */ /* 0x000fe2000000003a */
[----:B------:R-:W-:-:S05]  /*2aaa0*/  @!P3 IMAD.MOV.U32 R8, RZ, RZ, R15 ;  /* 0x000000ffff08b224 */ /* 0x000fca00078e000f */
[----:B------:R1:W2:Y:S01]  /*2aab0*/  @!P3 LDG.E.U8 R58, desc[UR22][R8.64] ;  /* 0x00000016083ab981 */ /* 0x0002a2000c1e1100 */
[----:B------:R-:W-:Y:S02]  /*2aac0*/  PRMT R84, RZ, 0x7610, R84 ;  /* 0x00007610ff547816 */ /* 0x000fe40000000054 */
[----:B------:R-:W-:Y:S02]  /*2aad0*/  PRMT R66, RZ, 0x7610, R66 ;  /* 0x00007610ff427816 */ /* 0x000fe40000000042 */
[--C-:B0-----:R-:W-:Y:S02]  /*2aae0*/  SHF.R.U32.HI R15, RZ, 0x7, R17.reuse ;  /* 0x00000007ff0f7819 */ /* 0x101fe40000011611 */
[----:B-1----:R-:W-:Y:S02]  /*2aaf0*/  SHF.R.U32.HI R9, RZ, 0x7, R17 ;  /* 0x00000007ff097819 */ /* 0x002fe40000011611 */
[----:B------:R-:W-:Y:S01]  /*2ab00*/  SGXT.U32 R15, R15, 0x1 ;  /* 0x000000010f0f781a */ /* 0x000fe20000000000 */
[----:B------:R-:W-:Y:S01]  /*2ab10*/  @!P6 IMAD.MOV.U32 R8, RZ, RZ, R18 ;  /* 0x000000ffff08e224 */ /* 0x000fe200078e0012 */
[----:B------:R-:W-:Y:S01]  /*2ab20*/  SGXT.U32 R9, R9, 0x1 ;  /* 0x000000010909781a */ /* 0x000fe20000000000 */
[----:B------:R-:W2:Y:S01]  /*2ab30*/  LDL R17, [R1+0x898] ;  /* 0x0008980001117983 */ /* 0x000ea20000100800 */
[----:B------:R-:W-:-:S02]  /*2ab40*/  LOP3.LUT R15, R15, 0x1c, RZ, 0xfc, !PT ;  /* 0x0000001c0f0f7812 */ /* 0x000fc400078efcff */
[----:B------:R-:W-:Y:S02]  /*2ab50*/  LOP3.LUT R9, R9, 0x1e, RZ, 0xfc, !PT ;  /* 0x0000001e09097812 */ /* 0x000fe400078efcff */
[----:B------:R-:W-:Y:S02]  /*2ab60*/  ISETP.GE.AND P5, PT, R15, UR5, PT ;  /* 0x000000050f007c0c */ /* 0x000fe4000bfa6270 */
[----:B------:R-:W-:Y:S01]  /*2ab70*/  ISETP.GE.AND P3, PT, R9, UR5, PT ;  /* 0x0000000509007c0c */ /* 0x000fe2000bf66270 */
[----:B------:R-:W-:Y:S01]  /*2ab80*/  @!P6 IMAD.MOV.U32 R9, RZ, RZ, R28 ;  /* 0x000000ffff09e224 */ /* 0x000fe200078e001c */
[----:B------:R-:W2:Y:S04]  /*2ab90*/  LDL R15, [R1+0x89c] ;  /* 0x00089c00010f7983 */ /* 0x000ea80000100800 */
[----:B------:R0:W2:Y:S02]  /*2aba0*/  @!P6 LDG.E.U8 R84, desc[UR22][R8.64] ;  /* 0x000000160854e981 */ /* 0x0000a4000c1e1100 */
[----:B0-----:R-:W-:-:S02]  /*2abb0*/  @!P4 IMAD.MOV.U32 R9, RZ, RZ, R16 ;  /* 0x000000ffff09c224 */ /* 0x001fc400078e0010 */
[----:B------:R-:W-:Y:S01]  /*2abc0*/  @!P4 IMAD.MOV.U32 R8, RZ, RZ, R14 ;  /* 0x000000ffff08c224 */ /* 0x000fe200078e000e */
[----:B------:R-:W2:Y:S04]  /*2abd0*/  LDL R16, [R1+0x8a0] ;  /* 0x0008a00001107983 */ /* 0x000ea80000100800 */
[----:B------:R-:W2:Y:S04]  /*2abe0*/  LDL R14, [R1+0x8a4] ;  /* 0x0008a400010e7983 */ /* 0x000ea80000100800 */
[----:B------:R3:W2:Y:S02]  /*2abf0*/  @!P4 LDG.E.U8 R66, desc[UR22][R8.64] ;  /* 0x000000160842c981 */ /* 0x0006a4000c1e1100 */
[----:B---3--:R-:W-:-:S02]  /*2ac00*/  @!P2 IMAD.MOV.U32 R8, RZ, RZ, R12 ;  /* 0x000000ffff08a224 */ /* 0x008fc400078e000c */
[----:B------:R-:W3:Y:S01]  /*2ac10*/  LDL R12, [R1+0x8ac] ;  /* 0x0008ac00010c7983 */ /* 0x000ee20000100800 */
[----:B----4-:R-:W-:-:S03]  /*2ac20*/  @!P2 IMAD.MOV.U32 R9, RZ, RZ, R13 ;  /* 0x000000ffff09a224 */ /* 0x010fc600078e000d */
[----:B------:R-:W4:Y:S01]  /*2ac30*/  LDL R13, [R1+0x8a8] ;  /* 0x0008a800010d7983 */ /* 0x000f220000100800 */
[----:B------:R-:W-:-:S06]  /*2ac40*/  PRMT R45, RZ, 0x7610, R45 ;  /* 0x00007610ff2d7816 */ /* 0x000fcc000000002d */
[----:B------:R0:W4:Y:S02]  /*2ac50*/  @!P2 LDG.E.U8 R45, desc[UR22][R8.64] ;  /* 0x00000016082da981 */ /* 0x000124000c1e1100 */
[----:B0-----:R-:W0:Y:S01]  /*2ac60*/  S2R R9, SR_TID.X ;  /* 0x0000000000097919 */ /* 0x001e220000002100 */
[----:B------:R-:W-:Y:S02]  /*2ac70*/  PRMT R61, RZ, 0x7610, R61 ;  /* 0x00007610ff3d7816 */ /* 0x000fe4000000003d */
[----:B------:R-:W-:Y:S02]  /*2ac80*/  PRMT R83, RZ, 0x7610, R83 ;  /* 0x00007610ff537816 */ /* 0x000fe40000000053 */
[----:B------:R-:W-:Y:S02]  /*2ac90*/  PRMT R64, RZ, 0x7610, R64 ;  /* 0x00007610ff407816 */ /* 0x000fe40000000040 */
[--C-:B0-----:R-:W-:Y:S02]  /*2aca0*/  SHF.R.U32.HI R18, RZ, 0x7, R9.reuse ;  /* 0x00000007ff127819 */ /* 0x101fe40000011609 */
[----:B------:R-:W-:-:S02]  /*2acb0*/  SHF.R.U32.HI R28, RZ, 0x7, R9 ;  /* 0x00000007ff1c7819 */ /* 0x000fc40000011609 */
[----:B------:R-:W-:-:S04]  /*2acc0*/  SHF.R.U32.HI R9, RZ, 0x7, R9 ;  /* 0x00000007ff097819 */ /* 0x000fc80000011609 */
[----:B------:R-:W-:-:S04]  /*2acd0*/  SGXT.U32 R9, R9, 0x1 ;  /* 0x000000010909781a */ /* 0x000fc80000000000 */
[----:B------:R-:W-:-:S04]  /*2ace0*/  LOP3.LUT R9, R9, 0x20, RZ, 0xfc, !PT ;  /* 0x0000002009097812 */ /* 0x000fc800078efcff */
[----:B------:R-:W-:Y:S01]  /*2acf0*/  ISETP.GE.AND P6, PT, R9, UR5, PT ;  /* 0x0000000509007c0c */ /* 0x000fe2000bfc6270 */
[----:B--2---:R-:W-:Y:S01]  /*2ad00*/  @!P5 IMAD.MOV.U32 R9, RZ, RZ, R17 ;  /* 0x000000ffff09d224 */ /* 0x004fe200078e0011 */
[----:B------:R-:W-:Y:S01]  /*2ad10*/  SGXT.U32 R28, R28, 0x1 ;  /* 0x000000011c1c781a */ /* 0x000fe20000000000 */
[----:B------:R-:W2:Y:S01]  /*2ad20*/  LDL R17, [R1+0x8bc] ;  /* 0x0008bc0001117983 */ /* 0x000ea20000100800 */
[----:B------:R-:W-:Y:S02]  /*2ad30*/  @!P5 IMAD.MOV.U32 R8, RZ, RZ, R15 ;  /* 0x000000ffff08d224 */ /* 0x000fe400078e000f */
[----:B------:R-:W-:-:S03]  /*2ad40*/  LOP3.LUT R28, R28, 0x22, RZ, 0xfc, !PT ;  /* 0x000000221c1c7812 */ /* 0x000fc600078efcff */
[----:B------:R0:W2:Y:S01]  /*2ad50*/  @!P5 LDG.E.U8 R61, desc[UR22][R8.64] ;  /* 0x00000016083dd981 */ /* 0x0000a2000c1e1100 */
[----:B------:R-:W-:-:S03]  /*2ad60*/  ISETP.GE.AND P4, PT, R28, UR5, PT ;  /* 0x000000051c007c0c */ /* 0x000fc6000bf86270 */
[----:B------:R-:W2:Y:S01]  /*2ad70*/  LDL R28, [R1+0x8b4] ;  /* 0x0008b400011c7983 */ /* 0x000ea20000100800 */
[----:B0-----:R-:W-:Y:S01]  /*2ad80*/  @!P3 IMAD.MOV.U32 R9, RZ, RZ, R16 ;  /* 0x000000ffff09b224 */ /* 0x001fe200078e0010 */
[----:B------:R-:W0:Y:S01]  /*2ad90*/  S2R R15, SR_TID.X ;  /* 0x00000000000f7919 */ /* 0x000e220000002100 */
[----:B------:R-:W-:Y:S01]  /*2ada0*/  @!P3 IMAD.MOV.U32 R8, RZ, RZ, R14 ;  /* 0x000000ffff08b224 */ /* 0x000fe200078e000e */
[----:B------:R-:W-:Y:S01]  /*2adb0*/  SGXT.U32 R18, R18, 0x1 ;  /* 0x000000011212781a */ /* 0x000fe20000000000 */
[----:B------:R-:W2:Y:S04]  /*2adc0*/  LDL R16, [R1+0x8c0] ;  /* 0x0008c00001107983 */ /* 0x000ea80000100800 */
[----:B------:R3:W2:Y:S01]  /*2add0*/  @!P3 LDG.E.U8 R83, desc[UR22][R8.64] ;  /* 0x000000160853b981 */ /* 0x0006a2000c1e1100 */
[----:B------:R-:W-:-:S04]  /*2ade0*/  LOP3.LUT R18, R18, 0x24, RZ, 0xfc, !PT ;  /* 0x0000002412127812 */ /* 0x000fc800078efcff */
[----:B------:R-:W-:Y:S02]  /*2adf0*/  ISETP.GE.AND P2, PT, R18, UR5, PT ;  /* 0x0000000512007c0c */ /* 0x000fe4000bf46270 */
[----:B------:R-:W2:Y:S01]  /*2ae00*/  LDL R18, [R1+0x8b8] ;  /* 0x0008b80001127983 */ /* 0x000ea20000100800 */
[--C-:B0-----:R-:W-:Y:S02]  /*2ae10*/  SHF.R.U32.HI R14, RZ, 0x7, R15.reuse ;  /* 0x00000007ff0e7819 */ /* 0x101fe4000001160f */
[----:B------:R-:W-:-:S04]  /*2ae20*/  SHF.R.U32.HI R15, RZ, 0x7, R15 ;  /* 0x00000007ff0f7819 */ /* 0x000fc8000001160f */
[----:B------:R-:W-:-:S04]  /*2ae30*/  SGXT.U32 R15, R15, 0x1 ;  /* 0x000000010f0f781a */ /* 0x000fc80000000000 */
[----:B------:R-:W-:-:S04]  /*2ae40*/  LOP3.LUT R15, R15, 0x26, RZ, 0xfc, !PT ;  /* 0x000000260f0f7812 */ /* 0x000fc800078efcff */
[----:B------:R-:W-:Y:S02]  /*2ae50*/  ISETP.GE.AND P5, PT, R15, UR5, PT ;  /* 0x000000050f007c0c */ /* 0x000fe4000bfa6270 */
[----:B------:R-:W2:Y:S01]  /*2ae60*/  LDL R15, [R1+0x8c4] ;  /* 0x0008c400010f7983 */ /* 0x000ea20000100800 */
[----:B------:R-:W-:-:S04]  /*2ae70*/  SGXT.U32 R14, R14, 0x1 ;  /* 0x000000010e0e781a */ /* 0x000fc80000000000 */
[----:B------:R-:W-:-:S04]  /*2ae80*/  LOP3.LUT R14, R14, 0x28, RZ, 0xfc, !PT ;  /* 0x000000280e0e7812 */ /* 0x000fc800078efcff */
[----:B------:R-:W-:Y:S02]  /*2ae90*/  ISETP.GE.AND P3, PT, R14, UR5, PT ;  /* 0x000000050e007c0c */ /* 0x000fe4000bf66270 */
[----:B------:R-:W2:Y:S01]  /*2aea0*/  LDL R14, [R1+0x8c8] ;  /* 0x0008c800010e7983 */ /* 0x000ea20000100800 */
[----:B---3--:R-:W-:-:S03]  /*2aeb0*/  @!P6 IMAD.MOV.U32 R8, RZ, RZ, R12 ;  /* 0x000000ffff08e224 */ /* 0x008fc600078e000c */
[----:B------:R-:W3:Y:S01]  /*2aec0*/  LDL R12, [R1+0x8cc] ;  /* 0x0008cc00010c7983 */ /* 0x000ee20000100800 */
[----:B----4-:R-:W-:-:S05]  /*2aed0*/  @!P6 IMAD.MOV.U32 R9, RZ, RZ, R13 ;  /* 0x000000ffff09e224 */ /* 0x010fca00078e000d */
[----:B------:R2:W4:Y:S04]  /*2aee0*/  @!P6 LDG.E.U8 R64, desc[UR22][R8.64] ;  /* 0x000000160840e981 */ /* 0x000528000c1e1100 */
[----:B------:R-:W3:Y:S01]  /*2aef0*/  LDL R9, [R1+0x8b0] ;  /* 0x0008b00001097983 */ /* 0x000ee20000100800 */
[----:B------:R-:W0:Y:S01]  /*2af00*/  S2R R13, SR_TID.X ;  /* 0x00000000000d7919 */ /* 0x000e220000002100 */
[----:B------:R-:W-:Y:S02]  /*2af10*/  PRMT R44, RZ, 0x7610, R44 ;  /* 0x00007610ff2c7816 */ /* 0x000fe4000000002c */
[----:B------:R-:W-:Y:S02]  /*2af20*/  PRMT R60, RZ, 0x7610, R60 ;  /* 0x00007610ff3c7816 */ /* 0x000fe4000000003c */
[----:B0-----:R-:W-:-:S04]  /*2af30*/  SHF.R.U32.HI R13, RZ, 0x7, R13 ;  /* 0x00000007ff0d7819 */ /* 0x001fc8000001160d */
[----:B------:R-:W-:Y:S01]  /*2af40*/  SGXT.U32 R13, R13, 0x1 ;  /* 0x000000010d0d781a */ /* 0x000fe20000000000 */
[----:B--2---:R-:W-:-:S03]  /*2af50*/  @!P4 IMAD.MOV.U32 R8, RZ, RZ, R28 ;  /* 0x000000ffff08c224 */ /* 0x004fc600078e001c */
[----:B------:R-:W-:Y:S01]  /*2af60*/  LOP3.LUT R13, R13, 0x2a, RZ, 0xfc, !PT ;  /* 0x0000002a0d0d7812 */ /* 0x000fe200078efcff */
[----:B------:R-:W2:Y:S03]  /*2af70*/  LDL R28, [R1+0x8d0] ;  /* 0x0008d000011c7983 */ /* 0x000ea60000100800 */
[----:B------:R-:W-:Y:S02]  /*2af80*/  ISETP.GE.AND P6, PT, R13, UR5, PT ;  /* 0x000000050d007c0c */ /* 0x000fe4000bfc6270 */
[----:B------:R-:W-:Y:S02]  /*2af90*/  PRMT R82, RZ, 0x7610, R82 ;  /* 0x00007610ff527816 */ /* 0x000fe40000000052 */
[----:B------:R-:W-:Y:S01]  /*2afa0*/  PRMT R31, RZ, 0x7610, R31 ;  /* 0x00007610ff1f7816 */ /* 0x000fe2000000001f */
[----:B---3--:R0:W3:Y:S02]  /*2afb0*/  @!P4 LDG.E.U8 R44, desc[UR22][R8.64] ;  /* 0x00000016082cc981 */ /* 0x0080e4000c1e1100 */
[----:B0-----:R-:W-:-:S02]  /*2afc0*/  @!P2 IMAD.MOV.U32 R8, RZ, RZ, R17 ;  /* 0x000000ffff08a224 */ /* 0x001fc400078e0011 */
[----:B------:R-:W0:Y:S01]  /*2afd0*/  S2R R17, SR_TID.X ;  /* 0x0000000000117919 */ /* 0x000e220000002100 */
[----:B------:R-:W-:Y:S02]  /*2afe0*/  @!P2 IMAD.MOV.U32 R9, RZ, RZ, R18 ;  /* 0x000000ffff09a224 */ /* 0x000fe400078e0012 */
[----:B------:R-:W3:Y:S04]  /*2aff0*/  LDL R18, [R1+0x8d8] ;  /* 0x0008d80001127983 */ /* 0x000ee80000100800 */
[----:B------:R1:W3:Y:S02]  /*2b000*/  @!P2 LDG.E.U8 R60, desc[UR22][R8.64] ;  /* 0x00000016083ca981 */ /* 0x0002e4000c1e1100 */
[----:B-1----:R-:W-:Y:S02]  /*2b010*/  @!P5 IMAD.MOV.U32 R9, RZ, RZ, R16 ;  /* 0x000000ffff09d224 */ /* 0x002fe400078e0010 */
[----:B------:R-:W1:Y:S01]  /*2b020*/  S2R R16, SR_TID.X ;  /* 0x0000000000107919 */ /* 0x000e620000002100 */
[----:B0-----:R-:W-:-:S04]  /*2b030*/  SHF.R.U32.HI R13, RZ, 0x7, R17 ;  /* 0x00000007ff0d7819 */ /* 0x001fc80000011611 */
[----:B------:R-:W-:-:S04]  /*2b040*/  SGXT.U32 R13, R13, 0x1 ;  /* 0x000000010d0d781a */ /* 0x000fc80000000000 */
[----:B------:R-:W-:-:S04]  /*2b050*/  LOP3.LUT R13, R13, 0x2c, RZ, 0xfc, !PT ;  /* 0x0000002c0d0d7812 */ /* 0x000fc800078efcff */
[----:B------:R-:W-:Y:S02]  /*2b060*/  ISETP.GE.AND P4, PT, R13, UR5, PT ;  /* 0x000000050d007c0c */ /* 0x000fe4000bf86270 */
[----:B------:R-:W3:Y:S01]  /*2b070*/  LDL R13, [R1+0x8d4] ;  /* 0x0008d400010d7983 */ /* 0x000ee20000100800 */
[----:B------:R-:W-:Y:S01]  /*2b080*/  SHF.R.U32.HI R17, RZ, 0x7, R17 ;  /* 0x00000007ff117819 */ /* 0x000fe20000011611 */
[----:B------:R-:W-:Y:S02]  /*2b090*/  @!P5 IMAD.MOV.U32 R8, RZ, RZ, R15 ;  /* 0x000000ffff08d224 */ /* 0x000fe400078e000f */
[----:B------:R-:W4:Y:S01]  /*2b0a0*/  LDL R15, [R1+0x8e0] ;  /* 0x0008e000010f7983 */ /* 0x000f220000100800 */
[----:B------:R-:W-:-:S03]  /*2b0b0*/  SGXT.U32 R17, R17, 0x1 ;  /* 0x000000011111781a */ /* 0x000fc60000000000 */
[----:B------:R0:W4:Y:S01]  /*2b0c0*/  @!P5 LDG.E.U8 R82, desc[UR22][R8.64] ;  /* 0x000000160852d981 */ /* 0x000122000c1e1100 */
[----:B------:R-:W-:-:S04]  /*2b0d0*/  LOP3.LUT R17, R17, 0x2e, RZ, 0xfc, !PT ;  /* 0x0000002e11117812 */ /* 0x000fc800078efcff */
[----:B------:R-:W-:Y:S02]  /*2b0e0*/  ISETP.GE.AND P2, PT, R17, UR5, PT ;  /* 0x0000000511007c0c */ /* 0x000fe4000bf46270 */
[----:B------:R-:W4:Y:S01]  /*2b0f0*/  LDL R17, [R1+0x8dc] ;  /* 0x0008dc0001117983 */ /* 0x000f220000100800 */
[----:B0-----:R-:W-:Y:S01]  /*2b100*/  @!P3 IMAD.MOV.U32 R8, RZ, RZ, R12 ;  /* 0x000000ffff08b224 */ /* 0x001fe200078e000c */
[--C-:B-1----:R-:W-:Y:S02]  /*2b110*/  SHF.R.U32.HI R12, RZ, 0x7, R16.reuse ;  /* 0x00000007ff0c7819 */ /* 0x102fe40000011610 */
[----:B------:R-:W-:Y:S02]  /*2b120*/  SHF.R.U32.HI R16, RZ, 0x7, R16 ;  /* 0x00000007ff107819 */ /* 0x000fe40000011610 */
[----:B------:R-:W-:Y:S02]  /*2b130*/  SGXT.U32 R12, R12, 0x1 ;  /* 0x000000010c0c781a */ /* 0x000fe40000000000 */
[----:B------:R-:W-:Y:S01]  /*2b140*/  SGXT.U32 R16, R16, 0x1 ;  /* 0x000000011010781a */ /* 0x000fe20000000000 */
[----:B------:R-:W-:Y:S01]  /*2b150*/  @!P3 IMAD.MOV.U32 R9, RZ, RZ, R14 ;  /* 0x000000ffff09b224 */ /* 0x000fe200078e000e */
[----:B------:R-:W-:Y:S01]  /*2b160*/  LOP3.LUT R12, R12, 0x32, RZ, 0xfc, !PT ;  /* 0x000000320c0c7812 */ /* 0x000fe200078efcff */
[----:B------:R-:W4:Y:S01]  /*2b170*/  LDL R14, [R1+0x8e4] ;  /* 0x0008e400010e7983 */ /* 0x000f220000100800 */
[----:B------:R-:W-:-:S03]  /*2b180*/  LOP3.LUT R16, R16, 0x30, RZ, 0xfc, !PT ;  /* 0x0000003010107812 */ /* 0x000fc600078efcff */
[----:B------:R2:W4:Y:S01]  /*2b190*/  @!P3 LDG.E.U8 R31, desc[UR22][R8.64] ;  /* 0x00000016081fb981 */ /* 0x000522000c1e1100 */
[----:B------:R-:W-:Y:S02]  /*2b1a0*/  ISETP.GE.AND P5, PT, R16, UR5, PT ;  /* 0x0000000510007c0c */ /* 0x000fe4000bfa6270 */
[----:B------:R-:W-:Y:S01]  /*2b1b0*/  ISETP.GE.AND P3, PT, R12, UR5, PT ;  /* 0x000000050c007c0c */ /* 0x000fe2000bf66270 */
[----:B------:R-:W4:Y:S04]  /*2b1c0*/  LDL R16, [R1+0x8e8] ;  /* 0x0008e80001107983 */ /* 0x000f280000100800 */
[----:B------:R-:W4:Y:S01]  /*2b1d0*/  LDL R12, [R1+0x8ec] ;  /* 0x0008ec00010c7983 */ /* 0x000f220000100800 */
[----:B------:R-:W-:Y:S01]  /*2b1e0*/  PRMT R47, RZ, 0x7610, R47 ;  /* 0x00007610ff2f7816 */ /* 0x000fe2000000002f */
[----:B--2---:R-:W-:Y:S01]  /*2b1f0*/  @!P6 IMAD.MOV.U32 R9, RZ, RZ, R28 ;  /* 0x000000ffff09e224 */ /* 0x004fe200078e001c */
[----:B------:R-:W-:-:S02]  /*2b200*/  PRMT R63, RZ, 0x7610, R63 ;  /* 0x00007610ff3f7816 */ /* 0x000fc4000000003f */
[----:B------:R-:W-:Y:S02]  /*2b210*/  PRMT R81, RZ, 0x7610, R81 ;  /* 0x00007610ff517816 */ /* 0x000fe40000000051 */
[----:B------:R-:W-:Y:S01]  /*2b220*/  PRMT R30, RZ, 0x7610, R30 ;  /* 0x00007610ff1e7816 */ /* 0x000fe2000000001e */
[----:B---3--:R-:W-:Y:S02]  /*2b230*/  @!P6 IMAD.MOV.U32 R8, RZ, RZ, R13 ;  /* 0x000000ffff08e224 */ /* 0x008fe400078e000d */
[----:B------:R-:W0:Y:S03]  /*2b240*/  S2R R13, SR_TID.X ;  /* 0x00000000000d7919 */ /* 0x000e260000002100 */
[----:B------:R4:W2:Y:S02]  /*2b250*/  @!P6 LDG.E.U8 R47, desc[UR22][R8.64] ;  /* 0x00000016082fe981 */ /* 0x0008a4000c1e1100 */
[----:B----4-:R-:W-:-:S02]  /*2b260*/  @!P4 IMAD.MOV.U32 R8, RZ, RZ, R17 ;  /* 0x000000ffff08c224 */ /* 0x010fc400078e0011 */
[----:B------:R-:W-:Y:S01]  /*2b270*/  @!P4 IMAD.MOV.U32 R9, RZ, RZ, R18 ;  /* 0x000000ffff09c224 */ /* 0x000fe200078e0012 */
[----:B------:R-:W3:Y:S04]  /*2b280*/  LDL R17, [R1+0x8f8] ;  /* 0x0008f80001117983 */ /* 0x000ee80000100800 */
[----:B------:R1:W4:Y:S04]  /*2b290*/  @!P4 LDG.E.U8 R63, desc[UR22][R8.64] ;  /* 0x00000016083fc981 */ /* 0x000328000c1e1100 */
[----:B------:R-:W2:Y:S01]  /*2b2a0*/  LDL R18, [R1+0x8f4] ;  /* 0x0008f40001127983 */ /* 0x000ea20000100800 */
[----:B-1----:R-:W-:Y:S01]  /*2b2b0*/  @!P2 IMAD.MOV.U32 R8, RZ, RZ, R14 ;  /* 0x000000ffff08a224 */ /* 0x002fe200078e000e */
[----:B0-----:R-:W-:Y:S01]  /*2b2c0*/  SHF.R.U32.HI R13, RZ, 0x7, R13 ;  /* 0x00000007ff0d7819 */ /* 0x001fe2000001160d */
[----:B------:R-:W-:-:S03]  /*2b2d0*/  @!P2 IMAD.MOV.U32 R9, RZ, RZ, R15 ;  /* 0x000000ffff09a224 */ /* 0x000fc600078e000f */
[----:B------:R-:W-:Y:S02]  /*2b2e0*/  SGXT.U32 R13, R13, 0x1 ;  /* 0x000000010d0d781a */ /* 0x000fe40000000000 */
[----:B------:R0:W3:Y:S02]  /*2b2f0*/  @!P2 LDG.E.U8 R81, desc[UR22][R8.64] ;  /* 0x000000160851a981 */ /* 0x0000e4000c1e1100 */
[----:B------:R-:W-:Y:S01]  /*2b300*/  LOP3.LUT R13, R13, 0x34, RZ, 0xfc, !PT ;  /* 0x000000340d0d7812 */ /* 0x000fe200078efcff */
[----:B0-----:R-:W-:Y:S02]  /*2b310*/  @!P5 IMAD.MOV.U32 R8, RZ, RZ, R12 ;  /* 0x000000ffff08d224 */ /* 0x001fe400078e000c */
[----:B------:R-:W-:Y:S01]  /*2b320*/  @!P5 IMAD.MOV.U32 R9, RZ, RZ, R16 ;  /* 0x000000ffff09d224 */ /* 0x000fe200078e0010 */
[----:B------:R-:W-:Y:S01]  /*2b330*/  ISETP.GE.AND P6, PT, R13, UR5, PT ;  /* 0x000000050d007c0c */ /* 0x000fe2000bfc6270 */
[----:B------:R-:W0:Y:S03]  /*2b340*/  S2R R15, SR_TID.X ;  /* 0x00000000000f7919 */ /* 0x000e260000002100 */
[----:B------:R2:W3:Y:S04]  /*2b350*/  @!P5 LDG.E.U8 R30, desc[UR22][R8.64] ;  /* 0x00000016081ed981 */ /* 0x0004e8000c1e1100 */
[----:B------:R-:W3:Y:S04]  /*2b360*/  LDL R13, [R1+0x8fc] ;  /* 0x0008fc00010d7983 */ /* 0x000ee80000100800 */
[----:B------:R-:W3:Y:S04]  /*2b370*/  LDL R12, [R1+0x90c] ;  /* 0x00090c00010c7983 */ /* 0x000ee80000100800 */
[----:B------:R-:W3:Y:S04]  /*2b380*/  LDL R9, [R1+0x8f0] ;  /* 0x0008f00001097983 */ /* 0x000ee80000100800 */
[----:B------:R-:W4:Y:S01]  /*2b390*/  LDL R16, [R1+0x908] ;  /* 0x0009080001107983 */ /* 0x000f220000100800 */
[----:B0-----:R-:W-:-:S04]  /*2b3a0*/  SHF.R.U32.HI R14, RZ, 0x7, R15 ;  /* 0x00000007ff0e7819 */ /* 0x001fc8000001160f */
[----:B------:R-:W-:-:S04]  /*2b3b0*/  SGXT.U32 R14, R14, 0x1 ;  /* 0x000000010e0e781a */ /* 0x000fc80000000000 */
[----:B------:R-:W-:-:S04]  /*2b3c0*/  LOP3.LUT R14, R14, 0x36, RZ, 0xfc, !PT ;  /* 0x000000360e0e7812 */ /* 0x000fc800078efcff */
[----:B------:R-:W-:Y:S02]  /*2b3d0*/  ISETP.GE.AND P4, PT, R14, UR5, PT ;  /* 0x000000050e007c0c */ /* 0x000fe4000bf86270 */
[----:B------:R-:W4:Y:S01]  /*2b3e0*/  LDL R14, [R1+0x904] ;  /* 0x00090400010e7983 */ /* 0x000f220000100800 */
[----:B------:R-:W-:-:S03]  /*2b3f0*/  SHF.R.U32.HI R28, RZ, 0x7, R15 ;  /* 0x00000007ff1c7819 */ /* 0x000fc6000001160f */
[----:B------:R-:W4:Y:S01]  /*2b400*/  LDL R15, [R1+0x900] ;  /* 0x00090000010f7983 */ /* 0x000f220000100800 */
[----:B------:R-:W-:Y:S02]  /*2b410*/  SGXT.U32 R28, R28, 0x1 ;  /* 0x000000011c1c781a */ /* 0x000fe40000000000 */
[----:B------:R-:W-:Y:S02]  /*2b420*/  PRMT R46, RZ, 0x7610, R46 ;  /* 0x00007610ff2e7816 */ /* 0x000fe4000000002e */
[----:B------:R-:W-:-:S04]  /*2b430*/  LOP3.LUT R28, R28, 0x38, RZ, 0xfc, !PT ;  /* 0x000000381c1c7812 */ /* 0x000fc800078efcff */
[----:B------:R-:W-:Y:S02]  /*2b440*/  ISETP.GE.AND P2, PT, R28, UR5, PT ;  /* 0x000000051c007c0c */ /* 0x000fe4000bf46270 */
[----:B------:R-:W0:Y:S01]  /*2b450*/  S2R R28, SR_TID.X ;  /* 0x00000000001c7919 */ /* 0x000e220000002100 */
[----:B------:R-:W-:Y:S01]  /*2b460*/  PRMT R62, RZ, 0x7610, R62 ;  /* 0x00007610ff3e7816 */ /* 0x000fe2000000003e */
[----:B--2---:R-:W-:Y:S01]  /*2b470*/  @!P3 IMAD.MOV.U32 R8, RZ, RZ, R18 ;  /* 0x000000ffff08b224 */ /* 0x004fe200078e0012 */
[----:B0-----:R-:W-:-:S04]  /*2b480*/  SHF.R.U32.HI R18, RZ, 0x7, R28 ;  /* 0x00000007ff127819 */ /* 0x001fc8000001161c */
[----:B------:R-:W-:Y:S01]  /*2b490*/  SGXT.U32 R18, R18, 0x1 ;  /* 0x000000011212781a */ /* 0x000fe20000000000 */
[----:B---3--:R0:W2:Y:S02]  /*2b4a0*/  @!P3 LDG.E.U8 R46, desc[UR22][R8.64] ;  /* 0x00000016082eb981 */ /* 0x0080a4000c1e1100 */
[----:B0-----:R-:W-:Y:S02]  /*2b4b0*/  @!P6 IMAD.MOV.U32 R8, RZ, RZ, R13 ;  /* 0x000000ffff08e224 */ /* 0x001fe400078e000d */
[----:B------:R-:W3:Y:S01]  /*2b4c0*/  LDL R13, [R1+0x914] ;  /* 0x00091400010d7983 */ /* 0x000ee20000100800 */
[----:B------:R-:W-:-:S04]  /*2b4d0*/  LOP3.LUT R18, R18, 0x3c, RZ, 0xfc, !PT ;  /* 0x0000003c12127812 */ /* 0x000fc800078efcff */
[----:B------:R-:W-:Y:S02]  /*2b4e0*/  ISETP.GE.AND P3, PT, R18, UR5, PT ;  /* 0x0000000512007c0c */ /* 0x000fe4000bf66270 */
[----:B------:R-:W2:Y:S01]  /*2b4f0*/  LDL R18, [R1+0x910] ;  /* 0x0009100001127983 */ /* 0x000ea20000100800 */
[----:B------:R-:W-:Y:S01]  /*2b500*/  @!P6 IMAD.MOV.U32 R9, RZ, RZ, R17 ;  /* 0x000000ffff09e224 */ /* 0x000fe200078e0011 */
[----:B------:R-:W-:Y:S02]  /*2b510*/  PRMT R80, RZ, 0x7610, R80 ;  /* 0x00007610ff507816 */ /* 0x000fe40000000050 */
[----:B------:R-:W2:Y:S04]  /*2b520*/  LDL R17, [R1+0x918] ;  /* 0x0009180001117983 */ /* 0x000ea80000100800 */
[----:B------:R4:W2:Y:S02]  /*2b530*/  @!P6 LDG.E.U8 R62, desc[UR22][R8.64] ;  /* 0x00000016083ee981 */ /* 0x0008a4000c1e1100 */
[----:B----4-:R-:W-:-:S02]  /*2b540*/  @!P4 IMAD.MOV.U32 R8, RZ, RZ, R14 ;  /* 0x000000ffff08c224 */ /* 0x010fc400078e000e */
[----:B------:R-:W0:Y:S01]  /*2b550*/  S2R R14, SR_TID.X ;  /* 0x00000000000e7919 */ /* 0x000e220000002100 */
[----:B------:R-:W-:Y:S02]  /*2b560*/  @!P4 IMAD.MOV.U32 R9, RZ, RZ, R15 ;  /* 0x000000ffff09c224 */ /* 0x000fe400078e000f */
[----:B------:R-:W4:Y:S04]  /*2b570*/  LDL R15, [R1+0x91c] ;  /* 0x00091c00010f7983 */ /* 0x000f280000100800 */
[----:B------:R1:W4:Y:S02]  /*2b580*/  @!P4 LDG.E.U8 R80, desc[UR22][R8.64] ;  /* 0x000000160850c981 */ /* 0x000324000c1e1100 */
[----:B-1----:R-:W-:Y:S01]  /*2b590*/  @!P2 IMAD.MOV.U32 R8, RZ, RZ, R12 ;  /* 0x000000ffff08a224 */ /* 0x002fe200078e000c */
[----:B0-----:R-:W-:-:S04]  /*2b5a0*/  SHF.R.U32.HI R12, RZ, 0x7, R14 ;  /* 0x00000007ff0c7819 */ /* 0x001fc8000001160e */
[----:B------:R-:W-:-:S04]  /*2b5b0*/  SGXT.U32 R12, R12, 0x1 ;  /* 0x000000010c0c781a */ /* 0x000fc80000000000 */
[----:B------:R-:W-:-:S04]  /*2b5c0*/  LOP3.LUT R12, R12, 0x3e, RZ, 0xfc, !PT ;  /* 0x0000003e0c0c7812 */ /* 0x000fc800078efcff */
[----:B------:R-:W-:Y:S02]  /*2b5d0*/  ISETP.GE.AND P6, PT, R12, UR5, PT ;  /* 0x000000050c007c0c */ /* 0x000fe4000bfc6270 */
[----:B------:R-:W0:Y:S01]  /*2b5e0*/  S2R R12, SR_TID.X ;  /* 0x00000000000c7919 */ /* 0x000e220000002100 */
[----:B------:R-:W-:-:S04]  /*2b5f0*/  SHF.R.U32.HI R28, RZ, 0x7, R28 ;  /* 0x00000007ff1c7819 */ /* 0x000fc8000001161c */
[----:B------:R-:W-:-:S04]  /*2b600*/  SGXT.U32 R28, R28, 0x1 ;  /* 0x000000011c1c781a */ /* 0x000fc80000000000 */
[----:B------:R-:W-:Y:S01]  /*2b610*/  LOP3.LUT R28, R28, 0x3a, RZ, 0xfc, !PT ;  /* 0x0000003a1c1c7812 */ /* 0x000fe200078efcff */
[----:B------:R-:W-:Y:S01]  /*2b620*/  @!P2 IMAD.MOV.U32 R9, RZ, RZ, R16 ;  /* 0x000000ffff09a224 */ /* 0x000fe200078e0010 */
[----:B------:R-:W-:Y:S01]  /*2b630*/  PRMT R33, RZ, 0x7610, R33 ;  /* 0x00007610ff217816 */ /* 0x000fe20000000021 */
[----:B------:R-:W4:Y:S01]  /*2b640*/  LDL R16, [R1+0x924] ;  /* 0x0009240001107983 */ /* 0x000f220000100800 */
[----:B------:R-:W-:Y:S02]  /*2b650*/  ISETP.GE.AND P5, PT, R28, UR5, PT ;  /* 0x000000051c007c0c */ /* 0x000fe4000bfa6270 */
[----:B------:R-:W-:Y:S01]  /*2b660*/  SHF.R.U32.HI R14, RZ, 0x7, R14 ;  /* 0x00000007ff0e7819 */ /* 0x000fe2000001160e */
[----:B------:R-:W4:Y:S03]  /*2b670*/  LDL R28, [R1+0x920] ;  /* 0x00092000011c7983 */ /* 0x000f260000100800 */
[----:B------:R-:W-:Y:S01]  /*2b680*/  SGXT.U32 R14, R14, 0x1 ;  /* 0x000000010e0e781a */ /* 0x000fe20000000000 */
[----:B------:R0:W4:Y:S03]  /*2b690*/  @!P2 LDG.E.U8 R33, desc[UR22][R8.64] ;  /* 0x000000160821a981 */ /* 0x000126000c1e1100 */
[----:B------:R-:W-:-:S02]  /*2b6a0*/  LOP3.LUT R14, R14, 0x40, RZ, 0xfc, !PT ;  /* 0x000000400e0e7812 */ /* 0x000fc400078efcff */
[----:B0-----:R-:W-:Y:S02]  /*2b6b0*/  SHF.R.U32.HI R9, RZ, 0x7, R12 ;  /* 0x00000007ff097819 */ /* 0x001fe4000001160c */
[----:B------:R-:W4:Y:S01]  /*2b6c0*/  LDL R12, [R1+0x92c] ;  /* 0x00092c00010c7983 */ /* 0x000f220000100800 */
[----:B------:R-:W-:-:S03]  /*2b6d0*/  ISETP.GE.AND P4, PT, R14, UR5, PT ;  /* 0x000000050e007c0c */ /* 0x000fc6000bf86270 */
[----:B------:R-:W4:Y:S01]  /*2b6e0*/  LDL R14, [R1+0x928] ;  /* 0x00092800010e7983 */ /* 0x000f220000100800 */
[----:B------:R-:W-:-:S04]  /*2b6f0*/  SGXT.U32 R9, R9, 0x1 ;  /* 0x000000010909781a */ /* 0x000fc80000000000 */
[----:B------:R-:W-:-:S04]  /*2b700*/  LOP3.LUT R9, R9, 0x42, RZ, 0xfc, !PT ;  /* 0x0000004209097812 */ /* 0x000fc800078efcff */
[----:B------:R-:W-:Y:S01]  /*2b710*/  ISETP.GE.AND P2, PT, R9, UR5, PT ;  /* 0x0000000509007c0c */ /* 0x000fe2000bf46270 */
[----:B---3--:R-:W-:Y:S02]  /*2b720*/  @!P5 IMAD.MOV.U32 R8, RZ, RZ, R13 ;  /* 0x000000ffff08d224 */ /* 0x008fe400078e000d */
[----:B------:R-:W3:Y:S01]  /*2b730*/  LDL R13, [R1+0x934] ;  /* 0x00093400010d7983 */ /* 0x000ee20000100800 */
[----:B--2---:R-:W-:-:S03]  /*2b740*/  @!P5 IMAD.MOV.U32 R9, RZ, RZ, R18 ;  /* 0x000000ffff09d224 */ /* 0x004fc600078e0012 */
[----:B------:R-:W2:Y:S01]  /*2b750*/  LDL R18, [R1+0x930] ;  /* 0x0009300001127983 */ /* 0x000ea20000100800 */
[----:B------:R-:W-:-:S06]  /*2b760*/  PRMT R49, RZ, 0x7610, R49 ;  /* 0x00007610ff317816 */ /* 0x000fcc0000000031 */
[----:B------:R0:W2:Y:S02]  /*2b770*/  @!P5 LDG.E.U8 R49, desc[UR22][R8.64] ;  /* 0x000000160831d981 */ /* 0x0000a4000c1e1100 */
[----:B0-----:R-:W-:Y:S02]  /*2b780*/  @!P3 IMAD.MOV.U32 R9, RZ, RZ, R17 ;  /* 0x000000ffff09b224 */ /* 0x001fe400078e0011 */
[----:B------:R-:W0:Y:S01]  /*2b790*/  S2R R17, SR_TID.X ;  /* 0x0000000000117919 */ /* 0x000e220000002100 */
[----:B------:R-:W-:Y:S01]  /*2b7a0*/  PRMT R85, RZ, 0x7610, R85 ;  /* 0x00007610ff557816 */ /* 0x000fe20000000055 */
[----:B----4-:R-:W-:-:S05]  /*2b7b0*/  @!P3 IMAD.MOV.U32 R8, RZ, RZ, R15 ;  /* 0x000000ffff08b224 */ /* 0x010fca00078e000f */
[----:B------:R0:W4:Y:S01]  /*2b7c0*/  @!P3 LDG.E.U8 R85, desc[UR22][R8.64] ;  /* 0x000000160855b981 */ /* 0x000122000c1e1100 */
[----:B------:R-:W-:Y:S02]  /*2b7d0*/  PRMT R97, RZ, 0x7610, R97 ;  /* 0x00007610ff617816 */ /* 0x000fe40000000061 */
[----:B0-----:R-:W-:-:S04]  /*2b7e0*/  SHF.R.U32.HI R9, RZ, 0x7, R17 ;  /* 0x00000007ff097819 */ /* 0x001fc80000011611 */
[----:B------:R-:W-:Y:S02]  /*2b7f0*/  SGXT.U32 R9, R9, 0x1 ;  /* 0x000000010909781a */ /* 0x000fe40000000000 */
[----:B------:R-:W-:Y:S02]  /*2b800*/  SHF.R.U32.HI R15, RZ, 0x7, R17 ;  /* 0x00000007ff0f7819 */ /* 0x000fe40000011611 */
[----:B------:R-:W-:Y:S01]  /*2b810*/  LOP3.LUT R9, R9, 0x46, RZ, 0xfc, !PT ;  /* 0x0000004609097812 */ /* 0x000fe200078efcff */
[----:B------:R-:W4:Y:S01]  /*2b820*/  LDL R17, [R1+0x938] ;  /* 0x0009380001117983 */ /* 0x000f220000100800 */
[----:B------:R-:W-:Y:S02]  /*2b830*/  SGXT.U32 R15, R15, 0x1 ;  /* 0x000000010f0f781a */ /* 0x000fe40000000000 */
[----:B------:R-:W-:Y:S02]  /*2b840*/  ISETP.GE.AND P3, PT, R9, UR5, PT ;  /* 0x0000000509007c0c */ /* 0x000fe4000bf66270 */
[----:B------:R-:W-:-:S04]  /*2b850*/  LOP3.LUT R15, R15, 0x44, RZ, 0xfc, !PT ;  /* 0x000000440f0f7812 */ /* 0x000fc800078efcff */
[----:B------:R-:W-:Y:S02]  /*2b860*/  ISETP.GE.AND P5, PT, R15, UR5, PT ;  /* 0x000000050f007c0c */ /* 0x000fe4000bfa6270 */
[----:B------:R-:W4:Y:S01]  /*2b870*/  LDL R15, [R1+0x93c] ;  /* 0x00093c00010f7983 */ /* 0x000f220000100800 */
[----:B------:R-:W-:Y:S01]  /*2b880*/  @!P6 IMAD.MOV.U32 R8, RZ, RZ, R16 ;  /* 0x000000ffff08e224 */ /* 0x000fe200078e0010 */
[----:B------:R-:W-:Y:S02]  /*2b890*/  PRMT R32, RZ, 0x7610, R32 ;  /* 0x00007610ff207816 */ /* 0x000fe40000000020 */
[----:B------:R-:W4:Y:S01]  /*2b8a0*/  LDL R16, [R1+0x940] ;  /* 0x0009400001107983 */ /* 0x000f220000100800 */
[----:B------:R-:W-:Y:S01]  /*2b8b0*/  @!P6 IMAD.MOV.U32 R9, RZ, RZ, R28 ;  /* 0x000000ffff09e224 */ /* 0x000fe200078e001c */
[----:B------:R-:W-:Y:S02]  /*2b8c0*/  PRMT R48, RZ, 0x7610, R48 ;  /* 0x00007610ff307816 */ /* 0x000fe40000000030 */
[----:B------:R-:W4:Y:S04]  /*2b8d0*/  LDL R28, [R1+0x950] ;  /* 0x00095000011c7983 */ /* 0x000f280000100800 */
[----:B------:R0:W4:Y:S02]  /*2b8e0*/  @!P6 LDG.E.U8 R97, desc[UR22][R8.64] ;  /* 0x000000160861e981 */ /* 0x000124000c1e1100 */
[----:B0-----:R-:W-:-:S02]  /*2b8f0*/  @!P4 IMAD.MOV.U32 R8, RZ, RZ, R12 ;  /* 0x000000ffff08c224 */ /* 0x001fc400078e000c */
[----:B------:R-:W0:Y:S01]  /*2b900*/  S2R R12, SR_TID.X ;  /* 0x00000000000c7919 */ /* 0x000e220000002100 */
[----:B------:R-:W-:Y:S02]  /*2b910*/  @!P4 IMAD.MOV.U32 R9, RZ, RZ, R14 ;  /* 0x000000ffff09c224 */ /* 0x000fe400078e000e */
[----:B------:R-:W4:Y:S04]  /*2b920*/  LDL R14, [R1+0x944] ;  /* 0x00094400010e7983 */ /* 0x000f280000100800 */
[----:B------:R3:W4:Y:S01]  /*2b930*/  @!P4 LDG.E.U8 R32, desc[UR22][R8.64] ;  /* 0x000000160820c981 */ /* 0x000722000c1e1100 */
[----:B0-----:R-:W-:-:S04]  /*2b940*/  SHF.R.U32.HI R12, RZ, 0x7, R12 ;  /* 0x00000007ff0c7819 */ /* 0x001fc8000001160c */
[----:B------:R-:W-:-:S04]  /*2b950*/  SGXT.U32 R12, R12, 0x1 ;  /* 0x000000010c0c781a */ /* 0x000fc80000000000 */
[----:B------:R-:W-:-:S04]  /*2b960*/  LOP3.LUT R12, R12, 0x48, RZ, 0xfc, !PT ;  /* 0x000000480c0c7812 */ /* 0x000fc800078efcff */
[----:B------:R-:W-:Y:S01]  /*2b970*/  ISETP.GE.AND P6, PT, R12, UR5, PT ;  /* 0x000000050c007c0c */ /* 0x000fe2000bfc6270 */
[----:B---3--:R-:W-:Y:S02]  /*2b980*/  @!P2 IMAD.MOV.U32 R8, RZ, RZ, R13 ;  /* 0x000000ffff08a224 */ /* 0x008fe400078e000d */
[----:B------:R-:W0:Y:S01]  /*2b990*/  S2R R13, SR_TID.X ;  /* 0x00000000000d7919 */ /* 0x000e220000002100 */
[----:B--2---:R-:W-:Y:S01]  /*2b9a0*/  @!P2 IMAD.MOV.U32 R9, RZ, RZ, R18 ;  /* 0x000000ffff09a224 */ /* 0x004fe200078e0012 */
[----:B------:R-:W-:-:S04]  /*2b9b0*/  PRMT R65, RZ, 0x7610, R65 ;  /* 0x00007610ff417816 */ /* 0x000fc80000000041 */
[----:B------:R4:W2:Y:S01]  /*2b9c0*/  @!P2 LDG.E.U8 R48, desc[UR22][R8.64] ;  /* 0x000000160830a981 */ /* 0x0008a2000c1e1100 */
[----:B0-----:R-:W-:-:S04]  /*2b9d0*/  SHF.R.U32.HI R12, RZ, 0x7, R13 ;  /* 0x00000007ff0c7819 */ /* 0x001fc8000001160d */
[----:B------:R-:W-:-:S04]  /*2b9e0*/  SGXT.U32 R12, R12, 0x1 ;  /* 0x000000010c0c781a */ /* 0x000fc80000000000 */
[----:B------:R-:W-:Y:S02]  /*2b9f0*/  LOP3.LUT R12, R12, 0x4a, RZ, 0xfc, !PT ;  /* 0x0000004a0c0c7812 */ /* 0x000fe400078efcff */
[----:B------:R-:W-:Y:S02]  /*2ba00*/  SHF.R.U32.HI R18, RZ, 0x7, R13 ;  /* 0x00000007ff127819 */ /* 0x000fe4000001160d */
[----:B------:R-:W-:Y:S01]  /*2ba10*/  ISETP.GE.AND P4, PT, R12, UR5, PT ;  /* 0x000000050c007c0c */ /* 0x000fe2000bf86270 */
[----:B------:R-:W3:Y:S04]  /*2ba20*/  LDL R13, [R1+0x948] ;  /* 0x00094800010d7983 */ /* 0x000ee80000100800 */
[----:B------:R-:W2:Y:S01]  /*2ba30*/  LDL R12, [R1+0x94c] ;  /* 0x00094c00010c7983 */ /* 0x000ea20000100800 */
[----:B------:R-:W-:-:S02]  /*2ba40*/  SGXT.U32 R18, R18, 0x1 ;  /* 0x000000011212781a */ /* 0x000fc40000000000 */
[----:B------:R-:W-:Y:S02]  /*2ba50*/  PRMT R99, RZ, 0x7610, R99 ;  /* 0x00007610ff637816 */ /* 0x000fe40000000063 */
[----:B------:R-:W-:Y:S01]  /*2ba60*/  LOP3.LUT R18, R18, 0x4c, RZ, 0xfc, !PT ;  /* 0x0000004c12127812 */ /* 0x000fe200078efcff */
[----:B----4-:R-:W-:Y:S02]  /*2ba70*/  @!P5 IMAD.MOV.U32 R9, RZ, RZ, R17 ;  /* 0x000000ffff09d224 */ /* 0x010fe400078e0011 */
[----:B------:R-:W-:Y:S01]  /*2ba80*/  @!P5 IMAD.MOV.U32 R8, RZ, RZ, R15 ;  /* 0x000000ffff08d224 */ /* 0x000fe200078e000f */
[----:B------:R-:W-:Y:S01]  /*2ba90*/  ISETP.GE.AND P2, PT, R18, UR5, PT ;  /* 0x0000000512007c0c */ /* 0x000fe2000bf46270 */
[----:B------:R-:W4:Y:S04]  /*2baa0*/  LDL R15, [R1+0x95c] ;  /* 0x00095c00010f7983 */ /* 0x000f280000100800 */
[----:B------:R0:W4:Y:S04]  /*2bab0*/  @!P5 LDG.E.U8 R65, desc[UR22][R8.64] ;  /* 0x000000160841d981 */ /* 0x000128000c1e1100 */
[----:B------:R-:W4:Y:S04]  /*2bac0*/  LDL R18, [R1+0x954] ;  /* 0x0009540001127983 */ /* 0x000f280000100800 */
[----:B------:R-:W4:Y:S01]  /*2bad0*/  LDL R17, [R1+0x958] ;  /* 0x0009580001117983 */ /* 0x000f220000100800 */
[----:B0-----:R-:W-:-:S03]  /*2bae0*/  @!P3 IMAD.MOV.U32 R9, RZ, RZ, R16 ;  /* 0x000000ffff09b224 */ /* 0x001fc600078e0010 */
[----:B------:R-:W4:Y:S01]  /*2baf0*/  LDL R16, [R1+0x960] ;  /* 0x0009600001107983 */ /* 0x000f220000100800 */
[----:B------:R-:W-:-:S03]  /*2bb00*/  @!P3 IMAD.MOV.U32 R8, RZ, RZ, R14 ;  /* 0x000000ffff08b224 */ /* 0x000fc600078e000e */
[----:B------:R-:W4:Y:S04]  /*2bb10*/  LDL R14, [R1+0x964] ;  /* 0x00096400010e7983 */ /* 0x000f280000100800 */
[----:B------:R0:W4:Y:S02]  /*2bb20*/  @!P3 LDG.E.U8 R99, desc[UR22][R8.64] ;  /* 0x000000160863b981 */ /* 0x000124000c1e1100 */
[----:B0-----:R-:W0:Y:S02]  /*2bb30*/  S2R R8, SR_TID.X ;  /* 0x0000000000087919 */ /* 0x001e240000002100 */
[--C-:B0-----:R-:W-:Y:S02]  /*2bb40*/  SHF.R.U32.HI R9, RZ, 0x7, R8.reuse ;  /* 0x00000007ff097819 */ /* 0x101fe40000011608 */
[----:B------:R-:W-:-:S02]  /*2bb50*/  SHF.R.U32.HI R8, RZ, 0x7, R8 ;  /* 0x00000007ff087819 */ /* 0x000fc40000011608 */
[----:B------:R-:W-:Y:S02]  /*2bb60*/  SGXT.U32 R9, R9, 0x1 ;  /* 0x000000010909781a */ /* 0x000fe40000000000 */
[----:B------:R-:W-:Y:S02]  /*2bb70*/  SGXT.U32 R8, R8, 0x1 ;  /* 0x000000010808781a */ /* 0x000fe40000000000 */
[----:B------:R-:W-:Y:S02]  /*2bb80*/  LOP3.LUT R9, R9, 0x50, RZ, 0xfc, !PT ;  /* 0x0000005009097812 */ /* 0x000fe400078efcff */
[----:B------:R-:W-:Y:S02]  /*2bb90*/  LOP3.LUT R8, R8, 0x4e, RZ, 0xfc, !PT ;  /* 0x0000004e08087812 */ /* 0x000fe400078efcff */
[----:B------:R-:W-:Y:S02]  /*2bba0*/  ISETP.GE.AND P3, PT, R9, UR5, PT ;  /* 0x0000000509007c0c */ /* 0x000fe4000bf66270 */
[----:B------:R-:W-:Y:S01]  /*2bbb0*/  ISETP.GE.AND P5, PT, R8, UR5, PT ;  /* 0x0000000508007c0c */ /* 0x000fe2000bfa6270 */
[----:B---3--:R-:W-:-:S02]  /*2bbc0*/  @!P6 IMAD.MOV.U32 R9, RZ, RZ, R13 ;  /* 0x000000ffff09e224 */ /* 0x008fc400078e000d */
[----:B------:R-:W3:Y:S01]  /*2bbd0*/  LDL R13, [R1+0x968] ;  /* 0x00096800010d7983 */ /* 0x000ee20000100800 */
[----:B--2---:R-:W-:-:S03]  /*2bbe0*/  @!P6 IMAD.MOV.U32 R8, RZ, RZ, R12 ;  /* 0x000000ffff08e224 */ /* 0x004fc600078e000c */
[----:B------:R-:W2:Y:S01]  /*2bbf0*/  LDL R12, [R1+0x96c] ;  /* 0x00096c00010c7983 */ /* 0x000ea20000100800 */
[----:B------:R-:W-:-:S06]  /*2bc00*/  PRMT R35, RZ, 0x7610, R35 ;  /* 0x00007610ff237816 */ /* 0x000fcc0000000023 */
[----:B------:R4:W2:Y:S01]  /*2bc10*/  @!P6 LDG.E.U8 R35, desc[UR22][R8.64] ;  /* 0x000000160823e981 */ /* 0x0008a2000c1e1100 */
[----:B------:R-:W-:Y:S01]  /*2bc20*/  PRMT R51, RZ, 0x7610, R51 ;  /* 0x00007610ff337816 */ /* 0x000fe20000000033 */
[----:B----4-:R-:W-:Y:S02]  /*2bc30*/  @!P4 IMAD.MOV.U32 R8, RZ, RZ, R18 ;  /* 0x000000ffff08c224 */ /* 0x010fe400078e0012 */
[----:B------:R-:W0:Y:S01]  /*2bc40*/  S2R R18, SR_TID.X ;  /* 0x0000000000127919 */ /* 0x000e220000002100 */
[----:B------:R-:W-:Y:S01]  /*2bc50*/  @!P4 IMAD.MOV.U32 R9, RZ, RZ, R28 ;  /* 0x000000ffff09c224 */ /* 0x000fe200078e001c */
[----:B------:R-:W-:Y:S02]  /*2bc60*/  PRMT R67, RZ, 0x7610, R67 ;  /* 0x00007610ff437816 */ /* 0x000fe40000000043 */
[----:B------:R-:W-:Y:S01]  /*2bc70*/  PRMT R101, RZ, 0x7610, R101 ;  /* 0x00007610ff657816 */ /* 0x000fe20000000065 */
[----:B------:R-:W4:Y:S04]  /*2bc80*/  LDL R28, [R1+0x97c] ;  /* 0x00097c00011c7983 */ /* 0x000f280000100800 */
[----:B------:R1:W4:Y:S02]  /*2bc90*/  @!P4 LDG.E.U8 R51, desc[UR22][R8.64] ;  /* 0x000000160833c981 */ /* 0x000324000c1e1100 */
[----:B-1----:R-:W-:-:S02]  /*2bca0*/  @!P2 IMAD.MOV.U32 R8, RZ, RZ, R15 ;  /* 0x000000ffff08a224 */ /* 0x002fc400078e000f */
[----:B------:R-:W-:-:S05]  /*2bcb0*/  @!P2 IMAD.MOV.U32 R9, RZ, RZ, R17 ;  /* 0x000000ffff09a224 */ /* 0x000fca00078e0011 */
[----:B------:R1:W4:Y:S01]  /*2bcc0*/  @!P2 LDG.E.U8 R67, desc[UR22][R8.64] ;  /* 0x000000160843a981 */ /* 0x000322000c1e1100 */
[----:B0-----:R-:W-:-:S04]  /*2bcd0*/  SHF.R.U32.HI R15, RZ, 0x7, R18 ;  /* 0x00000007ff0f7819 */ /* 0x001fc80000011612 */
[----:B------:R-:W-:Y:S01]  /*2bce0*/  SGXT.U32 R15, R15, 0x1 ;  /* 0x000000010f0f781a */ /* 0x000fe20000000000 */
[----:B-1----:R-:W-:Y:S02]  /*2bcf0*/  @!P5 IMAD.MOV.U32 R8, RZ, RZ, R14 ;  /* 0x000000ffff08d224 */ /* 0x002fe400078e000e */
[----:B------:R-:W-:Y:S01]  /*2bd00*/  @!P5 IMAD.MOV.U32 R9, RZ, RZ, R16 ;  /* 0x000000ffff09d224 */ /* 0x000fe200078e0010 */
[----:B------:R-:W-:Y:S01]  /*2bd10*/  LOP3.LUT R15, R15, 0x56, RZ, 0xfc, !PT ;  /* 0x000000560f0f7812 */ /* 0x000fe200078efcff */
[----:B------:R-:W4:Y:S01]  /*2bd20*/  LDL R16, [R1+0x988] ;  /* 0x0009880001107983 */ /* 0x000f220000100800 */
[----:B------:R-:W-:Y:S02]  /*2bd30*/  PRMT R34, RZ, 0x7610, R34 ;  /* 0x00007610ff227816 */ /* 0x000fe40000000022 */
[----:B------:R-:W-:Y:S01]  /*2bd40*/  ISETP.GE.AND P2, PT, R15, UR5, PT ;  /* 0x000000050f007c0c */ /* 0x000fe2000bf46270 */
[----:B------:R3:W4:Y:S04]  /*2bd50*/  @!P5 LDG.E.U8 R101, desc[UR22][R8.64] ;  /* 0x000000160865d981 */ /* 0x000728000c1e1100 */
[----:B------:R-:W4:Y:S01]  /*2bd60*/  LDL R15, [R1+0x974] ;  /* 0x00097400010f7983 */ /* 0x000f220000100800 */
[----:B------:R-:W-:-:S02]  /*2bd70*/  SHF.R.U32.HI R17, RZ, 0x7, R18 ;  /* 0x00000007ff117819 */ /* 0x000fc40000011612 */
[----:B------:R-:W-:Y:S01]  /*2bd80*/  PRMT R50, RZ, 0x7610, R50 ;  /* 0x00007610ff327816 */ /* 0x000fe20000000032 */
[----:B------:R-:W4:Y:S01]  /*2bd90*/  LDL R14, [R1+0x98c] ;  /* 0x00098c00010e7983 */ /* 0x000f220000100800 */
[----:B---3--:R-:W-:Y:S02]  /*2bda0*/  @!P3 IMAD.MOV.U32 R9, RZ, RZ, R13 ;  /* 0x000000ffff09b224 */ /* 0x008fe400078e000d */
[----:B--2---:R-:W-:-:S05]  /*2bdb0*/  @!P3 IMAD.MOV.U32 R8, RZ, RZ, R12 ;  /* 0x000000ffff08b224 */ /* 0x004fca00078e000c */
[----:B------:R4:W2:Y:S04]  /*2bdc0*/  @!P3 LDG.E.U8 R34, desc[UR22][R8.64] ;  /* 0x000000160822b981 */ /* 0x0008a8000c1e1100 */
[----:B------:R-:W3:Y:S01]  /*2bdd0*/  LDL R9, [R1+0x970] ;  /* 0x0009700001097983 */ /* 0x000ee20000100800 */
[----:B------:R-:W-:-:S04]  /*2bde0*/  SHF.R.U32.HI R18, RZ, 0x7, R18 ;  /* 0x00000007ff127819 */ /* 0x000fc80000011612 */
[----:B------:R-:W-:-:S04]  /*2bdf0*/  SGXT.U32 R18, R18, 0x1 ;  /* 0x000000011212781a */ /* 0x000fc80000000000 */
[----:B------:R-:W-:Y:S01]  /*2be00*/  LOP3.LUT R18, R18, 0x52, RZ, 0xfc, !PT ;  /* 0x0000005212127812 */ /* 0x000fe200078efcff */
[----:B------:R-:W0:Y:S03]  /*2be10*/  S2R R13, SR_TID.X ;  /* 0x00000000000d7919 */ /* 0x000e260000002100 */
[----:B------:R-:W-:Y:S02]  /*2be20*/  ISETP.GE.AND P6, PT, R18, UR5, PT ;  /* 0x0000000512007c0c */ /* 0x000fe4000bfc6270 */
[----:B------:R-:W-:Y:S01]  /*2be30*/  SGXT.U32 R17, R17, 0x1 ;  /* 0x000000011111781a */ /* 0x000fe20000000000 */
[----:B------:R-:W2:Y:S03]  /*2be40*/  LDL R18, [R1+0x980] ;  /* 0x0009800001127983 */ /* 0x000ea60000100800 */
[----:B------:R-:W-:-:S04]  /*2be50*/  LOP3.LUT R17, R17, 0x54, RZ, 0xfc, !PT ;  /* 0x0000005411117812 */ /* 0x000fc800078efcff */
[----:B------:R-:W-:Y:S02]  /*2be60*/  ISETP.GE.AND P4, PT, R17, UR5, PT ;  /* 0x0000000511007c0c */ /* 0x000fe4000bf86270 */
[----:B------:R-:W2:Y:S01]  /*2be70*/  LDL R17, [R1+0x984] ;  /* 0x0009840001117983 */ /* 0x000ea20000100800 */
[--C-:B0-----:R-:W-:Y:S02]  /*2be80*/  SHF.R.U32.HI R12, RZ, 0x7, R13.reuse ;  /* 0x00000007ff0c7819 */ /* 0x101fe4000001160d */
[----:B------:R-:W-:Y:S02]  /*2be90*/  SHF.R.U32.HI R13, RZ, 0x7, R13 ;  /* 0x00000007ff0d7819 */ /* 0x000fe4000001160d */
[----:B------:R-:W-:Y:S01]  /*2bea0*/  SGXT.U32 R12, R12, 0x1 ;  /* 0x000000010c0c781a */ /* 0x000fe20000000000 */
[----:B----4-:R-:W-:Y:S01]  /*2beb0*/  @!P6 IMAD.MOV.U32 R8, RZ, RZ, R15 ;  /* 0x000000ffff08e224 */ /* 0x010fe200078e000f */
[----:B------:R-:W-:Y:S02]  /*2bec0*/  SGXT.U32 R13, R13, 0x1 ;  /* 0x000000010d0d781a */ /* 0x000fe40000000000 */
[----:B------:R-:W-:-:S02]  /*2bed0*/  LOP3.LUT R12, R12, 0x5a, RZ, 0xfc, !PT ;  /* 0x0000005a0c0c7812 */ /* 0x000fc400078efcff */
[----:B------:R-:W-:Y:S02]  /*2bee0*/  LOP3.LUT R13, R13, 0x58, RZ, 0xfc, !PT ;  /* 0x000000580d0d7812 */ /* 0x000fe400078efcff */
[----:B------:R-:W-:Y:S02]  /*2bef0*/  ISETP.GE.AND P3, PT, R12, UR5, PT ;  /* 0x000000050c007c0c */ /* 0x000fe4000bf66270 */
[----:B------:R-:W-:Y:S01]  /*2bf00*/  ISETP.GE.AND P5, PT, R13, UR5, PT ;  /* 0x000000050d007c0c */ /* 0x000fe2000bfa6270 */
[----:B------:R-:W4:Y:S04]  /*2bf10*/  LDL R12, [R1+0x994] ;  /* 0x00099400010c7983 */ /* 0x000f280000100800 */
[----:B------:R-:W2:Y:S04]  /*2bf20*/  LDL R13, [R1+0x990] ;  /* 0x00099000010d7983 */ /* 0x000ea80000100800 */
[----:B---3--:R0:W3:Y:S04]  /*2bf30*/  @!P6 LDG.E.U8 R50, desc[UR22][R8.64] ;  /* 0x000000160832e981 */ /* 0x0080e8000c1e1100 */
[----:B------:R-:W2:Y:S01]  /*2bf40*/  LDL R9, [R1+0x978] ;  /* 0x0009780001097983 */ /* 0x000ea20000100800 */
[----:B------:R-:W1:Y:S01]  /*2bf50*/  S2R R15, SR_TID.X ;  /* 0x00000000000f7919 */ /* 0x000e620000002100 */
[----:B------:R-:W-:Y:S01]  /*2bf60*/  PRMT R69, RZ, 0x7610, R69 ;  /* 0x00007610ff457816 */ /* 0x000fe20000000045 */
[----:B0-----:R-:W-:Y:S01]  /*2bf70*/  @!P4 IMAD.MOV.U32 R8, RZ, RZ, R28 ;  /* 0x000000ffff08c224 */ /* 0x001fe200078e001c */
[----:B------:R-:W-:Y:S01]  /*2bf80*/  PRMT R103, RZ, 0x7610, R103 ;  /* 0x00007610ff677816 */ /* 0x000fe20000000067 */
[----:B------:R-:W3:Y:S01]  /*2bf90*/  LDL R28, [R1+0x9a8] ;  /* 0x0009a800011c7983 */ /* 0x000ee20000100800 */
[----:B------:R-:W-:-:S02]  /*2bfa0*/  PRMT R37, RZ, 0x7610, R37 ;  /* 0x00007610ff257816 */ /* 0x000fc40000000025 */
[----:B------:R-:W-:Y:S01]  /*2bfb0*/  PRMT R53, RZ, 0x7610, R53 ;  /* 0x00007610ff357816 */ /* 0x000fe20000000035 */
[----:B--2---:R0:W2:Y:S02]  /*2bfc0*/  @!P4 LDG.E.U8 R69, desc[UR22][R8.64] ;  /* 0x000000160845c981 */ /* 0x0040a4000c1e1100 */
[----:B0-----:R-:W-:Y:S01]  /*2bfd0*/  @!P2 IMAD.MOV.U32 R8, RZ, RZ, R17 ;  /* 0x000000ffff08a224 */ /* 0x001fe200078e0011 */
[----:B-1----:R-:W-:-:S04]  /*2bfe0*/  SHF.R.U32.HI R17, RZ, 0x7, R15 ;  /* 0x00000007ff117819 */ /* 0x002fc8000001160f */
[----:B------:R-:W-:-:S04]  /*2bff0*/  SGXT.U32 R17, R17, 0x1 ;  /* 0x000000011111781a */ /* 0x000fc80000000000 */
[----:B------:R-:W-:Y:S01]  /*2c000*/  LOP3.LUT R17, R17, 0x5c, RZ, 0xfc, !PT ;  /* 0x0000005c11117812 */ /* 0x000fe200078efcff */
[----:B------:R-:W-:-:S03]  /*2c010*/  @!P2 IMAD.MOV.U32 R9, RZ, RZ, R18 ;  /* 0x000000ffff09a224 */ /* 0x000fc600078e0012 */
[----:B------:R-:W-:Y:S02]  /*2c020*/  ISETP.GE.AND P6, PT, R17, UR5, PT ;  /* 0x0000000511007c0c */ /* 0x000fe4000bfc6270 */
[--C-:B------:R-:W-:Y:S01]  /*2c030*/  SHF.R.U32.HI R17, RZ, 0x7, R15.reuse ;  /* 0x00000007ff117819 */ /* 0x100fe2000001160f */
[----:B------:R0:W2:Y:S01]  /*2c040*/  @!P2 LDG.E.U8 R103, desc[UR22][R8.64] ;  /* 0x000000160867a981 */ /* 0x0000a2000c1e1100 */
[----:B------:R-:W-:-:S04]  /*2c050*/  SHF.R.U32.HI R15, RZ, 0x7, R15 ;  /* 0x00000007ff0f7819 */ /* 0x000fc8000001160f */
[----:B------:R-:W-:-:S04]  /*2c060*/  SGXT.U32 R15, R15, 0x1 ;  /* 0x000000010f0f781a */ /* 0x000fc80000000000 */
[----:B------:R-:W-:Y:S01]  /*2c070*/  LOP3.LUT R15, R15, 0x5e, RZ, 0xfc, !PT ;  /* 0x0000005e0f0f7812 */ /* 0x000fe200078efcff */
[----:B0-----:R-:W-:Y:S02]  /*2c080*/  @!P5 IMAD.MOV.U32 R8, RZ, RZ, R14 ;  /* 0x000000ffff08d224 */ /* 0x001fe400078e000e */
[----:B------:R-:W-:Y:S01]  /*2c090*/  @!P5 IMAD.MOV.U32 R9, RZ, RZ, R16 ;  /* 0x000000ffff09d224 */ /* 0x000fe200078e0010 */
[----:B------:R-:W-:Y:S01]  /*2c0a0*/  ISETP.GE.AND P4, PT, R15, UR5, PT ;  /* 0x000000050f007c0c */ /* 0x000fe2000bf86270 */
[----:B------:R-:W0:Y:S03]  /*2c0b0*/  S2R R18, SR_TID.X ;  /* 0x0000000000127919 */ /* 0x000e260000002100 */
[----:B------:R4:W2:Y:S04]  /*2c0c0*/  @!P5 LDG.E.U8 R37, desc[UR22][R8.64] ;  /* 0x000000160825d981 */ /* 0x0008a8000c1e1100 */
[----:B------:R-:W2:Y:S01]  /*2c0d0*/  LDL R15, [R1+0x99c] ;  /* 0x00099c00010f7983 */ /* 0x000ea20000100800 */
[----:B------:R-:W-:-:S02]  /*2c0e0*/  SGXT.U32 R17, R17, 0x1 ;  /* 0x000000011111781a */ /* 0x000fc40000000000 */
[----:B------:R-:W-:Y:S01]  /*2c0f0*/  PRMT R71, RZ, 0x7610, R71 ;  /* 0x00007610ff477816 */ /* 0x000fe20000000047 */
[----:B------:R-:W3:Y:S01]  /*2c100*/  LDL R16, [R1+0x9b0] ;  /* 0x0009b00001107983 */ /* 0x000ee20000100800 */
[----:B----4-:R-:W-:Y:S02]  /*2c110*/  @!P3 IMAD.MOV.U32 R8, RZ, RZ, R12 ;  /* 0x000000ffff08b224 */ /* 0x010fe400078e000c */
[----:B------:R-:W-:Y:S01]  /*2c120*/  @!P3 IMAD.MOV.U32 R9, RZ, RZ, R13 ;  /* 0x000000ffff09b224 */ /* 0x000fe200078e000d */
[----:B------:R-:W-:Y:S01]  /*2c130*/  LOP3.LUT R17, R17, 0x60, RZ, 0xfc, !PT ;  /* 0x0000006011117812 */ /* 0x000fe200078efcff */
[----:B------:R-:W4:Y:S04]  /*2c140*/  LDL R14, [R1+0x9b4] ;  /* 0x0009b400010e7983 */ /* 0x000f280000100800 */
[----:B------:R0:W3:Y:S04]  /*2c150*/  @!P3 LDG.E.U8 R53, desc[UR22][R8.64] ;  /* 0x000000160835b981 */ /* 0x0000e8000c1e1100 */
[----:B------:R-:W3:Y:S04]  /*2c160*/  LDL R13, [R1+0x9b8] ;  /* 0x0009b800010d7983 */ /* 0x000ee80000100800 */
[----:B------:R-:W3:Y:S04]  /*2c170*/  LDL R12, [R1+0x9bc] ;  /* 0x0009bc00010c7983 */ /* 0x000ee80000100800 */
[----:B------:R-:W3:Y:S01]  /*2c180*/  LDL R9, [R1+0x998] ;  /* 0x0009980001097983 */ /* 0x000ee20000100800 */
[----:B0-----:R-:W-:-:S02]  /*2c190*/  SHF.R.U32.HI R8, RZ, 0x7, R18 ;  /* 0x00000007ff087819 */ /* 0x001fc40000011612 */
[----:B------:R-:W-:Y:S02]  /*2c1a0*/  SHF.R.U32.HI R18, RZ, 0x7, R18 ;  /* 0x00000007ff127819 */ /* 0x000fe40000011612 */
[----:B------:R-:W-:Y:S02]  /*2c1b0*/  SGXT.U32 R8, R8, 0x1 ;  /* 0x000000010808781a */ /* 0x000fe40000000000 */
[----:B------:R-:W-:Y:S02]  /*2c1c0*/  SGXT.U32 R18, R18, 0x1 ;  /* 0x000000011212781a */ /* 0x000fe40000000000 */
[----:B------:R-:W-:Y:S02]  /*2c1d0*/  LOP3.LUT R8, R8, 0x64, RZ, 0xfc, !PT ;  /* 0x0000006408087812 */ /* 0x000fe400078efcff */
[----:B------:R-:W-:Y:S02]  /*2c1e0*/  LOP3.LUT R18, R18, 0x62, RZ, 0xfc, !PT ;  /* 0x0000006212127812 */ /* 0x000fe400078efcff */
[----:B------:R-:W-:-:S02]  /*2c1f0*/  ISETP.GE.AND P3, PT, R8, UR5, PT ;  /* 0x0000000508007c0c */ /* 0x000fc4000bf66270 */
[----:B------:R-:W-:Y:S02]  /*2c200*/  ISETP.GE.AND P2, PT, R17, UR5, PT ;  /* 0x0000000511007c0c */ /* 0x000fe4000bf46270 */
[----:B------:R-:W4:Y:S01]  /*2c210*/  LDL R17, [R1+0x9ac] ;  /* 0x0009ac0001117983 */ /* 0x000f220000100800 */
[----:B------:R-:W-:-:S03]  /*2c220*/  ISETP.GE.AND P5, PT, R18, UR5, PT ;  /* 0x0000000512007c0c */ /* 0x000fc6000bfa6270 */
[----:B------:R-:W4:Y:S01]  /*2c230*/  LDL.LU R18, [R1+0xf98] ;  /* 0x000f980001127983 */ /* 0x000f220000300800 */
[----:B--2---:R-:W-:-:S05]  /*2c240*/  @!P6 IMAD.MOV.U32 R8, RZ, RZ, R15 ;  /* 0x000000ffff08e224 */ /* 0x004fca00078e000f */
[----:B---3--:R0:W2:Y:S04]  /*2c250*/  @!P6 LDG.E.U8 R71, desc[UR22][R8.64] ;  /* 0x000000160847e981 */ /* 0x0080a8000c1e1100 */
[----:B------:R-:W0:Y:S04]  /*2c260*/  LDL R8, [R1+0x9a0] ;  /* 0x0009a00001087983 */ /* 0x000e280000100800 */
[----:B------:R-:W0:Y:S01]  /*2c270*/  LDL R9, [R1+0x9a4] ;  /* 0x0009a40001097983 */ /* 0x000e220000100800 */
[----:B------:R-:W-:Y:S02]  /*2c280*/  PRMT R105, RZ, 0x7610, R105 ;  /* 0x00007610ff697816 */ /* 0x000fe40000000069 */
[----:B------:R-:W-:-:S02]  /*2c290*/  PRMT R36, RZ, 0x7610, R36 ;  /* 0x00007610ff247816 */ /* 0x000fc40000000024 */
[----:B------:R-:W-:Y:S02]  /*2c2a0*/  PRMT R52, RZ, 0x7610, R52 ;  /* 0x00007610ff347816 */ /* 0x000fe40000000034 */
[----:B------:R-:W-:Y:S01]  /*2c2b0*/  PRMT R73, RZ, 0x7610, R73 ;  /* 0x00007610ff497816 */ /* 0x000fe20000000049 */
[----:B------:R-:W1:Y:S01]  /*2c2c0*/  S2R R15, SR_TID.X ;  /* 0x00000000000f7919 */ /* 0x000e620000002100 */
[----:B0-----:R-:W-:-:S04]  /*2c2d0*/  @!P4 LOP3.LUT R9, R9, R8, RZ, 0x3c, !PT ;  /* 0x000000080909c212 */ /* 0x001fc800078e3cff */
[----:B------:R-:W-:-:S04]  /*2c2e0*/  @!P4 LOP3.LUT R8, R9, R8, RZ, 0x3c, !PT ;  /* 0x000000080908c212 */ /* 0x000fc800078e3cff */
[----:B------:R-:W-:-:S05]  /*2c2f0*/  @!P4 LOP3.LUT R9, R9, R8, RZ, 0x3c, !PT ;  /* 0x000000080909c212 */ /* 0x000fca00078e3cff */
[----:B------:R4:W3:Y:S02]  /*2c300*/  @!P4 LDG.E.U8 R105, desc[UR22][R8.64] ;  /* 0x000000160869c981 */ /* 0x0008e4000c1e1100 */
[----:B----4-:R-:W-:Y:S02]  /*2c310*/  @!P2 IMAD.MOV.U32 R8, RZ, RZ, R17 ;  /* 0x000000ffff08a224 */ /* 0x010fe400078e0011 */
[----:B------:R-:W-:Y:S01]  /*2c320*/  @!P2 IMAD.MOV.U32 R9, RZ, RZ, R28 ;  /* 0x000000ffff09a224 */ /* 0x000fe200078e001c */
[----:B-1----:R-:W-:Y:S01]  /*2c330*/  SHF.R.U32.HI R17, RZ, 0x7, R15 ;  /* 0x00000007ff117819 */ /* 0x002fe2000001160f */
[----:B------:R-:W4:Y:S04]  /*2c340*/  LDL R28, [R1+0x9d8] ;  /* 0x0009d800011c7983 */ /* 0x000f280000100800 */
[----:B------:R0:W2:Y:S02]  /*2c350*/  @!P2 LDG.E.U8 R36, desc[UR22][R8.64] ;  /* 0x000000160824a981 */ /* 0x0000a4000c1e1100 */
[----:B0-----:R-:W-:-:S02]  /*2c360*/  @!P5 IMAD.MOV.U32 R8, RZ, RZ, R14 ;  /* 0x000000ffff08d224 */ /* 0x001fc400078e000e */
[----:B------:R-:W-:Y:S01]  /*2c370*/  @!P5 IMAD.MOV.U32 R9, RZ, RZ, R16 ;  /* 0x000000ffff09d224 */ /* 0x000fe200078e0010 */
[----:B------:R-:W-:Y:S01]  /*2c380*/  SGXT.U32 R17, R17, 0x1 ;  /* 0x000000011111781a */ /* 0x000fe20000000000 */
[----:B------:R-:W2:Y:S04]  /*2c390*/  LDL R14, [R1+0x9dc] ;  /* 0x0009dc00010e7983 */ /* 0x000ea80000100800 */
[----:B------:R0:W2:Y:S02]  /*2c3a0*/  @!P5 LDG.E.U8 R52, desc[UR22][R8.64] ;  /* 0x000000160834d981 */ /* 0x0000a4000c1e1100 */
[----:B0-----:R-:W-:Y:S02]  /*2c3b0*/  @!P3 IMAD.MOV.U32 R8, RZ, RZ, R12 ;  /* 0x000000ffff08b224 */ /* 0x001fe400078e000c */
[----:B------:R-:W-:Y:S01]  /*2c3c0*/  @!P3 IMAD.MOV.U32 R9, RZ, RZ, R13 ;  /* 0x000000ffff09b224 */ /* 0x000fe200078e000d */
[----:B------:R-:W-:Y:S01]  /*2c3d0*/  LOP3.LUT R17, R17, 0x66, RZ, 0xfc, !PT ;  /* 0x0000006611117812 */ /* 0x000fe200078efcff */
[----:B------:R-:W2:Y:S04]  /*2c3e0*/  LDL R13, [R1+0x9e0] ;  /* 0x0009e000010d7983 */ /* 0x000ea80000100800 */
[----:B------:R0:W2:Y:S01]  /*2c3f0*/  @!P3 LDG.E.U8 R73, desc[UR22][R8.64] ;  /* 0x000000160849b981 */ /* 0x0000a2000c1e1100 */
[----:B------:R-:W-:-:S03]  /*2c400*/  PRMT R107, RZ, 0x7610, R107 ;  /* 0x00007610ff6b7816 */ /* 0x000fc6000000006b */
[----:B------:R-:W2:Y:S04]  /*2c410*/  LDL R12, [R1+0x9e4] ;  /* 0x0009e400010c7983 */ /* 0x000ea80000100800 */
[----:B------:R-:W0:Y:S04]  /*2c420*/  LDL R8, [R1+0x9c0] ;  /* 0x0009c00001087983 */ /* 0x000e280000100800 */
[----:B------:R-:W0:Y:S01]  /*2c430*/  LDL R9, [R1+0x9c4] ;  /* 0x0009c40001097983 */ /* 0x000e220000100800 */
[----:B------:R-:W-:Y:S02]  /*2c440*/  ISETP.GE.AND P6, PT, R17, UR5, PT ;  /* 0x0000000511007c0c */ /* 0x000fe4000bfc6270 */
[----:B------:R-:W-:-:S04]  /*2c450*/  SHF.R.U32.HI R17, RZ, 0x7, R15 ;  /* 0x00000007ff117819 */ /* 0x000fc8000001160f */
[----:B------:R-:W-:-:S04]  /*2c460*/  SGXT.U32 R17, R17, 0x1 ;  /* 0x000000011111781a */ /* 0x000fc80000000000 */
[----:B------:R-:W-:-:S04]  /*2c470*/  LOP3.LUT R17, R17, 0x6a, RZ, 0xfc, !PT ;  /* 0x0000006a11117812 */ /* 0x000fc800078efcff */
[----:B------:R-:W-:Y:S02]  /*2c480*/  ISETP.GE.AND P2, PT, R17, UR5, PT ;  /* 0x0000000511007c0c */ /* 0x000fe4000bf46270 */
[----:B------:R-:W1:Y:S01]  /*2c490*/  S2R R17, SR_TID.X ;  /* 0x0000000000117919 */ /* 0x000e620000002100 */
[----:B------:R-:W-:-:S04]  /*2c4a0*/  SHF.R.U32.HI R15, RZ, 0x7, R15 ;  /* 0x00000007ff0f7819 */ /* 0x000fc8000001160f */
[----:B------:R-:W-:-:S04]  /*2c4b0*/  SGXT.U32 R15, R15, 0x1 ;  /* 0x000000010f0f781a */ /* 0x000fc80000000000 */
[----:B------:R-:W-:-:S04]  /*2c4c0*/  LOP3.LUT R15, R15, 0x68, RZ, 0xfc, !PT ;  /* 0x000000680f0f7812 */ /* 0x000fc800078efcff */
[----:B------:R-:W-:Y:S02]  /*2c4d0*/  ISETP.GE.AND P4, PT, R15, UR5, PT ;  /* 0x000000050f007c0c */ /* 0x000fe4000bf86270 */
[----:B------:R-:W2:Y:S01]  /*2c4e0*/  LDL R15, [R1+0x9cc] ;  /* 0x0009cc00010f7983 */ /* 0x000ea20000100800 */
[--C-:B-1----:R-:W-:Y:S02]  /*2c4f0*/  SHF.R.U32.HI R16, RZ, 0x7, R17.reuse ;  /* 0x00000007ff107819 */ /* 0x102fe40000011611 */
[----:B------:R-:W-:Y:S02]  /*2c500*/  SHF.R.U32.HI R17, RZ, 0x7, R17 ;  /* 0x00000007ff117819 */ /* 0x000fe40000011611 */
[----:B------:R-:W-:Y:S02]  /*2c510*/  SGXT.U32 R16, R16, 0x1 ;  /* 0x000000011010781a */ /* 0x000fe40000000000 */
[----:B------:R-:W-:Y:S02]  /*2c520*/  SGXT.U32 R17, R17, 0x1 ;  /* 0x000000011111781a */ /* 0x000fe40000000000 */
[----:B------:R-:W-:-:S02]  /*2c530*/  LOP3.LUT R16, R16, 0x6e, RZ, 0xfc, !PT ;  /* 0x0000006e10107812 */ /* 0x000fc400078efcff */
[----:B------:R-:W-:Y:S02]  /*2c540*/  LOP3.LUT R17, R17, 0x6c, RZ, 0xfc, !PT ;  /* 0x0000006c11117812 */ /* 0x000fe400078efcff */
[----:B------:R-:W-:Y:S02]  /*2c550*/  ISETP.GE.AND P3, PT, R16, UR5, PT ;  /* 0x0000000510007c0c */ /* 0x000fe4000bf66270 */
[----:B------:R-:W-:Y:S02]  /*2c560*/  ISETP.GE.AND P5, PT, R17, UR5, PT ;  /* 0x0000000511007c0c */ /* 0x000fe4000bfa6270 */
[----:B------:R-:W3:Y:S04]  /*2c570*/  LDL.LU R17, [R1+0xf94] ;  /* 0x000f940001117983 */ /* 0x000ee80000300800 */
[----:B------:R-:W3:Y:S01]  /*2c580*/  LDL.LU R16, [R1+0xf90] ;  /* 0x000f900001107983 */ /* 0x000ee20000300800 */
[----:B0-----:R-:W-:-:S04]  /*2c590*/  @!P6 LOP3.LUT R9, R9, R8, RZ, 0x3c, !PT ;  /* 0x000000080909e212 */ /* 0x001fc800078e3cff */
[----:B------:R-:W-:-:S04]  /*2c5a0*/  @!P6 LOP3.LUT R8, R9, R8, RZ, 0x3c, !PT ;  /* 0x000000080908e212 */ /* 0x000fc800078e3cff */
[----:B------:R-:W-:-:S05]  /*2c5b0*/  @!P6 LOP3.LUT R9, R9, R8, RZ, 0x3c, !PT ;  /* 0x000000080909e212 */ /* 0x000fca00078e3cff */
[----:B------:R2:W3:Y:S04]  /*2c5c0*/  @!P6 LDG.E.U8 R107, desc[UR22][R8.64] ;  /* 0x00000016086be981 */ /* 0x0004e8000c1e1100 */
[----:B------:R-:W3:Y:S01]  /*2c5d0*/  LDL R9, [R1+0x9c8] ;  /* 0x0009c80001097983 */ /* 0x000ee20000100800 */
[----:B------:R-:W-:Y:S01]  /*2c5e0*/  PRMT R39, RZ, 0x7610, R39 ;  /* 0x00007610ff277816 */ /* 0x000fe20000000027 */
[----:B--2---:R-:W-:Y:S02]  /*2c5f0*/  @!P4 IMAD.MOV.U32 R8, RZ, RZ, R15 ;  /* 0x000000ffff08c224 */ /* 0x004fe400078e000f */
[----:B------:R-:W0:Y:S03]  /*2c600*/  S2R R15, SR_TID.X ;  /* 0x00000000000f7919 */ /* 0x000e260000002100 */
[----:B---3--:R1:W2:Y:S04]  /*2c610*/  @!P4 LDG.E.U8 R39, desc[UR22][R8.64] ;  /* 0x000000160827c981 */ /* 0x0082a8000c1e1100 */
[----:B------:R-:W1:Y:S04]  /*2c620*/  LDL R8, [R1+0x9d0] ;  /* 0x0009d00001087983 */ /* 0x000e680000100800 */
[----:B------:R-:W1:Y:S01]  /*2c630*/  LDL R9, [R1+0x9d4] ;  /* 0x0009d40001097983 */ /* 0x000e620000100800 */
[----:B------:R-:W-:-:S02]  /*2c640*/  PRMT R55, RZ, 0x7610, R55 ;  /* 0x00007610ff377816 */ /* 0x000fc40000000037 */
[----:B------:R-:W-:Y:S02]  /*2c650*/  PRMT R75, RZ, 0x7610, R75 ;  /* 0x00007610ff4b7816 */ /* 0x000fe4000000004b */
[----:B------:R-:W-:Y:S02]  /*2c660*/  PRMT R2, RZ, 0x7610, R2 ;  /* 0x00007610ff027816 */ /* 0x000fe40000000002 */
[----:B-1----:R-:W-:-:S04]  /*2c670*/  @!P2 LOP3.LUT R9, R9, R8, RZ, 0x3c, !PT ;  /* 0x000000080909a212 */ /* 0x002fc800078e3cff */
[----:B------:R-:W-:-:S04]  /*2c680*/  @!P2 LOP3.LUT R8, R9, R8, RZ, 0x3c, !PT ;  /* 0x000000080908a212 */ /* 0x000fc800078e3cff */
[----:B------:R-:W-:-:S05]  /*2c690*/  @!P2 LOP3.LUT R9, R9, R8, RZ, 0x3c, !PT ;  /* 0x000000080909a212 */ /* 0x000fca00078e3cff */
[----:B------:R0:W3:Y:S02]  /*2c6a0*/  @!P2 LDG.E.U8 R55, desc[UR22][R8.64] ;  /* 0x000000160837a981 */ /* 0x0000e4000c1e1100 */
[--C-:B0-----:R-:W-:Y:S02]  /*2c6b0*/  SHF.R.U32.HI R9, RZ, 0x7, R15.reuse ;  /* 0x00000007ff097819 */ /* 0x101fe4000001160f */
[----:B------:R-:W-:Y:S02]  /*2c6c0*/  SHF.R.U32.HI R8, RZ, 0x7, R15 ;  /* 0x00000007ff087819 */ /* 0x000fe4000001160f */
[----:B------:R-:W-:Y:S02]  /*2c6d0*/  SGXT.U32 R9, R9, 0x1 ;  /* 0x000000010909781a */ /* 0x000fe40000000000 */
[----:B------:R-:W-:Y:S02]  /*2c6e0*/  SGXT.U32 R8, R8, 0x1 ;  /* 0x000000010808781a */ /* 0x000fe40000000000 */
[----:B------:R-:W-:-:S02]  /*2c6f0*/  LOP3.LUT R9, R9, 0x74, RZ, 0xfc, !PT ;  /* 0x0000007409097812 */ /* 0x000fc400078efcff */
[----:B------:R-:W-:Y:S02]  /*2c700*/  LOP3.LUT R8, R8, 0x72, RZ, 0xfc, !PT ;  /* 0x0000007208087812 */ /* 0x000fe400078efcff */
[----:B------:R-:W-:Y:S02]  /*2c710*/  SHF.R.U32.HI R15, RZ, 0x7, R15 ;  /* 0x00000007ff0f7819 */ /* 0x000fe4000001160f */
[----:B------:R-:W-:Y:S01]  /*2c720*/  ISETP.GE.AND P4, PT, R8, UR5, PT ;  /* 0x0000000508007c0c */ /* 0x000fe2000bf86270 */
[----:B------:R-:W-:Y:S01]  /*2c730*/  @!P5 IMAD.MOV.U32 R8, RZ, RZ, R14 ;  /* 0x000000ffff08d224 */ /* 0x000fe200078e000e */
[----:B------:R-:W-:Y:S01]  /*2c740*/  ISETP.GE.AND P2, PT, R9, UR5, PT ;  /* 0x0000000509007c0c */ /* 0x000fe2000bf46270 */
[----:B----4-:R-:W-:Y:S01]  /*2c750*/  @!P5 IMAD.MOV.U32 R9, RZ, RZ, R28 ;  /* 0x000000ffff09d224 */ /* 0x010fe200078e001c */
[----:B------:R-:W-:-:S04]  /*2c760*/  SGXT.U32 R15, R15, 0x1 ;  /* 0x000000010f0f781a */ /* 0x000fc80000000000 */
[----:B------:R-:W-:Y:S01]  /*2c770*/  LOP3.LUT R15, R15, 0x70, RZ, 0xfc, !PT ;  /* 0x000000700f0f7812 */ /* 0x000fe200078efcff */
[----:B------:R0:W4:Y:S03]  /*2c780*/  @!P5 LDG.E.U8 R75, desc[UR22][R8.64] ;  /* 0x00000016084bd981 */ /* 0x000126000c1e1100 */
[----:B------:R-:W-:Y:S02]  /*2c790*/  ISETP.GE.AND P6, PT, R15, UR5, PT ;  /* 0x000000050f007c0c */ /* 0x000fe4000bfc6270 */
[----:B------:R-:W2:Y:S01]  /*2c7a0*/  LDL.LU R15, [R1+0xf8c] ;  /* 0x000f8c00010f7983 */ /* 0x000ea20000300800 */
[----:B0-----:R-:W-:Y:S02]  /*2c7b0*/  @!P3 IMAD.MOV.U32 R8, RZ, RZ, R12 ;  /* 0x000000ffff08b224 */ /* 0x001fe400078e000c */
[----:B------:R-:W-:-:S05]  /*2c7c0*/  @!P3 IMAD.MOV.U32 R9, RZ, RZ, R13 ;  /* 0x000000ffff09b224 */ /* 0x000fca00078e000d */
[----:B------:R-:W2:Y:S04]  /*2c7d0*/  @!P3 LDG.E.U8 R2, desc[UR22][R8.64] ;  /* 0x000000160802b981 */ /* 0x000ea8000c1e1100 */
[----:B------:R-:W3:Y:S04]  /*2c7e0*/  LDL R8, [R1+0x9e8] ;  /* 0x0009e80001087983 */ /* 0x000ee80000100800 */
[----:B------:R-:W3:Y:S01]  /*2c7f0*/  LDL R9, [R1+0x9ec] ;  /* 0x0009ec0001097983 */ /* 0x000ee20000100800 */
[----:B------:R-:W0:Y:S01]  /*2c800*/  S2R R14, SR_TID.X ;  /* 0x00000000000e7919 */ /* 0x000e220000002100 */
[----:B------:R-:W-:-:S02]  /*2c810*/  PRMT R38, RZ, 0x7610, R38 ;  /* 0x00007610ff267816 */ /* 0x000fc40000000026 */
[--C-:B0-----:R-:W-:Y:S02]  /*2c820*/  SHF.R.U32.HI R13, RZ, 0x7, R14.reuse ;  /* 0x00000007ff0d7819 */ /* 0x101fe4000001160e */
[----:B------:R-:W-:Y:S02]  /*2c830*/  SHF.R.U32.HI R14, RZ, 0x7, R14 ;  /* 0x00000007ff0e7819 */ /* 0x000fe4000001160e */
[----:B------:R-:W-:Y:S02]  /*2c840*/  SGXT.U32 R13, R13, 0x1 ;  /* 0x000000010d0d781a */ /* 0x000fe40000000000 */
[----:B------:R-:W-:Y:S02]  /*2c850*/  SGXT.U32 R14, R14, 0x1 ;  /* 0x000000010e0e781a */ /* 0x000fe40000000000 */
[----:B------:R-:W-:Y:S02]  /*2c860*/  LOP3.LUT R13, R13, 0x78, RZ, 0xfc, !PT ;  /* 0x000000780d0d7812 */ /* 0x000fe400078efcff */
[----:B------:R-:W-:-:S02]  /*2c870*/  LOP3.LUT R14, R14, 0x76, RZ, 0xfc, !PT ;  /* 0x000000760e0e7812 */ /* 0x000fc400078efcff */
[----:B------:R-:W-:Y:S02]  /*2c880*/  ISETP.GE.AND P3, PT, R13, UR5, PT ;  /* 0x000000050d007c0c */ /* 0x000fe4000bf66270 */
[----:B------:R-:W-:Y:S01]  /*2c890*/  ISETP.GE.AND P5, PT, R14, UR5, PT ;  /* 0x000000050e007c0c */ /* 0x000fe2000bfa6270 */
[----:B--2---:R0:W-:Y:S04]  /*2c8a0*/  STL [R1+0x2c], R2 ;  /* 0x00002c0201007387 */ /* 0x0041e80000100800 */
[----:B------:R-:W2:Y:S04]  /*2c8b0*/  LDL R28, [R1+0xa08] ;  /* 0x000a0800011c7983 */ /* 0x000ea80000100800 */
[----:B------:R-:W2:Y:S04]  /*2c8c0*/  LDL R12, [R1+0xa0c] ;  /* 0x000a0c00010c7983 */ /* 0x000ea80000100800 */
[----:B0-----:R-:W2:Y:S01]  /*2c8d0*/  LDL R2, [R1+0xa04] ;  /* 0x000a040001027983 */ /* 0x001ea20000100800 */
[----:B---3--:R-:W-:-:S03]  /*2c8e0*/  @!P6 LOP3.LUT R9, R9, R8, RZ, 0x3c, !PT ;  /* 0x000000080909e212 */ /* 0x008fc600078e3cff */
[----:B------:R-:W3:Y:S01]  /*2c8f0*/  LDL.LU R14, [R1+0xf88] ;  /* 0x000f8800010e7983 */ /* 0x000ee20000300800 */
[----:B------:R-:W-:-:S03]  /*2c900*/  @!P6 LOP3.LUT R8, R9, R8, RZ, 0x3c, !PT ;  /* 0x000000080908e212 */ /* 0x000fc600078e3cff */
[----:B------:R-:W2:Y:S01]  /*2c910*/  LDL.LU R13, [R1+0xf84] ;  /* 0x000f8400010d7983 */ /* 0x000ea20000300800 */
[----:B------:R-:W-:-:S05]  /*2c920*/  @!P6 LOP3.LUT R9, R9, R8, RZ, 0x3c, !PT ;  /* 0x000000080909e212 */ /* 0x000fca00078e3cff */
[----:B------:R0:W2:Y:S04]  /*2c930*/  @!P6 LDG.E.U8 R38, desc[UR22][R8.64] ;  /* 0x000000160826e981 */ /* 0x0000a8000c1e1100 */
[----:B------:R-:W0:Y:S04]  /*2c940*/  LDL R8, [R1+0x9f0] ;  /* 0x0009f00001087983 */ /* 0x000e280000100800 */
[----:B------:R-:W0:Y:S01]  /*2c950*/  LDL R9, [R1+0x9f4] ;  /* 0x0009f40001097983 */ /* 0x000e220000100800 */
[----:B------:R-:W-:Y:S02]  /*2c960*/  PRMT R54, RZ, 0x7610, R54 ;  /* 0x00007610ff367816 */ /* 0x000fe40000000036 */
[----:B0-----:R-:W-:-:S04]  /*2c970*/  @!P4 LOP3.LUT R9, R9, R8, RZ, 0x3c, !PT ;  /* 0x000000080909c212 */ /* 0x001fc800078e3cff */
[----:B------:R-:W-:-:S04]  /*2c980*/  @!P4 LOP3.LUT R8, R9, R8, RZ, 0x3c, !PT ;  /* 0x000000080908c212 */ /* 0x000fc800078e3cff */
        /* <DEDUP_REMOVED lines=8> */
[----:B------:R0:W3:Y:S02]  /*2ca10*/  @!P2 LDG.E.U8 R76, desc[UR22][R8.64] ;  /* 0x00000016084ca981 */ /* 0x0000e4000c1e1100 */
[----:B0-----:R-:W0:Y:S02]  /*2ca20*/  S2R R9, SR_TID.X ;  /* 0x0000000000097919 */ /* 0x001e240000002100 */
[----:B0-----:R-:W-:Y:S02]  /*2ca30*/  SHF.R.U32.HI R8, RZ, 0x7, R9 ;  /* 0x00000007ff087819 */ /* 0x001fe40000011609 */
[----:B------:R-:W3:Y:S02]  /*2ca40*/  LDL R9, [R1+0xa00] ;  /* 0x000a000001097983 */ /* 0x000ee40000100800 */
[----:B------:R-:W-:-:S04]  /*2ca50*/  SGXT.U32 R8, R8, 0x1 ;  /* 0x000000010808781a */ /* 0x000fc80000000000 */
[----:B------:R-:W-:Y:S02]  /*2ca60*/  LOP3.LUT R8, R8, 0x7a, RZ, 0xfc, !PT ;  /* 0x0000007a08087812 */ /* 0x000fe400078efcff */
[----:B------:R-:W-:Y:S02]  /*2ca70*/  PRMT R109, RZ, 0x7610, R109 ;  /* 0x00007610ff6d7816 */ /* 0x000fe4000000006d */
[----:B------:R-:W-:Y:S01]  /*2ca80*/  ISETP.GE.AND P2, PT, R8, UR5, PT ;  /* 0x0000000508007c0c */ /* 0x000fe2000bf46270 */
[----:B--2---:R-:W-:Y:S01]  /*2ca90*/  @!P5 IMAD.MOV.U32 R8, RZ, RZ, R2 ;  /* 0x000000ffff08d224 */ /* 0x004fe200078e0002 */
[----:B------:R-:W-:Y:S01]  /*2caa0*/  PRMT R41, RZ, 0x7610, R41 ;  /* 0x00007610ff297816 */ /* 0x000fe20000000029 */
[----:B------:R-:W0:Y:S03]  /*2cab0*/  S2R R2, SR_TID.X ;  /* 0x0000000000027919 */ /* 0x000e260000002100 */
[----:B---3--:R1:W2:Y:S02]  /*2cac0*/  @!P5 LDG.E.U8 R109, desc[UR22][R8.64] ;  /* 0x00000016086dd981 */ /* 0x0082a4000c1e1100 */
[----:B-1----:R-:W-:-:S02]  /*2cad0*/  @!P3 IMAD.MOV.U32 R8, RZ, RZ, R12 ;  /* 0x000000ffff08b224 */ /* 0x002fc400078e000c */
[----:B------:R-:W-:Y:S01]  /*2cae0*/  @!P3 IMAD.MOV.U32 R9, RZ, RZ, R28 ;  /* 0x000000ffff09b224 */ /* 0x000fe200078e001c */
[----:B0-----:R-:W-:Y:S01]  /*2caf0*/  SHF.R.U32.HI R12, RZ, 0x7, R2 ;  /* 0x00000007ff0c7819 */ /* 0x001fe20000011602 */
[----:B------:R-:W3:Y:S04]  /*2cb00*/  LDL R28, [R1+0x4a4] ;  /* 0x0004a400011c7983 */ /* 0x000ee80000100800 */
[----:B------:R0:W2:Y:S04]  /*2cb10*/  @!P3 LDG.E.U8 R41, desc[UR22][R8.64] ;  /* 0x000000160829b981 */ /* 0x0000a8000c1e1100 */
[----:B------:R-:W0:Y:S04]  /*2cb20*/  LDL R8, [R1+0xa10] ;  /* 0x000a100001087983 */ /* 0x000e280000100800 */
[----:B------:R-:W0:Y:S01]  /*2cb30*/  LDL R9, [R1+0xa14] ;  /* 0x000a140001097983 */ /* 0x000e220000100800 */
[----:B------:R-:W-:-:S02]  /*2cb40*/  SGXT.U32 R12, R12, 0x1 ;  /* 0x000000010c0c781a */ /* 0x000fc40000000000 */
[----:B------:R-:W-:Y:S02]  /*2cb50*/  PRMT R57, RZ, 0x7610, R57 ;  /* 0x00007610ff397816 */ /* 0x000fe40000000039 */
[----:B------:R-:W-:-:S04]  /*2cb60*/  LOP3.LUT R12, R12, 0x7c, RZ, 0xfc, !PT ;  /* 0x0000007c0c0c7812 */ /* 0x000fc800078efcff */
[----:B------:R-:W-:Y:S02]  /*2cb70*/  ISETP.GE.AND P3, PT, R12, UR5, PT ;  /* 0x000000050c007c0c */ /* 0x000fe4000bf66270 */
[----:B------:R-:W2:Y:S01]  /*2cb80*/  LDL.LU R12, [R1+0xf80] ;  /* 0x000f8000010c7983 */ /* 0x000ea20000300800 */
[----:B0-----:R-:W-:-:S04]  /*2cb90*/  @!P2 LOP3.LUT R9, R9, R8, RZ, 0x3c, !PT ;  /* 0x000000080909a212 */ /* 0x001fc800078e3cff */
[----:B------:R-:W-:-:S04]  /*2cba0*/  @!P2 LOP3.LUT R8, R9, R8, RZ, 0x3c, !PT ;  /* 0x000000080908a212 */ /* 0x000fc800078e3cff */
[----:B------:R-:W-:-:S05]  /*2cbb0*/  @!P2 LOP3.LUT R9, R9, R8, RZ, 0x3c, !PT ;  /* 0x000000080909a212 */ /* 0x000fca00078e3cff */
[----:B------:R0:W2:Y:S04]  /*2cbc0*/  @!P2 LDG.E.U8 R57, desc[UR22][R8.64] ;  /* 0x000000160839a981 */ /* 0x0000a8000c1e1100 */
[----:B------:R-:W0:Y:S04]  /*2cbd0*/  LDL R8, [R1+0x834] ;  /* 0x0008340001087983 */ /* 0x000e280000100800 */
[----:B------:R-:W0:Y:S01]  /*2cbe0*/  LDL R9, [R1+0xa18] ;  /* 0x000a180001097983 */ /* 0x000e220000100800 */
[----:B------:R-:W-:Y:S02]  /*2cbf0*/  PRMT R77, RZ, 0x7610, R77 ;  /* 0x00007610ff4d7816 */ /* 0x000fe4000000004d */
[----:B------:R-:W-:-:S04]  /*2cc00*/  SHF.R.U32.HI R2, RZ, 0x7, R2 ;  /* 0x00000007ff027819 */ /* 0x000fc80000011602 */
[----:B------:R-:W-:-:S04]  /*2cc10*/  SGXT.U32 R2, R2, 0x1 ;  /* 0x000000010202781a */ /* 0x000fc80000000000 */
[----:B------:R-:W-:Y:S02]  /*2cc20*/  LOP3.LUT R2, R2, 0x7e, RZ, 0xfc, !PT ;  /* 0x0000007e02027812 */ /* 0x000fe400078efcff */
[----:B0-----:R-:W-:-:S04]  /*2cc30*/  @!P3 LOP3.LUT R9, R9, R8, RZ, 0x3c, !PT ;  /* 0x000000080909b212 */ /* 0x001fc800078e3cff */
[----:B------:R-:W-:-:S04]  /*2cc40*/  @!P3 LOP3.LUT R8, R9, R8, RZ, 0x3c, !PT ;  /* 0x000000080908b212 */ /* 0x000fc800078e3cff */
[----:B------:R-:W-:-:S05]  /*2cc50*/  @!P3 LOP3.LUT R9, R9, R8, RZ, 0x3c, !PT ;  /* 0x000000080909b212 */ /* 0x000fca00078e3cff */
[----:B------:R0:W2:Y:S04]  /*2cc60*/  @!P3 LDG.E.U8 R77, desc[UR22][R8.64] ;  /* 0x00000016084db981 */ /* 0x0000a8000c1e1100 */
[----:B------:R-:W0:Y:S04]  /*2cc70*/  LDL R8, [R1+0x830] ;  /* 0x0008300001087983 */ /* 0x000e280000100800 */
[----:B------:R-:W0:Y:S01]  /*2cc80*/  LDL R9, [R1+0x838] ;  /* 0x0008380001097983 */ /* 0x000e220000100800 */
[----:B------:R-:W-:Y:S02]  /*2cc90*/  ISETP.GE.AND P2, PT, R2, UR5, PT ;  /* 0x0000000502007c0c */ /* 0x000fe4000bf46270 */
[----:B------:R-:W1:Y:S01]  /*2cca0*/  S2R R2, SR_TID.X ;  /* 0x0000000000027919 */ /* 0x000e620000002100 */
[----:B------:R-:W-:-:S02]  /*2ccb0*/  PRMT R111, RZ, 0x7610, R111 ;  /* 0x00007610ff6f7816 */ /* 0x000fc4000000006f */
[----:B-1----:R-:W-:-:S05]  /*2ccc0*/  LOP3.LUT R2, R2, 0x7f, RZ, 0xc0, !PT ;  /* 0x0000007f02027812 */ /* 0x002fca00078ec0ff */
[----:B------:R-:W-:Y:S03]  /*2ccd0*/  STL [R1+0xf40], R2 ;  /* 0x000f400201007387 */ /* 0x000fe60000100800 */
[----:B0-----:R-:W-:-:S04]  /*2cce0*/  @!P2 LOP3.LUT R9, R9, R8, RZ, 0x3c, !PT ;  /* 0x000000080909a212 */ /* 0x001fc800078e3cff */
[----:B------:R-:W-:-:S04]  /*2ccf0*/  @!P2 LOP3.LUT R8, R9, R8, RZ, 0x3c, !PT ;  /* 0x000000080908a212 */ /* 0x000fc800078e3cff */
[----:B------:R-:W-:-:S05]  /*2cd00*/  @!P2 LOP3.LUT R9, R9, R8, RZ, 0x3c, !PT ;  /* 0x000000080909a212 */ /* 0x000fca00078e3cff */
[----:B------:R3:W2:Y:S04]  /*2cd10*/  @!P2 LDG.E.U8 R111, desc[UR22][R8.64] ;  /* 0x00000016086fa981 */ /* 0x0006a8000c1e1100 */
[----:B------:R-:W2:Y:S01]  /*2cd20*/  LDL R9, [R1+0x4a0] ;  /* 0x0004a00001097983 */ /* 0x000ea20000100800 */
[----:B------:R-:W-:Y:S02]  /*2cd30*/  ISETP.GE.AND P3, PT, R2, UR5, PT ;  /* 0x0000000502007c0c */ /* 0x000fe4000bf66270 */
[----:B------:R-:W-:-:S11]  /*2cd40*/  PRMT R113, RZ, 0x7610, R113 ;  /* 0x00007610ff717816 */ /* 0x000fd60000000071 */
[----:B---3--:R-:W-:Y:S01]  /*2cd50*/  @!P3 IMAD.MOV.U32 R8, RZ, RZ, R28 ;  /* 0x000000ffff08b224 */ /* 0x008fe200078e001c */
[----:B------:R-:W-:Y:S01]  /*2cd60*/  BAR.SYNC.DEFER_BLOCKING 0x0 ;  /* 0x0000000000007b1d */ /* 0x000fe20000010000 */
[----:B------:R-:W-:Y:S02]  /*2cd70*/  PRMT R115, RZ, 0x7610, R115 ;  /* 0x00007610ff737816 */ /* 0x000fe40000000073 */
[----:B------:R-:W-:Y:S02]  /*2cd80*/  PRMT R117, RZ, 0x7610, R117 ;  /* 0x00007610ff757816 */ /* 0x000fe40000000075 */
[----:B------:R-:W-:Y:S02]  /*2cd90*/  PRMT R119, RZ, 0x7610, R119 ;  /* 0x00007610ff777816 */ /* 0x000fe40000000077 */
[----:B------:R-:W-:Y:S01]  /*2cda0*/  PRMT R121, RZ, 0x7610, R121 ;  /* 0x00007610ff797816 */ /* 0x000fe20000000079 */
[----:B------:R-:W3:Y:S04]  /*2cdb0*/  LDL R28, [R1+0x524] ;  /* 0x00052400011c7983 */ /* 0x000ee80000100800 */
[----:B--2---:R0:W2:Y:S04]  /*2cdc0*/  @!P3 LDG.E.U8 R113, desc[UR22][R8.64] ;  /* 0x000000160871b981 */ /* 0x0040a8000c1e1100 */
[----:B------:R-:W0:Y:S04]  /*2cdd0*/  LDL R8, [R1+0x4b8] ;  /* 0x0004b80001087983 */ /* 0x000e280000100800 */
[----:B------:R-:W0:Y:S02]  /*2cde0*/  LDL R9, [R1+0x4bc] ;  /* 0x0004bc0001097983 */ /* 0x000e240000100800 */
[----:B0-----:R-:W-:-:S04]  /*2cdf0*/  @!P3 LOP3.LUT R9, R9, R8, RZ, 0x3c, !PT ;  /* 0x000000080909b212 */ /* 0x001fc800078e3cff */
[----:B------:R-:W-:-:S04]  /*2ce00*/  @!P3 LOP3.LUT R8, R9, R8, RZ, 0x3c, !PT ;  /* 0x000000080908b212 */ /* 0x000fc800078e3cff */
[----:B------:R-:W-:-:S05]  /*2ce10*/  @!P3 LOP3.LUT R9, R9, R8, RZ, 0x3c, !PT ;  /* 0x000000080909b212 */ /* 0x000fca00078e3cff */
[----:B------:R0:W2:Y:S04]  /*2ce20*/  @!P3 LDG.E.U8 R115, desc[UR22][R8.64] ;  /* 0x000000160873b981 */ /* 0x0000a8000c1e1100 */
        /* <DEDUP_REMOVED lines=25> */
[----:B------:R-:W2:Y:S01]  /*2cfc0*/  LDL R9, [R1+0x520] ;  /* 0x0005200001097983 */ /* 0x000ea20000100800 */
[----:B------:R-:W-:Y:S01]  /*2cfd0*/  PRMT R124, RZ, 0x7610, R124 ;  /* 0x00007610ff7c7816 */ /* 0x000fe2000000007c */
[----:B---3--:R-:W-:Y:S01]  /*2cfe0*/  @!P3 IMAD.MOV.U32 R8, RZ, RZ, R28 ;  /* 0x000000ffff08b224 */ /* 0x008fe200078e001c */
        /* <DEDUP_REMOVED lines=8> */
[----:B------:R-:W2:Y:S04]  /*2d070*/  @!P3 LDG.E.U8 R11, desc[UR22][R8.64] ;  /* 0x00000016080bb981 */ /* 0x000ea8000c1e1100 */
[----:B--2---:R0:W-:Y:S04]  /*2d080*/  STL [R1+0x28], R11 ;  /* 0x0000280b01007387 */ /* 0x0041e80000100800 */
[----:B0-----:R-:W2:Y:S04]  /*2d090*/  LDL.LU R11, [R1+0xf7c] ;  /* 0x000f7c00010b7983 */ /* 0x001ea80000300800 */
[----:B------:R-:W2:Y:S04]  /*2d0a0*/  LDL R8, [R1+0x540] ;  /* 0x0005400001087983 */ /* 0x000ea80000100800 */
[----:B------:R-:W2:Y:S01]  /*2d0b0*/  LDL R9, [R1+0x544] ;  /* 0x0005440001097983 */ /* 0x000ea20000100800 */
[----:B------:R-:W-:-:S02]  /*2d0c0*/  PRMT R10, RZ, 0x7610, R10 ;  /* 0x00007610ff0a7816 */ /* 0x000fc4000000000a */
[----:B--2---:R-:W-:-:S04]  /*2d0d0*/  @!P3 LOP3.LUT R9, R9, R8, RZ, 0x3c, !PT ;  /* 0x000000080909b212 */ /* 0x004fc800078e3cff */
        /* <DEDUP_REMOVED lines=27> */
[----:B------:R-:W3:Y:S04]  /*2d290*/  @!P3 LDG.E.U8 R3, desc[UR22][R8.64] ;  /* 0x000000160803b981 */ /* 0x000ee8000c1e1100 */
[----:B--2---:R0:W-:Y:S04]  /*2d2a0*/  STL [R1+0x1c], R29 ;  /* 0x00001c1d01007387 */ /* 0x0041e80000100800 */
[----:B0-----:R-:W2:Y:S04]  /*2d2b0*/  LDL R29, [R1+0x5c4] ;  /* 0x0005c400011d7983 */ /* 0x001ea80000100800 */
[----:B---3--:R0:W-:Y:S04]  /*2d2c0*/  STL [R1+0x18], R3 ;  /* 0x0000180301007387 */ /* 0x0081e80000100800 */
[----:B0-----:R-:W3:Y:S04]  /*2d2d0*/  LDL.LU R3, [R1+0xf70] ;  /* 0x000f700001037983 */ /* 0x001ee80000300800 */
[----:B------:R-:W2:Y:S01]  /*2d2e0*/  LDL R9, [R1+0x580] ;  /* 0x0005800001097983 */ /* 0x000ea20000100800 */
[----:B------:R-:W-:Y:S01]  /*2d2f0*/  PRMT R74, RZ, 0x7610, R74 ;  /* 0x00007610ff4a7816 */ /* 0x000fe2000000004a */
[----:B------:R-:W-:-:S02]  /*2d300*/  @!P3 IMAD.MOV.U32 R8, RZ, RZ, R28 ;  /* 0x000000ffff08b224 */ /* 0x000fc400078e001c */
[----:B------:R-:W3:Y:S04]  /*2d310*/  LDL R28, [R1+0x5d4] ;  /* 0x0005d400011c7983 */ /* 0x000ee80000100800 */
[----:B--2---:R-:W2:Y:S04]  /*2d320*/  @!P3 LDG.E.U8 R74, desc[UR22][R8.64] ;  /* 0x00000016084ab981 */ /* 0x004ea8000c1e1100 */
        /* <DEDUP_REMOVED lines=26> */
[----:B------:R-:W2:Y:S01]  /*2d4d0*/  @!P3 LDG.E.U8 R6, desc[UR22][R8.64] ;  /* 0x000000160806b981 */ /* 0x000ea2000c1e1100 */
[----:B------:R-:W-:-:S03]  /*2d4e0*/  PRMT R2, RZ, 0x7610, R2 ;  /* 0x00007610ff027816 */ /* 0x000fc60000000002 */
[----:B--2---:R0:W-:Y:S04]  /*2d4f0*/  STL [R1+0x8], R6 ;  /* 0x0000080601007387 */ /* 0x0041e80000100800 */
[----:B0-----:R-:W2:Y:S04]  /*2d500*/  LDL.LU R6, [R1+0xf60] ;  /* 0x000f600001067983 */ /* 0x001ea80000300800 */
[----:B------:R-:W2:Y:S01]  /*2d510*/  LDL R9, [R1+0x5c0] ;  /* 0x0005c00001097983 */ /* 0x000ea20000100800 */
[----:B------:R-:W-:Y:S01]  /*2d520*/  @!P3 IMAD.MOV.U32 R8, RZ, RZ, R29 ;  /* 0x000000ffff08b224 */ /* 0x000fe200078e001d */
[----:B------:R-:W-:-:S02]  /*2d530*/  PRMT R0, RZ, 0x7610, R0 ;  /* 0x00007610ff007816 */ /* 0x000fc40000000000 */
[----:B------:R-:W3:Y:S04]  /*2d540*/  LDL R29, [R1+0x604] ;  /* 0x00060400011d7983 */ /* 0x000ee80000100800 */
[----:B--2---:R3:W2:Y:S04]  /*2d550*/  @!P3 LDG.E.U8 R2, desc[UR22][R8.64] ;  /* 0x000000160802b981 */ /* 0x0046a8000c1e1100 */
[----:B------:R-:W4:Y:S01]  /*2d560*/  LDL R9, [R1+0x5d0] ;  /* 0x0005d00001097983 */ /* 0x000f220000100800 */
[----:B---3--:R-:W-:-:S03]  /*2d570*/  @!P3 IMAD.MOV.U32 R8, RZ, RZ, R28 ;  /* 0x000000ffff08b224 */ /* 0x008fc600078e001c */
[----:B--2---:R0:W-:Y:S01]  /*2d580*/  STL [R1+0xf44], R2 ;  /* 0x000f440201007387 */ /* 0x0041e20000100800 */
[----:B------:R-:W-:-:S03]  /*2d590*/  PRMT R125, RZ, 0x7610, R125 ;  /* 0x00007610ff7d7816 */ /* 0x000fc6000000007d */
[----:B------:R-:W2:Y:S04]  /*2d5a0*/  LDL R28, [R1+0x610] ;  /* 0x00061000011c7983 */ /* 0x000ea80000100800 */
[----:B----4-:R-:W3:Y:S04]  /*2d5b0*/  @!P3 LDG.E.U8 R0, desc[UR22][R8.64] ;  /* 0x000000160800b981 */ /* 0x010ee8000c1e1100 */
[----:B0-----:R-:W4:Y:S04]  /*2d5c0*/  LDL R2, [R1+0x614] ;  /* 0x0006140001027983 */ /* 0x001f280000100800 */
[----:B------:R-:W2:Y:S04]  /*2d5d0*/  LDL R8, [R1+0x5e0] ;  /* 0x0005e00001087983 */ /* 0x000ea80000100800 */
[----:B------:R-:W2:Y:S04]  /*2d5e0*/  LDL R9, [R1+0x5e4] ;  /* 0x0005e40001097983 */ /* 0x000ea80000100800 */
[----:B---3--:R0:W-:Y:S04]  /*2d5f0*/  STL [R1+0xf48], R0 ;  /* 0x000f480001007387 */ /* 0x0081e80000100800 */
[----:B0-----:R-:W3:Y:S01]  /*2d600*/  LDL R0, [R1+0x600] ;  /* 0x0006000001007983 */ /* 0x001ee20000100800 */
[----:B--2---:R-:W-:-:S04]  /*2d610*/  @!P3 LOP3.LUT R9, R9, R8, RZ, 0x3c, !PT ;  /* 0x000000080909b212 */ /* 0x004fc800078e3cff */
[----:B------:R-:W-:-:S04]  /*2d620*/  @!P3 LOP3.LUT R8, R9, R8, RZ, 0x3c, !PT ;  /* 0x000000080908b212 */ /* 0x000fc800078e3cff */
[----:B------:R-:W-:-:S05]  /*2d630*/  @!P3 LOP3.LUT R9, R9, R8, RZ, 0x3c, !PT ;  /* 0x000000080909b212 */ /* 0x000fca00078e3cff */
[----:B------:R0:W2:Y:S04]  /*2d640*/  @!P3 LDG.E.U8 R125, desc[UR22][R8.64] ;  /* 0x00000016087db981 */ /* 0x0000a8000c1e1100 */
[----:B------:R-:W0:Y:S04]  /*2d650*/  LDL R8, [R1+0x5f0] ;  /* 0x0005f00001087983 */ /* 0x000e280000100800 */
[----:B------:R-:W0:Y:S01]  /*2d660*/  LDL R9, [R1+0x5f4] ;  /* 0x0005f40001097983 */ /* 0x000e220000100800 */
[----:B------:R-:W-:Y:S02]  /*2d670*/  PRMT R123, RZ, 0x7610, R123 ;  /* 0x00007610ff7b7816 */ /* 0x000fe4000000007b */
[----:B------:R-:W-:-:S02]  /*2d680*/  PRMT R120, RZ, 0x7610, R120 ;  /* 0x00007610ff787816 */ /* 0x000fc40000000078 */
[----:B0-----:R-:W-:-:S04]  /*2d690*/  @!P3 LOP3.LUT R9, R9, R8, RZ, 0x3c, !PT ;  /* 0x000000080909b212 */ /* 0x001fc800078e3cff */
[----:B------:R-:W-:-:S04]  /*2d6a0*/  @!P3 LOP3.LUT R8, R9, R8, RZ, 0x3c, !PT ;  /* 0x000000080908b212 */ /* 0x000fc800078e3cff */
[----:B------:R-:W-:-:S05]  /*2d6b0*/  @!P3 LOP3.LUT R9, R9, R8, RZ, 0x3c, !PT ;  /* 0x000000080909b212 */ /* 0x000fca00078e3cff */
[----:B------:R0:W4:Y:S02]  /*2d6c0*/  @!P3 LDG.E.U8 R123, desc[UR22][R8.64] ;  /* 0x00000016087bb981 */ /* 0x000124000c1e1100 */
[----:B0-----:R-:W-:Y:S02]  /*2d6d0*/  @!P3 IMAD.MOV.U32 R8, RZ, RZ, R29 ;  /* 0x000000ffff08b224 */ /* 0x001fe400078e001d */
[----:B---3--:R-:W-:-:S05]  /*2d6e0*/  @!P3 IMAD.MOV.U32 R9, RZ, RZ, R0 ;  /* 0x000000ffff09b224 */ /* 0x008fca00078e0000 */
[----:B------:R4:W3:Y:S01]  /*2d6f0*/  @!P3 LDG.E.U8 R120, desc[UR22][R8.64] ;  /* 0x000000160878b981 */ /* 0x0008e2000c1e1100 */
[----:B------:R-:W-:-:S03]  /*2d700*/  PRMT R118, RZ, 0x7610, R118 ;  /* 0x00007610ff767816 */ /* 0x000fc60000000076 */
[----:B--2---:R0:W-:Y:S01]  /*2d710*/  STL [R1+0xf4c], R125 ;  /* 0x000f4c7d01007387 */ /* 0x0041e20000100800 */
[----:B----4-:R-:W-:Y:S02]  /*2d720*/  @!P3 IMAD.MOV.U32 R8, RZ, RZ, R2 ;  /* 0x000000ffff08b224 */ /* 0x010fe400078e0002 */
[----:B------:R-:W-:-:S05]  /*2d730*/  @!P3 IMAD.MOV.U32 R9, RZ, RZ, R28 ;  /* 0x000000ffff09b224 */ /* 0x000fca00078e001c */
[----:B------:R-:W2:Y:S04]  /*2d740*/  @!P3 LDG.E.U8 R118, desc[UR22][R8.64] ;  /* 0x000000160876b981 */ /* 0x000ea8000c1e1100 */
[----:B------:R1:W-:Y:S04]  /*2d750*/  STL [R1+0xf50], R123 ;  /* 0x000f507b01007387 */ /* 0x0003e80000100800 */
[----:B0-----:R-:W4:Y:S04]  /*2d760*/  LDL R125, [R1+0x634] ;  /* 0x00063400017d7983 */ /* 0x001f280000100800 */
[----:B-1----:R-:W4:Y:S04]  /*2d770*/  LDL R123, [R1+0x624] ;  /* 0x00062400017b7983 */ /* 0x002f280000100800 */
[----:B---3--:R0:W-:Y:S01]  /*2d780*/  STL [R1+0xf54], R120 ;  /* 0x000f547801007387 */ /* 0x0081e20000100800 */
[----:B------:R-:W-:-:S03]  /*2d790*/  PRMT R116, RZ, 0x7610, R116 ;  /* 0x00007610ff747816 */ /* 0x000fc60000000074 */
[----:B------:R-:W3:Y:S04]  /*2d7a0*/  LDL R29, [R1+0x640] ;  /* 0x00064000011d7983 */ /* 0x000ee80000100800 */
[----:B------:R-:W3:Y:S04]  /*2d7b0*/  LDL R28, [R1+0x644] ;  /* 0x00064400011c7983 */ /* 0x000ee80000100800 */
[----:B0-----:R-:W3:Y:S04]  /*2d7c0*/  LDL R120, [R1+0x620] ;  /* 0x0006200001787983 */ /* 0x001ee80000100800 */
[----:B------:R-:W3:Y:S04]  /*2d7d0*/  LDL R2, [R1+0x650] ;  /* 0x0006500001027983 */ /* 0x000ee80000100800 */
[----:B------:R-:W3:Y:S04]  /*2d7e0*/  LDL R0, [R1+0x654] ;  /* 0x0006540001007983 */ /* 0x000ee80000100800 */
[----:B--2---:R0:W-:Y:S04]  /*2d7f0*/  STL [R1+0xf58], R118 ;  /* 0x000f587601007387 */ /* 0x0041e80000100800 */
[----:B0-----:R-:W2:Y:S01]  /*2d800*/  LDL R118, [R1+0x630] ;  /* 0x0006300001767983 */ /* 0x001ea20000100800 */
[----:B----4-:R-:W-:-:S03]  /*2d810*/  @!P3 IMAD.MOV.U32 R8, RZ, RZ, R123 ;  /* 0x000000ffff08b224 */ /* 0x010fc600078e007b */
[----:B------:R-:W4:Y:S01]  /*2d820*/  LDL R123, [R1+0x660] ;  /* 0x00066000017b7983 */ /* 0x000f220000100800 */
[----:B---3--:R-:W-:-:S03]  /*2d830*/  @!P3 IMAD.MOV.U32 R9, RZ, RZ, R120 ;  /* 0x000000ffff09b224 */ /* 0x008fc600078e0078 */
[----:B------:R-:W3:Y:S04]  /*2d840*/  LDL R120, [R1+0x664] ;  /* 0x0006640001787983 */ /* 0x000ee80000100800 */
[----:B------:R0:W3:Y:S01]  /*2d850*/  @!P3 LDG.E.U8 R116, desc[UR22][R8.64] ;  /* 0x000000160874b981 */ /* 0x0000e2000c1e1100 */
[----:B------:R-:W-:Y:S02]  /*2d860*/  PRMT R114, RZ, 0x7610, R114 ;  /* 0x00007610ff727816 */ /* 0x000fe40000000072 */
[----:B------:R-:W-:Y:S01]  /*2d870*/  PRMT R112, RZ, 0x7610, R112 ;  /* 0x00007610ff707816 */ /* 0x000fe20000000070 */
[----:B0-----:R-:W-:Y:S02]  /*2d880*/  @!P3 IMAD.MOV.U32 R8, RZ, RZ, R125 ;  /* 0x000000ffff08b224 */ /* 0x001fe400078e007d */
[----:B--2---:R-:W-:-:S05]  /*2d890*/  @!P3 IMAD.MOV.U32 R9, RZ, RZ, R118 ;  /* 0x000000ffff09b224 */ /* 0x004fca00078e0076 */
[----:B------:R0:W2:Y:S02]  /*2d8a0*/  @!P3 LDG.E.U8 R114, desc[UR22][R8.64] ;  /* 0x000000160872b981 */ /* 0x0000a4000c1e1100 */
[----:B0-----:R-:W-:Y:S02]  /*2d8b0*/  @!P3 IMAD.MOV.U32 R8, RZ, RZ, R28 ;  /* 0x000000ffff08b224 */ /* 0x001fe400078e001c */
[----:B------:R-:W-:-:S05]  /*2d8c0*/  @!P3 IMAD.MOV.U32 R9, RZ, RZ, R29 ;  /* 0x000000ffff09b224 */ /* 0x000fca00078e001d */
[----:B------:R0:W2:Y:S02]  /*2d8d0*/  @!P3 LDG.E.U8 R112, desc[UR22][R8.64] ;  /* 0x000000160870b981 */ /* 0x0000a4000c1e1100 */
[----:B0-----:R-:W-:Y:S02]  /*2d8e0*/  @!P3 IMAD.MOV.U32 R8, RZ, RZ, R0 ;  /* 0x000000ffff08b224 */ /* 0x001fe400078e0000 */
[----:B------:R-:W-:Y:S01]  /*2d8f0*/  @!P3 IMAD.MOV.U32 R9, RZ, RZ, R2 ;  /* 0x000000ffff09b224 */ /* 0x000fe200078e0002 */
[----:B---3--:R0:W-:Y:S04]  /*2d900*/  STL [R1+0xf5c], R116 ;  /* 0x000f5c7401007387 */ /* 0x0081e80000100800 */
[----:B------:R-:W3:Y:S04]  /*2d910*/  LDL R118, [R1+0x670] ;  /* 0x0006700001767983 */ /* 0x000ee80000100800 */
[----:B------:R-:W2:Y:S04]  /*2d920*/  LDL R29, [R1+0x680] ;  /* 0x00068000011d7983 */ /* 0x000ea80000100800 */
[----:B0-----:R-:W2:Y:S04]  /*2d930*/  LDL R116, [R1+0x674] ;  /* 0x0006740001747983 */ /* 0x001ea80000100800 */
[----:B------:R-:W2:Y:S04]  /*2d940*/  LDL R28, [R1+0x684] ;  /* 0x00068400011c7983 */ /* 0x000ea80000100800 */
[----:B------:R-:W2:Y:S04]  /*2d950*/  LDL R2, [R1+0x690] ;  /* 0x0006900001027983 */ /* 0x000ea80000100800 */
[----:B------:R-:W2:Y:S01]  /*2d960*/  LDL R0, [R1+0x694] ;  /* 0x0006940001007983 */ /* 0x000ea20000100800 */
[----:B------:R-:W-:-:S02]  /*2d970*/  PRMT R110, RZ, 0x7610, R110 ;  /* 0x00007610ff6e7816 */ /* 0x000fc4000000006e */
[----:B------:R-:W-:Y:S01]  /*2d980*/  PRMT R108, RZ, 0x7610, R108 ;  /* 0x00007610ff6c7816 */ /* 0x000fe2000000006c */
[----:B------:R-:W2:Y:S04]  /*2d990*/  LDL R125, [R1+0x824] ;  /* 0x00082400017d7983 */ /* 0x000ea80000100800 */
[----:B------:R0:W2:Y:S01]  /*2d9a0*/  @!P3 LDG.E.U8 R110, desc[UR22][R8.64] ;  /* 0x00000016086eb981 */ /* 0x0000a2000c1e1100 */
[----:B------:R-:W-:Y:S01]  /*2d9b0*/  PRMT R106, RZ, 0x7610, R106 ;  /* 0x00007610ff6a7816 */ /* 0x000fe2000000006a */
[----:B0-----:R-:W-:Y:S02]  /*2d9c0*/  @!P3 IMAD.MOV.U32 R8, RZ, RZ, R120 ;  /* 0x000000ffff08b224 */ /* 0x001fe400078e0078 */
[----:B----4-:R-:W-:Y:S01]  /*2d9d0*/  @!P3 IMAD.MOV.U32 R9, RZ, RZ, R123 ;  /* 0x000000ffff09b224 */ /* 0x010fe200078e007b */
[----:B------:R-:W4:Y:S04]  /*2d9e0*/  LDL R120, [R1+0x6a4] ;  /* 0x0006a40001787983 */ /* 0x000f280000100800 */
[----:B------:R-:W4:Y:S04]  /*2d9f0*/  LDL R123, [R1+0x6a0] ;  /* 0x0006a000017b7983 */ /* 0x000f280000100800 */
[----:B------:R3:W4:Y:S01]  /*2da00*/  @!P3 LDG.E.U8 R108, desc[UR22][R8.64] ;  /* 0x00000016086cb981 */ /* 0x000722000c1e1100 */
[----:B------:R-:W-:Y:S01]  /*2da10*/  PRMT R104, RZ, 0x7610, R104 ;  /* 0x00007610ff687816 */ /* 0x000fe20000000068 */
[----:B---3--:R-:W-:-:S02]  /*2da20*/  @!P3 IMAD.MOV.U32 R9, RZ, RZ, R118 ;  /* 0x000000ffff09b224 */ /* 0x008fc400078e0076 */
[----:B------:R-:W3:Y:S01]  /*2da30*/  LDL R118, [R1+0x6b0] ;  /* 0x0006b00001767983 */ /* 0x000ee20000100800 */
[----:B--2---:R-:W-:-:S03]  /*2da40*/  @!P3 IMAD.MOV.U32 R8, RZ, RZ, R116 ;  /* 0x000000ffff08b224 */ /* 0x004fc600078e0074 */
[----:B------:R-:W2:Y:S04]  /*2da50*/  LDL R116, [R1+0x6b4] ;  /* 0x0006b40001747983 */ /* 0x000ea80000100800 */
[----:B------:R0:W2:Y:S02]  /*2da60*/  @!P3 LDG.E.U8 R106, desc[UR22][R8.64] ;  /* 0x00000016086ab981 */ /* 0x0000a4000c1e1100 */
[----:B0-----:R-:W-:Y:S02]  /*2da70*/  @!P3 IMAD.MOV.U32 R8, RZ, RZ, R28 ;  /* 0x000000ffff08b224 */ /* 0x001fe400078e001c */
[----:B------:R-:W-:Y:S01]  /*2da80*/  @!P3 IMAD.MOV.U32 R9, RZ, RZ, R29 ;  /* 0x000000ffff09b224 */ /* 0x000fe200078e001d */
[----:B------:R-:W2:Y:S04]  /*2da90*/  LDL R28, [R1+0x6c4] ;  /* 0x0006c400011c7983 */ /* 0x000ea80000100800 */
[----:B------:R-:W2:Y:S04]  /*2daa0*/  LDL R29, [R1+0x6c0] ;  /* 0x0006c000011d7983 */ /* 0x000ea80000100800 */
[----:B------:R0:W2:Y:S02]  /*2dab0*/  @!P3 LDG.E.U8 R104, desc[UR22][R8.64] ;  /* 0x000000160868b981 */ /* 0x0000a4000c1e1100 */
[----:B0-----:R-:W-:-:S02]  /*2dac0*/  @!P3 IMAD.MOV.U32 R8, RZ, RZ, R0 ;  /* 0x000000ffff08b224 */ /* 0x001fc400078e0000 */
[----:B------:R-:W-:Y:S01]  /*2dad0*/  @!P3 IMAD.MOV.U32 R9, RZ, RZ, R2 ;  /* 0x000000ffff09b224 */ /* 0x000fe200078e0002 */
[----:B------:R-:W2:Y:S04]  /*2dae0*/  LDL R0, [R1+0x6d4] ;  /* 0x0006d40001007983 */ /* 0x000ea80000100800 */
[----:B------:R-:W2:Y:S01]  /*2daf0*/  LDL R2, [R1+0x6d0] ;  /* 0x0006d00001027983 */ /* 0x000ea20000100800 */
[----:B------:R-:W-:Y:S02]  /*2db00*/  PRMT R102, RZ, 0x7610, R102 ;  /* 0x00007610ff667816 */ /* 0x000fe40000000066 */
[----:B------:R-:W-:-:S04]  /*2db10*/  PRMT R100, RZ, 0x7610, R100 ;  /* 0x00007610ff647816 */ /* 0x000fc80000000064 */
[----:B------:R4:W2:Y:S01]  /*2db20*/  @!P3 LDG.E.U8 R102, desc[UR22][R8.64] ;  /* 0x000000160866b981 */ /* 0x0008a2000c1e1100 */
[----:B------:R-:W-:Y:S01]  /*2db30*/  PRMT R98, RZ, 0x7610, R98 ;  /* 0x00007610ff627816 */ /* 0x000fe20000000062 */
[----:B----4-:R-:W-:Y:S02]  /*2db40*/  @!P3 IMAD.MOV.U32 R8, RZ, RZ, R120 ;  /* 0x000000ffff08b224 */ /* 0x010fe400078e0078 */
[----:B------:R-:W-:Y:S01]  /*2db50*/  @!P3 IMAD.MOV.U32 R9, RZ, RZ, R123 ;  /* 0x000000ffff09b224 */ /* 0x000fe200078e007b */
        /* <DEDUP_REMOVED lines=10> */
[----:B------:R-:W2:Y:S01]  /*2dc00*/  LDL R28, [R1+0x704] ;  /* 0x00070400011c7983 */ /* 0x000ea20000100800 */
[----:B------:R-:W-:-:S03]  /*2dc10*/  @!P3 IMAD.MOV.U32 R9, RZ, RZ, R29 ;  /* 0x000000ffff09b224 */ /* 0x000fc600078e001d */
[----:B------:R-:W2:Y:S04]  /*2dc20*/  LDL R29, [R1+0x700] ;  /* 0x00070000011d7983 */ /* 0x000ea80000100800 */
[----:B------:R0:W2:Y:S02]  /*2dc30*/  @!P3 LDG.E.U8 R96, desc[UR22][R8.64] ;  /* 0x000000160860b981 */ /* 0x0000a4000c1e1100 */
[----:B0-----:R-:W-:Y:S02]  /*2dc40*/  @!P3 IMAD.MOV.U32 R8, RZ, RZ, R0 ;  /* 0x000000ffff08b224 */ /* 0x001fe400078e0000 */
[----:B------:R-:W2:Y:S01]  /*2dc50*/  LDL R0, [R1+0x714] ;  /* 0x0007140001007983 */ /* 0x000ea20000100800 */
[----:B------:R-:W-:-:S03]  /*2dc60*/  @!P3 IMAD.MOV.U32 R9, RZ, RZ, R2 ;  /* 0x000000ffff09b224 */ /* 0x000fc600078e0002 */
[----:B------:R-:W2:Y:S01]  /*2dc70*/  LDL R2, [R1+0x710] ;  /* 0x0007100001027983 */ /* 0x000ea20000100800 */
[----:B------:R-:W-:Y:S02]  /*2dc80*/  PRMT R95, RZ, 0x7610, R95 ;  /* 0x00007610ff5f7816 */ /* 0x000fe4000000005f */
[----:B------:R-:W-:-:S04]  /*2dc90*/  PRMT R94, RZ, 0x7610, R94 ;  /* 0x00007610ff5e7816 */ /* 0x000fc8000000005e */
[----:B------:R4:W2:Y:S01]  /*2dca0*/  @!P3 LDG.E.U8 R95, desc[UR22][R8.64] ;  /* 0x00000016085fb981 */ /* 0x0008a2000c1e1100 */
[----:B------:R-:W-:Y:S01]  /*2dcb0*/  PRMT R93, RZ, 0x7610, R93 ;  /* 0x00007610ff5d7816 */ /* 0x000fe2000000005d */
[----:B----4-:R-:W-:Y:S02]  /*2dcc0*/  @!P3 IMAD.MOV.U32 R8, RZ, RZ, R120 ;  /* 0x000000ffff08b224 */ /* 0x010fe400078e0078 */
[----:B------:R-:W4:Y:S01]  /*2dcd0*/  LDL R120, [R1+0x724] ;  /* 0x0007240001787983 */ /* 0x000f220000100800 */
[----:B------:R-:W-:-:S03]  /*2dce0*/  @!P3 IMAD.MOV.U32 R9, RZ, RZ, R123 ;  /* 0x000000ffff09b224 */ /* 0x000fc600078e007b */
[----:B------:R-:W4:Y:S04]  /*2dcf0*/  LDL R123, [R1+0x720] ;  /* 0x00072000017b7983 */ /* 0x000f280000100800 */
[----:B------:R3:W4:Y:S01]  /*2dd00*/  @!P3 LDG.E.U8 R94, desc[UR22][R8.64] ;  /* 0x00000016085eb981 */ /* 0x000722000c1e1100 */
[----:B------:R-:W-:Y:S01]  /*2dd10*/  PRMT R92, RZ, 0x7610, R92 ;  /* 0x00007610ff5c7816 */ /* 0x000fe2000000005c */
[----:B---3--:R-:W-:Y:S02]  /*2dd20*/  @!P3 IMAD.MOV.U32 R9, RZ, RZ, R118 ;  /* 0x000000ffff09b224 */ /* 0x008fe400078e0076 */
        /* <DEDUP_REMOVED lines=137> */
[----:B----4-:R-:W-:Y:S01]  /*2e5c0*/  @!P3 IMAD.MOV.U32 R8, RZ, RZ, R120 ;  /* 0x000000ffff08b224 */ /* 0x010fe200078e0078 */
[----:B------:R-:W-:Y:S01]  /*2e5d0*/  PRMT R10, RZ, 0x7610, R10 ;  /* 0x00007610ff0a7816 */ /* 0x000fe2000000000a */
[----:B------:R-:W4:Y:S01]  /*2e5e0*/  LDL R120, [R1+0x82c] ;  /* 0x00082c0001787983 */ /* 0x000f220000100800 */
[----:B------:R-:W-:-:S03]  /*2e5f0*/  @!P3 IMAD.MOV.U32 R9, RZ, RZ, R123 ;  /* 0x000000ffff09b224 */ /* 0x000fc600078e007b */
[----:B------:R-:W4:Y:S04]  /*2e600*/  LDL R123, [R1+0x828] ;  /* 0x00082800017b7983 */ /* 0x000f280000100800 */
[----:B------:R3:W4:Y:S02]  /*2e610*/  @!P3 LDG.E.U8 R12, desc[UR22][R8.64] ;  /* 0x00000016080cb981 */ /* 0x000724000c1e1100 */
[----:B---3--:R-:W-:Y:S02]  /*2e620*/  @!P3 IMAD.MOV.U32 R9, RZ, RZ, R118 ;  /* 0x000000ffff09b224 */ /* 0x008fe400078e0076 */
[----:B------:R-:W3:Y:S01]  /*2e630*/  LDL R118, [R1+0x4a8] ;  /* 0x0004a80001767983 */ /* 0x000ee20000100800 */
[----:B--2---:R-:W-:-:S03]  /*2e640*/  @!P3 IMAD.MOV.U32 R8, RZ, RZ, R116 ;  /* 0x000000ffff08b224 */ /* 0x004fc600078e0074 */
[----:B------:R-:W2:Y:S04]  /*2e650*/  LDL R116, [R1+0x4ac] ;  /* 0x0004ac0001747983 */ /* 0x000ea80000100800 */
[----:B------:R0:W2:Y:S02]  /*2e660*/  @!P3 LDG.E.U8 R11, desc[UR22][R8.64] ;  /* 0x00000016080bb981 */ /* 0x0000a4000c1e1100 */
[----:B0-----:R-:W-:Y:S02]  /*2e670*/  @!P3 IMAD.MOV.U32 R8, RZ, RZ, R28 ;  /* 0x000000ffff08b224 */ /* 0x001fe400078e001c */
[----:B------:R-:W-:-:S05]  /*2e680*/  @!P3 IMAD.MOV.U32 R9, RZ, RZ, R29 ;  /* 0x000000ffff09b224 */ /* 0x000fca00078e001d */
[----:B------:R0:W2:Y:S02]  /*2e690*/  @!P3 LDG.E.U8 R10, desc[UR22][R8.64] ;  /* 0x00000016080ab981 */ /* 0x0000a4000c1e1100 */
[----:B0-----:R-:W-:Y:S01]  /*2e6a0*/  PRMT R9, RZ, 0x7610, R9 ;  /* 0x00007610ff097816 */ /* 0x001fe20000000009 */
[----:B------:R-:W-:Y:S02]  /*2e6b0*/  @!P3 IMAD.MOV.U32 R28, RZ, RZ, R0 ;  /* 0x000000ffff1cb224 */ /* 0x000fe400078e0000 */
[----:B------:R-:W2:Y:S01]  /*2e6c0*/  LDL R0, [R1+0x4c4] ;  /* 0x0004c40001007983 */ /* 0x000ea20000100800 */
[----:B------:R-:W-:-:S03]  /*2e6d0*/  @!P3 IMAD.MOV.U32 R29, RZ, RZ, R2 ;  /* 0x000000ffff1db224 */ /* 0x000fc600078e0002 */
[----:B------:R-:W2:Y:S04]  /*2e6e0*/  LDL R2, [R1+0x4c0] ;  /* 0x0004c00001027983 */ /* 0x000ea80000100800 */
[----:B------:R0:W2:Y:S04]  /*2e6f0*/  @!P3 LDG.E.U8 R9, desc[UR22][R28.64] ;  /* 0x000000161c09b981 */ /* 0x0000a8000c1e1100 */
[----:B------:R-:W2:Y:S01]  /*2e700*/  LDL R29, [R1+0x820] ;  /* 0x00082000011d7983 */ /* 0x000ea20000100800 */
[----:B------:R-:W-:Y:S01]  /*2e710*/  PRMT R8, RZ, 0x7610, R8 ;  /* 0x00007610ff087816 */ /* 0x000fe20000000008 */
[----:B0-----:R-:W-:Y:S01]  /*2e720*/  @!P3 IMAD.MOV.U32 R28, RZ, RZ, R125 ;  /* 0x000000ffff1cb224 */ /* 0x001fe200078e007d */
[----:B------:R-:W-:Y:S01]  /*2e730*/  PRMT R7, RZ, 0x7610, R7 ;  /* 0x00007610ff077816 */ /* 0x000fe20000000007 */
[----:B------:R0:W-:Y:S01]  /*2e740*/  STS.U8 [R3+UR9+0x24000], R72 ;  /* 0x0240004803007988 */ /* 0x0001e20008000009 */
[----:B------:R-:W-:-:S03]  /*2e750*/  PRMT R74, RZ, 0x7610, R74 ;  /* 0x00007610ff4a7816 */ /* 0x000fc6000000004a */
[----:B------:R-:W3:Y:S01]  /*2e760*/  LDL R125, [R1+0x4dc] ;  /* 0x0004dc00017d7983 */ /* 0x000ee20000100800 */
[----:B0-----:R-:W-:-:S03]  /*2e770*/  PRMT R72, RZ, 0x7610, R72 ;  /* 0x00007610ff487816 */ /* 0x001fc60000000048 */
[----:B--2---:R4:W2:Y:S02]  /*2e780*/  @!P3 LDG.E.U8 R8, desc[UR22][R28.64] ;  /* 0x000000161c08b981 */ /* 0x0048a4000c1e1100 */
[----:B----4-:R-:W-:Y:S02]  /*2e790*/  @!P3 IMAD.MOV.U32 R28, RZ, RZ, R120 ;  /* 0x000000ffff1cb224 */ /* 0x010fe400078e0078 */
[----:B------:R-:W-:Y:S01]  /*2e7a0*/  @!P3 IMAD.MOV.U32 R29, RZ, RZ, R123 ;  /* 0x000000ffff1db224 */ /* 0x000fe200078e007b */
[----:B------:R-:W4:Y:S04]  /*2e7b0*/  LDL R120, [R1+0x4f4] ;  /* 0x0004f40001787983 */ /* 0x000f280000100800 */
[----:B------:R0:W2:Y:S04]  /*2e7c0*/  @!P3 LDG.E.U8 R7, desc[UR22][R28.64] ;  /* 0x000000161c07b981 */ /* 0x0000a8000c1e1100 */
[----:B------:R-:W2:Y:S01]  /*2e7d0*/  LDL R123, [R1+0x4f0] ;  /* 0x0004f000017b7983 */ /* 0x000ea20000100800 */
[----:B0-----:R-:W-:-:S02]  /*2e7e0*/  @!P3 IMAD.MOV.U32 R28, RZ, RZ, R116 ;  /* 0x000000ffff1cb224 */ /* 0x001fc400078e0074 */
[----:B---3--:R-:W-:Y:S01]  /*2e7f0*/  @!P3 IMAD.MOV.U32 R29, RZ, RZ, R118 ;  /* 0x000000ffff1db224 */ /* 0x008fe200078e0076 */
[----:B------:R-:W3:Y:S04]  /*2e800*/  LDL R116, [R1+0x50c] ;  /* 0x00050c0001747983 */ /* 0x000ee80000100800 */
[----:B------:R0:W2:Y:S04]  /*2e810*/  @!P3 LDG.E.U8 R74, desc[UR22][R28.64] ;  /* 0x000000161c4ab981 */ /* 0x0000a8000c1e1100 */
[----:B------:R-:W2:Y:S01]  /*2e820*/  LDL R118, [R1+0x508] ;  /* 0x0005080001767983 */ /* 0x000ea20000100800 */
[----:B0-----:R-:W-:-:S02]  /*2e830*/  @!P3 IMAD.MOV.U32 R28, RZ, RZ, R0 ;  /* 0x000000ffff1cb224 */ /* 0x001fc400078e0000 */
[----:B------:R-:W-:Y:S01]  /*2e840*/  @!P3 IMAD.MOV.U32 R29, RZ, RZ, R2 ;  /* 0x000000ffff1db224 */ /* 0x000fe200078e0002 */
[----:B------:R-:W2:Y:S04]  /*2e850*/  LDL R0, [R1+0x51c] ;  /* 0x00051c0001007983 */ /* 0x000ea80000100800 */
[----:B------:R0:W2:Y:S04]  /*2e860*/  @!P3 LDG.E.U8 R72, desc[UR22][R28.64] ;  /* 0x000000161c48b981 */ /* 0x0000a8000c1e1100 */
[----:B------:R-:W2:Y:S04]  /*2e870*/  LDL R2, [R1+0x518] ;  /* 0x0005180001027983 */ /* 0x000ea80000100800 */
[----:B------:R-:W2:Y:S01]  /*2e880*/  LDL R29, [R1+0x4d8] ;  /* 0x0004d800011d7983 */ /* 0x000ea20000100800 */
[----:B0-----:R-:W-:-:S03]  /*2e890*/  @!P3 IMAD.MOV.U32 R28, RZ, RZ, R125 ;  /* 0x000000ffff1cb224 */ /* 0x001fc600078e007d */
[----:B------:R0:W-:Y:S04]  /*2e8a0*/  STS.U8 [R3+UR9+0x24400], R70 ;  /* 0x0244004603007988 */ /* 0x0001e80008000009 */
[----:B------:R1:W-:Y:S04]  /*2e8b0*/  STS.U8 [R3+UR9+0x24800], R68 ;  /* 0x0248004403007988 */ /* 0x0003e80008000009 */
[----:B------:R2:W-:Y:S01]  /*2e8c0*/  STS.U8 [R3+UR9+0x24c00], R66 ;  /* 0x024c004203007988 */ /* 0x0005e20008000009 */
[----:B0-----:R-:W-:-:S03]  /*2e8d0*/  PRMT R70, RZ, 0x7610, R70 ;  /* 0x00007610ff467816 */ /* 0x001fc60000000046 */
[----:B------:R-:W3:Y:S01]  /*2e8e0*/  LDL R125, [R1+0x54c] ;  /* 0x00054c00017d7983 */ /* 0x000ee20000100800 */
[----:B-1----:R-:W-:-:S03]  /*2e8f0*/  PRMT R68, RZ, 0x7610, R68 ;  /* 0x00007610ff447816 */ /* 0x002fc60000000044 */
[----:B--2---:R4:W2:Y:S02]  /*2e900*/  @!P3 LDG.E.U8 R70, desc[UR22][R28.64] ;  /* 0x000000161c46b981 */ /* 0x0048a4000c1e1100 */
[----:B----4-:R-:W-:Y:S02]  /*2e910*/  @!P3 IMAD.MOV.U32 R28, RZ, RZ, R120 ;  /* 0x000000ffff1cb224 */ /* 0x010fe400078e0078 */
[----:B------:R-:W-:Y:S01]  /*2e920*/  @!P3 IMAD.MOV.U32 R29, RZ, RZ, R123 ;  /* 0x000000ffff1db224 */ /* 0x000fe200078e007b */
[----:B------:R-:W4:Y:S04]  /*2e930*/  LDL R120, [R1+0x52c] ;  /* 0x00052c0001787983 */ /* 0x000f280000100800 */
[----:B------:R-:W2:Y:S04]  /*2e940*/  LDL R123, [R1+0x528] ;  /* 0x00052800017b7983 */ /* 0x000ea80000100800 */
[----:B------:R3:W2:Y:S02]  /*2e950*/  @!P3 LDG.E.U8 R68, desc[UR22][R28.64] ;  /* 0x000000161c44b981 */ /* 0x0006a4000c1e1100 */
[----:B---3--:R-:W-:-:S02]  /*2e960*/  @!P3 IMAD.MOV.U32 R28, RZ, RZ, R116 ;  /* 0x000000ffff1cb224 */ /* 0x008fc400078e0074 */
[----:B------:R-:W-:Y:S01]  /*2e970*/  @!P3 IMAD.MOV.U32 R29, RZ, RZ, R118 ;  /* 0x000000ffff1db224 */ /* 0x000fe200078e0076 */
[----:B------:R-:W3:Y:S04]  /*2e980*/  LDL R116, [R1+0x53c] ;  /* 0x00053c0001747983 */ /* 0x000ee80000100800 */
[----:B------:R-:W3:Y:S01]  /*2e990*/  LDL R118, [R1+0x538] ;  /* 0x0005380001767983 */ /* 0x000ee20000100800 */
[----:B------:R-:W-:-:S03]  /*2e9a0*/  PRMT R66, RZ, 0x7610, R66 ;  /* 0x00007610ff427816 */ /* 0x000fc60000000042 */
[----:B------:R0:W-:Y:S04]  /*2e9b0*/  STS.U8 [R3+UR9+0x25c00], R33 ;  /* 0x025c002103007988 */ /* 0x0001e80008000009 */
[----:B------:R1:W3:Y:S04]  /*2e9c0*/  @!P3 LDG.E.U8 R66, desc[UR22][R28.64] ;  /* 0x000000161c42b981 */ /* 0x0002e8000c1e1100 */
[----:B0-----:R-:W3:Y:S01]  /*2e9d0*/  LDL R33, [R1+0x548] ;  /* 0x0005480001217983 */ /* 0x001ee20000100800 */
[----:B-1----:R-:W-:Y:S02]  /*2e9e0*/  @!P3 IMAD.MOV.U32 R28, RZ, RZ, R0 ;  /* 0x000000ffff1cb224 */ /* 0x002fe400078e0000 */
[----:B------:R-:W-:Y:S01]  /*2e9f0*/  @!P3 IMAD.MOV.U32 R29, RZ, RZ, R2 ;  /* 0x000000ffff1db224 */ /* 0x000fe200078e0002 */
[----:B------:R-:W3:Y:S04]  /*2ea00*/  LDL R0, [R1+0x55c] ;  /* 0x00055c0001007983 */ /* 0x000ee80000100800 */
[----:B------:R-:W3:Y:S04]  /*2ea10*/  LDL R2, [R1+0x558] ;  /* 0x0005580001027983 */ /* 0x000ee80000100800 */
[----:B------:R0:W-:Y:S04]  /*2ea20*/  STS.U8 [R3+UR9+0x25000], R64 ;  /* 0x0250004003007988 */ /* 0x0001e80008000009 */
[----:B------:R-:W-:Y:S04]  /*2ea30*/  STS.U8 [R3+UR9+0x25400], R31 ;  /* 0x0254001f03007988 */ /* 0x000fe80008000009 */
[----:B------:R4:W-:Y:S01]  /*2ea40*/  STS.U8 [R3+UR9+0x25800], R30 ;  /* 0x0258001e03007988 */ /* 0x0009e20008000009 */
[----:B0-----:R-:W-:-:S06]  /*2ea50*/  PRMT R64, RZ, 0x7610, R64 ;  /* 0x00007610ff407816 */ /* 0x001fcc0000000040 */
[----:B------:R0:W3:Y:S02]  /*2ea60*/  @!P3 LDG.E.U8 R64, desc[UR22][R28.64] ;  /* 0x000000161c40b981 */ /* 0x0000e4000c1e1100 */
[----:B0-----:R-:W-:Y:S01]  /*2ea70*/  PRMT R28, RZ, 0x7610, R28 ;  /* 0x00007610ff1c7816 */ /* 0x001fe2000000001c */
[----:B----4-:R-:W-:Y:S02]  /*2ea80*/  @!P3 IMAD.MOV.U32 R30, RZ, RZ, R120 ;  /* 0x000000ffff1eb224 */ /* 0x010fe400078e0078 */
[----:B------:R-:W4:Y:S01]  /*2ea90*/  LDL R120, [R1+0x56c] ;  /* 0x00056c0001787983 */ /* 0x000f220000100800 */
[----:B--2---:R-:W-:-:S03]  /*2eaa0*/  @!P3 IMAD.MOV.U32 R31, RZ, RZ, R123 ;  /* 0x000000ffff1fb224 */ /* 0x004fc600078e007b */
[----:B------:R-:W2:Y:S04]  /*2eab0*/  LDL R123, [R1+0x568] ;  /* 0x00056800017b7983 */ /* 0x000ea80000100800 */
[----:B------:R3:W2:Y:S02]  /*2eac0*/  @!P3 LDG.E.U8 R28, desc[UR22][R30.64] ;  /* 0x000000161e1cb981 */ /* 0x0006a4000c1e1100 */
[----:B---3--:R-:W-:Y:S02]  /*2ead0*/  @!P3 IMAD.MOV.U32 R30, RZ, RZ, R116 ;  /* 0x000000ffff1eb224 */ /* 0x008fe400078e0074 */
[----:B------:R-:W3:Y:S01]  /*2eae0*/  LDL R116, [R1+0x57c] ;  /* 0x00057c0001747983 */ /* 0x000ee20000100800 */
[----:B------:R-:W-:-:S03]  /*2eaf0*/  @!P3 IMAD.MOV.U32 R31, RZ, RZ, R118 ;  /* 0x000000ffff1fb224 */ /* 0x000fc600078e0076 */
[----:B------:R-:W3:Y:S01]  /*2eb00*/  LDL R118, [R1+0x578] ;  /* 0x0005780001767983 */ /* 0x000ee20000100800 */
[----:B------:R-:W-:-:S03]  /*2eb10*/  PRMT R29, RZ, 0x7610, R29 ;  /* 0x00007610ff1d7816 */ /* 0x000fc6000000001d */
[----:B------:R0:W-:Y:S04]  /*2eb20*/  STS.U8 [R3+UR9+0x26000], R32 ;  /* 0x0260002003007988 */ /* 0x0001e80008000009 */
[----:B------:R1:W3:Y:S01]  /*2eb30*/  @!P3 LDG.E.U8 R29, desc[UR22][R30.64] ;  /* 0x000000161e1db981 */ /* 0x0002e2000c1e1100 */
[----:B0-----:R-:W-:-:S03]  /*2eb40*/  @!P3 IMAD.MOV.U32 R32, RZ, RZ, R125 ;  /* 0x000000ffff20b224 */ /* 0x001fc600078e007d */
[----:B------:R-:W-:Y:S01]  /*2eb50*/  STS.U8 [R3+UR9+0x26400], R35 ;  /* 0x0264002303007988 */ /* 0x000fe20008000009 */
[----:B-1----:R-:W-:-:S03]  /*2eb60*/  PRMT R30, RZ, 0x7610, R30 ;  /* 0x00007610ff1e7816 */ /* 0x002fc6000000001e */
[----:B------:R-:W-:Y:S01]  /*2eb70*/  STS.U8 [R3+UR9+0x26800], R34 ;  /* 0x0268002203007988 */ /* 0x000fe20008000009 */
[----:B------:R-:W-:-:S03]  /*2eb80*/  PRMT R31, RZ, 0x7610, R31 ;  /* 0x00007610ff1f7816 */ /* 0x000fc6000000001f */
[----:B------:R-:W3:Y:S04]  /*2eb90*/  LDL R125, [R1+0x5ac] ;  /* 0x0005ac00017d7983 */ /* 0x000ee80000100800 */
[----:B------:R0:W3:Y:S02]  /*2eba0*/  @!P3 LDG.E.U8 R30, desc[UR22][R32.64] ;  /* 0x00000016201eb981 */ /* 0x0000e4000c1e1100 */
[----:B0-----:R-:W-:Y:S02]  /*2ebb0*/  @!P3 IMAD.MOV.U32 R32, RZ, RZ, R0 ;  /* 0x000000ffff20b224 */ /* 0x001fe400078e0000 */
[----:B------:R-:W-:Y:S01]  /*2ebc0*/  @!P3 IMAD.MOV.U32 R33, RZ, RZ, R2 ;  /* 0x000000ffff21b224 */ /* 0x000fe200078e0002 */
[----:B------:R-:W3:Y:S04]  /*2ebd0*/  LDL R0, [R1+0x58c] ;  /* 0x00058c0001007983 */ /* 0x000ee80000100800 */
[----:B------:R-:W3:Y:S04]  /*2ebe0*/  LDL R2, [R1+0x588] ;  /* 0x0005880001027983 */ /* 0x000ee80000100800 */
[----:B------:R0:W3:Y:S04]  /*2ebf0*/  @!P3 LDG.E.U8 R31, desc[UR22][R32.64] ;  /* 0x00000016201fb981 */ /* 0x0000e8000c1e1100 */
[----:B------:R1:W-:Y:S01]  /*2ec00*/  STS.U8 [R3+UR9+0x27400], R39 ;  /* 0x0274002703007988 */ /* 0x0003e20008000009 */
[----:B0-----:R-:W-:-:S03]  /*2ec10*/  PRMT R32, RZ, 0x7610, R32 ;  /* 0x00007610ff207816 */ /* 0x001fc60000000020 */
[----:B-1----:R-:W3:Y:S01]  /*2ec20*/  LDL R39, [R1+0x5a8] ;  /* 0x0005a80001277983 */ /* 0x002ee20000100800 */
[----:B----4-:R-:W-:-:S03]  /*2ec30*/  @!P3 IMAD.MOV.U32 R34, RZ, RZ, R120 ;  /* 0x000000ffff22b224 */ /* 0x010fc600078e0078 */
        /* <DEDUP_REMOVED lines=9> */
[----:B------:R-:W-:Y:S04]  /*2ecd0*/  STS.U8 [R3+UR9+0x26c00], R37 ;  /* 0x026c002503007988 */ /* 0x000fe80008000009 */
[----:B------:R0:W-:Y:S04]  /*2ece0*/  STS.U8 [R3+UR9+0x27000], R36 ;  /* 0x0270002403007988 */ /* 0x0001e80008000009 */
[----:B------:R1:W3:Y:S02]  /*2ecf0*/  @!P3 LDG.E.U8 R33, desc[UR22][R34.64] ;  /* 0x000000162221b981 */ /* 0x0002e4000c1e1100 */
[----:B-1----:R-:W-:-:S02]  /*2ed00*/  PRMT R34, RZ, 0x7610, R34 ;  /* 0x00007610ff227816 */ /* 0x002fc40000000022 */
[----:B------:R-:W-:Y:S01]  /*2ed10*/  PRMT R35, RZ, 0x7610, R35 ;  /* 0x00007610ff237816 */ /* 0x000fe20000000023 */
[----:B0-----:R-:W-:Y:S02]  /*2ed20*/  @!P3 IMAD.MOV.U32 R36, RZ, RZ, R0 ;  /* 0x000000ffff24b224 */ /* 0x001fe400078e0000 */
[----:B------:R-:W3:Y:S01]  /*2ed30*/  LDL R0, [R1+0x5cc] ;  /* 0x0005cc0001007983 */ /* 0x000ee20000100800 */
[----:B------:R-:W-:-:S03]  /*2ed40*/  @!P3 IMAD.MOV.U32 R37, RZ, RZ, R2 ;  /* 0x000000ffff25b224 */ /* 0x000fc600078e0002 */
[----:B------:R-:W3:Y:S04]  /*2ed50*/  LDL R2, [R1+0x5c8] ;  /* 0x0005c80001027983 */ /* 0x000ee80000100800 */
[----:B------:R4:W3:Y:S04]  /*2ed60*/  @!P3 LDG.E.U8 R34, desc[UR22][R36.64] ;  /* 0x000000162422b981 */ /* 0x0008e8000c1e1100 */
[----:B------:R0:W-:Y:S02]  /*2ed70*/  STS.U8 [R3+UR9+0x27800], R38 ;  /* 0x0278002603007988 */ /* 0x0001e40008000009 */
[----:B0-----:R-:W-:-:S02]  /*2ed80*/  @!P3 IMAD.MOV.U32 R38, RZ, RZ, R125 ;  /* 0x000000ffff26b224 */ /* 0x001fc400078e007d */
[----:B------:R-:W-:Y:S01]  /*2ed90*/  STS.U8 [R3+UR9+0x27c00], R41 ;  /* 0x027c002903007988 */ /* 0x000fe20008000009 */
[----:B----4-:R-:W-:-:S03]  /*2eda0*/  @!P3 IMAD.MOV.U32 R36, RZ, RZ, R120 ;  /* 0x000000ffff24b224 */ /* 0x010fc600078e0078 */
[----:B------:R-:W4:Y:S01]  /*2edb0*/  LDL R125, [R1+0x60c] ;  /* 0x00060c00017d7983 */ /* 0x000f220000100800 */
[----:B--2---:R-:W-:-:S03]  /*2edc0*/  @!P3 IMAD.MOV.U32 R37, RZ, RZ, R123 ;  /* 0x000000ffff25b224 */ /* 0x004fc600078e007b */
[----:B------:R-:W2:Y:S04]  /*2edd0*/  LDL R120, [R1+0x5dc] ;  /* 0x0005dc0001787983 */ /* 0x000ea80000100800 */
[----:B------:R-:W4:Y:S04]  /*2ede0*/  LDL R123, [R1+0x5d8] ;  /* 0x0005d800017b7983 */ /* 0x000f280000100800 */
[----:B------:R0:W4:Y:S02]  /*2edf0*/  @!P3 LDG.E.U8 R35, desc[UR22][R36.64] ;  /* 0x000000162423b981 */ /* 0x000124000c1e1100 */
[----:B0-----:R-:W-:-:S06]  /*2ee00*/  PRMT R36, RZ, 0x7610, R36 ;  /* 0x00007610ff247816 */ /* 0x001fcc0000000024 */
[----:B------:R3:W4:Y:S02]  /*2ee10*/  @!P3 LDG.E.U8 R36, desc[UR22][R38.64] ;  /* 0x000000162624b981 */ /* 0x000724000c1e1100 */
[----:B---3--:R-:W-:Y:S02]  /*2ee20*/  @!P3 IMAD.MOV.U32 R38, RZ, RZ, R116 ;  /* 0x000000ffff26b224 */ /* 0x008fe400078e0074 */
[----:B------:R-:W-:Y:S01]  /*2ee30*/  @!P3 IMAD.MOV.U32 R39, RZ, RZ, R118 ;  /* 0x000000ffff27b224 */ /* 0x000fe200078e0076 */
[----:B------:R-:W3:Y:S04]  /*2ee40*/  LDL R116, [R1+0x5ec] ;  /* 0x0005ec0001747983 */ /* 0x000ee80000100800 */
[----:B------:R-:W3:Y:S01]  /*2ee50*/  LDL R118, [R1+0x5e8] ;  /* 0x0005e80001767983 */ /* 0x000ee20000100800 */
[----:B------:R-:W-:-:S03]  /*2ee60*/  PRMT R37, RZ, 0x7610, R37 ;  /* 0x00007610ff257816 */ /* 0x000fc60000000025 */
[----:B------:R0:W-:Y:S04]  /*2ee70*/  STS.U8 [R4+UR9+0x24100], R40 ;  /* 0x0241002804007988 */ /* 0x0001e80008000009 */
[----:B------:R1:W3:Y:S01]  /*2ee80*/  @!P3 LDG.E.U8 R37, desc[UR22][R38.64] ;  /* 0x000000162625b981 */ /* 0x0002e2000c1e1100 */
[----:B0-----:R-:W-:-:S03]  /*2ee90*/  @!P3 IMAD.MOV.U32 R40, RZ, RZ, R0 ;  /* 0x000000ffff28b224 */ /* 0x001fc600078e0000 */
[----:B------:R-:W3:Y:S01]  /*2eea0*/  LDL R0, [R1+0x5fc] ;  /* 0x0005fc0001007983 */ /* 0x000ee20000100800 */
[----:B------:R-:W-:-:S03]  /*2eeb0*/  @!P3 IMAD.MOV.U32 R41, RZ, RZ, R2 ;  /* 0x000000ffff29b224 */ /* 0x000fc600078e0002 */
[----:B------:R-:W3:Y:S01]  /*2eec0*/  LDL R2, [R1+0x5f8] ;  /* 0x0005f80001027983 */ /* 0x000ee20000100800 */
[----:B-1----:R-:W-:-:S03]  /*2eed0*/  PRMT R38, RZ, 0x7610, R38 ;  /* 0x00007610ff267816 */ /* 0x002fc60000000026 */
[----:B------:R0:W-:Y:S04]  /*2eee0*/  STS.U8 [R4+UR9+0x24d00], R45 ;  /* 0x024d002d04007988 */ /* 0x0001e80008000009 */
[----:B------:R2:W3:Y:S04]  /*2eef0*/  @!P3 LDG.E.U8 R38, desc[UR22][R40.64] ;  /* 0x000000162826b981 */ /* 0x0004e8000c1e1100 */
[----:B0-----:R-:W3:Y:S04]  /*2ef00*/  LDL R45, [R1+0x608] ;  /* 0x00060800012d7983 */ /* 0x001ee80000100800 */
[----:B------:R-:W-:Y:S04]  /*2ef10*/  STS.U8 [R4+UR9+0x24500], R43 ;  /* 0x0245002b04007988 */ /* 0x000fe80008000009 */
[----:B------:R3:W-:Y:S01]  /*2ef20*/  STS.U8 [R4+UR9+0x24900], R42 ;  /* 0x0249002a04007988 */ /* 0x0007e20008000009 */
[----:B--2---:R-:W-:-:S03]  /*2ef30*/  @!P3 IMAD.MOV.U32 R40, RZ, RZ, R120 ;  /* 0x000000ffff28b224 */ /* 0x004fc600078e0078 */
[----:B------:R-:W2:Y:S01]  /*2ef40*/  LDL R120, [R1+0x61c] ;  /* 0x00061c0001787983 */ /* 0x000ea20000100800 */
[----:B----4-:R-:W-:-:S03]  /*2ef50*/  @!P3 IMAD.MOV.U32 R41, RZ, RZ, R123 ;  /* 0x000000ffff29b224 */ /* 0x010fc600078e007b */
[----:B------:R-:W4:Y:S01]  /*2ef60*/  LDL R123, [R1+0x618] ;  /* 0x00061800017b7983 */ /* 0x000f220000100800 */
[----:B---3--:R-:W-:-:S03]  /*2ef70*/  @!P3 IMAD.MOV.U32 R42, RZ, RZ, R116 ;  /* 0x000000ffff2ab224 */ /* 0x008fc600078e0074 */
[----:B------:R-:W3:Y:S01]  /*2ef80*/  LDL R116, [R1+0x62c] ;  /* 0x00062c0001747983 */ /* 0x000ee20000100800 */
[----:B------:R-:W-:-:S03]  /*2ef90*/  @!P3 IMAD.MOV.U32 R43, RZ, RZ, R118 ;  /* 0x000000ffff2bb224 */ /* 0x000fc600078e0076 */
[----:B------:R-:W3:Y:S01]  /*2efa0*/  LDL R118, [R1+0x628] ;  /* 0x0006280001767983 */ /* 0x000ee20000100800 */
[----:B------:R-:W-:-:S06]  /*2efb0*/  PRMT R39, RZ, 0x7610, R39 ;  /* 0x00007610ff277816 */ /* 0x000fcc0000000027 */
[----:B------:R0:W3:Y:S02]  /*2efc0*/  @!P3 LDG.E.U8 R39, desc[UR22][R40.64] ;  /* 0x000000162827b981 */ /* 0x0000e4000c1e1100 */
[----:B0-----:R-:W-:Y:S02]  /*2efd0*/  PRMT R40, RZ, 0x7610, R40 ;  /* 0x00007610ff287816 */ /* 0x001fe40000000028 */
[----:B------:R-:W-:-:S04]  /*2efe0*/  PRMT R41, RZ, 0x7610, R41 ;  /* 0x00007610ff297816 */ /* 0x000fc80000000029 */
[----:B------:R0:W3:Y:S04]  /*2eff0*/  @!P3 LDG.E.U8 R40, desc[UR22][R42.64] ;  /* 0x000000162a28b981 */ /* 0x0000e8000c1e1100 */
[----:B------:R1:W-:Y:S01]  /*2f000*/  STS.U8 [R4+UR9+0x25100], R44 ;  /* 0x0251002c04007988 */ /* 0x0003e20008000009 */
[----:B0-----:R-:W-:Y:S02]  /*2f010*/  @!P3 IMAD.MOV.U32 R42, RZ, RZ, R0 ;  /* 0x000000ffff2ab224 */ /* 0x001fe400078e0000 */
[----:B------:R-:W-:Y:S01]  /*2f020*/  @!P3 IMAD.MOV.U32 R43, RZ, RZ, R2 ;  /* 0x000000ffff2bb224 */ /* 0x000fe200078e0002 */
[----:B------:R-:W3:Y:S01]  /*2f030*/  LDL R0, [R1+0x63c] ;  /* 0x00063c0001007983 */ /* 0x000ee20000100800 */
[----:B-1----:R-:W-:-:S03]  /*2f040*/  @!P3 IMAD.MOV.U32 R44, RZ, RZ, R125 ;  /* 0x000000ffff2cb224 */ /* 0x002fc600078e007d */
[----:B------:R0:W3:Y:S04]  /*2f050*/  @!P3 LDG.E.U8 R41, desc[UR22][R42.64] ;  /* 0x000000162a29b981 */ /* 0x0000e8000c1e1100 */
[----:B------:R-:W3:Y:S04]  /*2f060*/  LDL R2, [R1+0x638] ;  /* 0x0006380001027983 */ /* 0x000ee80000100800 */
[----:B------:R-:W-:Y:S01]  /*2f070*/  STS.U8 [R4+UR9+0x25500], R47 ;  /* 0x0255002f04007988 */ /* 0x000fe20008000009 */
[----:B0-----:R-:W-:-:S03]  /*2f080*/  PRMT R42, RZ, 0x7610, R42 ;  /* 0x00007610ff2a7816 */ /* 0x001fc6000000002a */
[----:B------:R3:W-:Y:S04]  /*2f090*/  STS.U8 [R4+UR9+0x25900], R46 ;  /* 0x0259002e04007988 */ /* 0x0007e80008000009 */
[----:B------:R2:W3:Y:S04]  /*2f0a0*/  @!P3 LDG.E.U8 R42, desc[UR22][R44.64] ;  /* 0x000000162c2ab981 */ /* 0x0004e8000c1e1100 */
[----:B------:R-:W3:Y:S01]  /*2f0b0*/  LDL R125, [R1+0x66c] ;  /* 0x00066c00017d7983 */ /* 0x000ee20000100800 */
        /* <DEDUP_REMOVED lines=9> */
[----:B------:R0:W3:Y:S04]  /*2f150*/  @!P3 LDG.E.U8 R43, desc[UR22][R44.64] ;  /* 0x000000162c2bb981 */ /* 0x0000e8000c1e1100 */
[----:B------:R1:W-:Y:S01]  /*2f160*/  STS.U8 [R4+UR9+0x26500], R51 ;  /* 0x0265003304007988 */ /* 0x0003e20008000009 */
[----:B0-----:R-:W-:-:S03]  /*2f170*/  PRMT R44, RZ, 0x7610, R44 ;  /* 0x00007610ff2c7816 */ /* 0x001fc6000000002c */
[----:B-1----:R-:W3:Y:S04]  /*2f180*/  LDL R51, [R1+0x668] ;  /* 0x0006680001337983 */ /* 0x002ee80000100800 */
[----:B------:R0:W3:Y:S01]  /*2f190*/  @!P3 LDG.E.U8 R44, desc[UR22][R46.64] ;  /* 0x000000162e2cb981 */ /* 0x0000e2000c1e1100 */
[----:B------:R-:W-:-:S03]  /*2f1a0*/  PRMT R45, RZ, 0x7610, R45 ;  /* 0x00007610ff2d7816 */ /* 0x000fc6000000002d */
[----:B------:R-:W-:Y:S01]  /*2f1b0*/  STS.U8 [R4+UR9+0x25d00], R49 ;  /* 0x025d003104007988 */ /* 0x000fe20008000009 */
[----:B0-----:R-:W-:-:S03]  /*2f1c0*/  @!P3 IMAD.MOV.U32 R46, RZ, RZ, R0 ;  /* 0x000000ffff2eb224 */ /* 0x001fc600078e0000 */
[----:B------:R-:W3:Y:S01]  /*2f1d0*/  LDL R0, [R1+0x67c] ;  /* 0x00067c0001007983 */ /* 0x000ee20000100800 */
[----:B------:R-:W-:-:S03]  /*2f1e0*/  @!P3 IMAD.MOV.U32 R47, RZ, RZ, R2 ;  /* 0x000000ffff2fb224 */ /* 0x000fc600078e0002 */
[----:B------:R-:W3:Y:S04]  /*2f1f0*/  LDL R2, [R1+0x678] ;  /* 0x0006780001027983 */ /* 0x000ee80000100800 */
[----:B------:R2:W-:Y:S04]  /*2f200*/  STS.U8 [R4+UR9+0x26100], R48 ;  /* 0x0261003004007988 */ /* 0x0005e80008000009 */
[----:B------:R0:W3:Y:S02]  /*2f210*/  @!P3 LDG.E.U8 R45, desc[UR22][R46.64] ;  /* 0x000000162e2db981 */ /* 0x0000e4000c1e1100 */
[----:B0-----:R-:W-:Y:S01]  /*2f220*/  PRMT R46, RZ, 0x7610, R46 ;  /* 0x00007610ff2e7816 */ /* 0x001fe2000000002e */
[----:B--2---:R-:W-:-:S02]  /*2f230*/  @!P3 IMAD.MOV.U32 R48, RZ, RZ, R120 ;  /* 0x000000ffff30b224 */ /* 0x004fc400078e0078 */
[----:B------:R-:W2:Y:S01]  /*2f240*/  LDL R120, [R1+0x68c] ;  /* 0x00068c0001787983 */ /* 0x000ea20000100800 */
[----:B----4-:R-:W-:-:S03]  /*2f250*/  @!P3 IMAD.MOV.U32 R49, RZ, RZ, R123 ;  /* 0x000000ffff31b224 */ /* 0x010fc600078e007b */
[----:B------:R-:W4:Y:S04]  /*2f260*/  LDL R123, [R1+0x688] ;  /* 0x00068800017b7983 */ /* 0x000f280000100800 */
[----:B------:R3:W4:Y:S02]  /*2f270*/  @!P3 LDG.E.U8 R46, desc[UR22][R48.64] ;  /* 0x00000016302eb981 */ /* 0x000724000c1e1100 */
        /* <DEDUP_REMOVED lines=15> */
[----:B------:R-:W3:Y:S01]  /*2f370*/  LDL R0, [R1+0x6ac] ;  /* 0x0006ac0001007983 */ /* 0x000ee20000100800 */
[----:B------:R-:W-:-:S03]  /*2f380*/  @!P3 IMAD.MOV.U32 R51, RZ, RZ, R2 ;  /* 0x000000ffff33b224 */ /* 0x000fc600078e0002 */
[----:B------:R-:W3:Y:S04]  /*2f390*/  LDL R2, [R1+0x6a8] ;  /* 0x0006a80001027983 */ /* 0x000ee80000100800 */
[----:B------:R0:W3:Y:S04]  /*2f3a0*/  @!P3 LDG.E.U8 R49, desc[UR22][R50.64] ;  /* 0x000000163231b981 */ /* 0x0000e8000c1e1100 */
[----:B------:R1:W-:Y:S01]  /*2f3b0*/  STS.U8 [R4+UR9+0x27d00], R57 ;  /* 0x027d003904007988 */ /* 0x0003e20008000009 */
[----:B0-----:R-:W-:-:S03]  /*2f3c0*/  PRMT R50, RZ, 0x7610, R50 ;  /* 0x00007610ff327816 */ /* 0x001fc60000000032 */
[----:B-1----:R-:W3:Y:S01]  /*2f3d0*/  LDL R57, [R1+0x6c8] ;  /* 0x0006c80001397983 */ /* 0x002ee20000100800 */
[----:B--2---:R-:W-:-:S03]  /*2f3e0*/  @!P3 IMAD.MOV.U32 R52, RZ, RZ, R120 ;  /* 0x000000ffff34b224 */ /* 0x004fc600078e0078 */
        /* <DEDUP_REMOVED lines=9> */
[----:B------:R-:W-:Y:S04]  /*2f480*/  STS.U8 [R4+UR9+0x27500], R55 ;  /* 0x0275003704007988 */ /* 0x000fe80008000009 */
[----:B------:R0:W3:Y:S04]  /*2f490*/  @!P3 LDG.E.U8 R51, desc[UR22][R52.64] ;  /* 0x000000163433b981 */ /* 0x0000e8000c1e1100 */
[----:B------:R1:W-:Y:S01]  /*2f4a0*/  STS.U8 [R4+UR9+0x27900], R54 ;  /* 0x0279003604007988 */ /* 0x0003e20008000009 */
[----:B0-----:R-:W-:Y:S02]  /*2f4b0*/  PRMT R52, RZ, 0x7610, R52 ;  /* 0x00007610ff347816 */ /* 0x001fe40000000034 */
[----:B------:R-:W-:Y:S01]  /*2f4c0*/  PRMT R53, RZ, 0x7610, R53 ;  /* 0x00007610ff357816 */ /* 0x000fe20000000035 */
[----:B------:R0:W-:Y:S01]  /*2f4d0*/  STS.U8 [R5+UR9+0x24200], R56 ;  /* 0x0242003805007988 */ /* 0x0001e20008000009 */
[----:B-1----:R-:W-:-:S03]  /*2f4e0*/  @!P3 IMAD.MOV.U32 R54, RZ, RZ, R0 ;  /* 0x000000ffff36b224 */ /* 0x002fc600078e0000 */
[----:B------:R-:W3:Y:S01]  /*2f4f0*/  LDL R0, [R1+0x6ec] ;  /* 0x0006ec0001007983 */ /* 0x000ee20000100800 */
[----:B------:R-:W-:-:S03]  /*2f500*/  @!P3 IMAD.MOV.U32 R55, RZ, RZ, R2 ;  /* 0x000000ffff37b224 */ /* 0x000fc600078e0002 */
[----:B------:R-:W3:Y:S04]  /*2f510*/  LDL R2, [R1+0x6e8] ;  /* 0x0006e80001027983 */ /* 0x000ee80000100800 */
[----:B------:R2:W3:Y:S01]  /*2f520*/  @!P3 LDG.E.U8 R52, desc[UR22][R54.64] ;  /* 0x000000163634b981 */ /* 0x0004e2000c1e1100 */
[----:B0-----:R-:W-:-:S03]  /*2f530*/  @!P3 IMAD.MOV.U32 R56, RZ, RZ, R125 ;  /* 0x000000ffff38b224 */ /* 0x001fc600078e007d */
[----:B------:R-:W-:Y:S04]  /*2f540*/  STS.U8 [R5+UR9+0x24600], R59 ;  /* 0x0246003b05007988 */ /* 0x000fe80008000009 */
[----:B------:R-:W-:Y:S04]  /*2f550*/  STS.U8 [R5+UR9+0x24a00], R58 ;  /* 0x024a003a05007988 */ /* 0x000fe80008000009 */
[----:B------:R-:W3:Y:S01]  /*2f560*/  LDL R125, [R1+0x72c] ;  /* 0x00072c00017d7983 */ /* 0x000ee20000100800 */
[----:B--2---:R-:W-:-:S03]  /*2f570*/  @!P3 IMAD.MOV.U32 R54, RZ, RZ, R120 ;  /* 0x000000ffff36b224 */ /* 0x004fc600078e0078 */
[----:B------:R-:W2:Y:S01]  /*2f580*/  LDL R120, [R1+0x6fc] ;  /* 0x0006fc0001787983 */ /* 0x000ea20000100800 */
[----:B----4-:R-:W-:-:S03]  /*2f590*/  @!P3 IMAD.MOV.U32 R55, RZ, RZ, R123 ;  /* 0x000000ffff37b224 */ /* 0x010fc600078e007b */
[----:B------:R-:W4:Y:S04]  /*2f5a0*/  LDL R123, [R1+0x6f8] ;  /* 0x0006f800017b7983 */ /* 0x000f280000100800 */
[----:B------:R0:W4:Y:S02]  /*2f5b0*/  @!P3 LDG.E.U8 R53, desc[UR22][R54.64] ;  /* 0x000000163635b981 */ /* 0x000124000c1e1100 */
[----:B0-----:R-:W-:-:S06]  /*2f5c0*/  PRMT R54, RZ, 0x7610, R54 ;  /* 0x00007610ff367816 */ /* 0x001fcc0000000036 */
[----:B------:R3:W4:Y:S02]  /*2f5d0*/  @!P3 LDG.E.U8 R54, desc[UR22][R56.64] ;  /* 0x000000163836b981 */ /* 0x000724000c1e1100 */
[----:B---3--:R-:W-:Y:S02]  /*2f5e0*/  @!P3 IMAD.MOV.U32 R56, RZ, RZ, R116 ;  /* 0x000000ffff38b224 */ /* 0x008fe400078e0074 */
[----:B------:R-:W3:Y:S01]  /*2f5f0*/  LDL R116, [R1+0x70c] ;  /* 0x00070c0001747983 */ /* 0x000ee20000100800 */
[----:B------:R-:W-:-:S03]  /*2f600*/  @!P3 IMAD.MOV.U32 R57, RZ, RZ, R118 ;  /* 0x000000ffff39b224 */ /* 0x000fc600078e0076 */
[----:B------:R-:W3:Y:S01]  /*2f610*/  LDL R118, [R1+0x708] ;  /* 0x0007080001767983 */ /* 0x000ee20000100800 */
[----:B------:R-:W-:-:S06]  /*2f620*/  PRMT R55, RZ, 0x7610, R55 ;  /* 0x00007610ff377816 */ /* 0x000fcc0000000037 */
[----:B------:R0:W3:Y:S04]  /*2f630*/  @!P3 LDG.E.U8 R55, desc[UR22][R56.64] ;  /* 0x000000163837b981 */ /* 0x0000e8000c1e1100 */
[----:B------:R1:W-:Y:S01]  /*2f640*/  STS.U8 [R5+UR9+0x25600], R63 ;  /* 0x0256003f05007988 */ /* 0x0003e20008000009 */
[----:B0-----:R-:W-:-:S03]  /*2f650*/  PRMT R56, RZ, 0x7610, R56 ;  /* 0x00007610ff387816 */ /* 0x001fc60000000038 */
[----:B-1----:R-:W3:Y:S01]  /*2f660*/  LDL R63, [R1+0x728] ;  /* 0x00072800013f7983 */ /* 0x002ee20000100800 */
[----:B------:R-:W-:-:S03]  /*2f670*/  @!P3 IMAD.MOV.U32 R58, RZ, RZ, R0 ;  /* 0x000000ffff3ab224 */ /* 0x000fc600078e0000 */
[----:B------:R-:W3:Y:S01]  /*2f680*/  LDL R0, [R1+0x71c] ;  /* 0x00071c0001007983 */ /* 0x000ee20000100800 */
[----:B------:R-:W-:-:S03]  /*2f690*/  @!P3 IMAD.MOV.U32 R59, RZ, RZ, R2 ;  /* 0x000000ffff3bb224 */ /* 0x000fc600078e0002 */
[----:B------:R-:W3:Y:S04]  /*2f6a0*/  LDL R2, [R1+0x718] ;  /* 0x0007180001027983 */ /* 0x000ee80000100800 */
[----:B------:R2:W3:Y:S04]  /*2f6b0*/  @!P3 LDG.E.U8 R56, desc[UR22][R58.64] ;  /* 0x000000163a38b981 */ /* 0x0004e8000c1e1100 */
        /* <DEDUP_REMOVED lines=22> */
[----:B------:R1:W-:Y:S01]  /*2f820*/  STS.U8 [R5+UR9+0x26200], R65 ;  /* 0x0262004105007988 */ /* 0x0003e20008000009 */
[----:B0-----:R-:W-:Y:S02]  /*2f830*/  PRMT R60, RZ, 0x7610, R60 ;  /* 0x00007610ff3c7816 */ /* 0x001fe4000000003c */
[----:B------:R-:W-:Y:S01]  /*2f840*/  PRMT R61, RZ, 0x7610, R61 ;  /* 0x00007610ff3d7816 */ /* 0x000fe2000000003d */
[----:B------:R0:W-:Y:S04]  /*2f850*/  STS.U8 [R5+UR9+0x26600], R67 ;  /* 0x0266004305007988 */ /* 0x0001e80008000009 */
[----:B------:R2:W3:Y:S04]  /*2f860*/  @!P3 LDG.E.U8 R60, desc[UR22][R62.64] ;  /* 0x000000163e3cb981 */ /* 0x0004e8000c1e1100 */
[----:B------:R0:W-:Y:S04]  /*2f870*/  STS.U8 [R5+UR9+0x26a00], R69 ;  /* 0x026a004505007988 */ /* 0x0001e80008000009 */
[----:B------:R0:W-:Y:S04]  /*2f880*/  STS.U8 [R5+UR9+0x26e00], R71 ;  /* 0x026e004705007988 */ /* 0x0001e80008000009 */
[----:B------:R-:W3:Y:S01]  /*2f890*/  LDL R125, [R1+0x78c] ;  /* 0x00078c00017d7983 */ /* 0x000ee20000100800 */
        /* <DEDUP_REMOVED lines=9> */
[----:B-1----:R-:W-:Y:S02]  /*2f930*/  PRMT R65, RZ, 0x7610, R65 ;  /* 0x00007610ff417816 */ /* 0x002fe40000000041 */
[----:B0-----:R-:W-:-:S04]  /*2f940*/  PRMT R67, RZ, 0x7610, R67 ;  /* 0x00007610ff437816 */ /* 0x001fc80000000043 */
[----:B------:R0:W3:Y:S01]  /*2f950*/  @!P3 LDG.E.U8 R65, desc[UR22][R62.64] ;  /* 0x000000163e41b981 */ /* 0x0000e2000c1e1100 */
[----:B------:R-:W-:Y:S02]  /*2f960*/  PRMT R69, RZ, 0x7610, R69 ;  /* 0x00007610ff457816 */ /* 0x000fe40000000045 */
[----:B------:R-:W-:Y:S01]  /*2f970*/  PRMT R71, RZ, 0x7610, R71 ;  /* 0x00007610ff477816 */ /* 0x000fe20000000047 */
[----:B0-----:R-:W-:Y:S02]  /*2f980*/  @!P3 IMAD.MOV.U32 R62, RZ, RZ, R0 ;  /* 0x000000ffff3eb224 */ /* 0x001fe400078e0000 */
[----:B------:R-:W3:Y:S01]  /*2f990*/  LDL R0, [R1+0x79c] ;  /* 0x00079c0001007983 */ /* 0x000ee20000100800 */
[----:B------:R-:W-:-:S03]  /*2f9a0*/  @!P3 IMAD.MOV.U32 R63, RZ, RZ, R2 ;  /* 0x000000ffff3fb224 */ /* 0x000fc600078e0002 */
[----:B------:R-:W3:Y:S04]  /*2f9b0*/  LDL R2, [R1+0x798] ;  /* 0x0007980001027983 */ /* 0x000ee80000100800 */
[----:B------:R2:W3:Y:S02]  /*2f9c0*/  @!P3 LDG.E.U8 R67, desc[UR22][R62.64] ;  /* 0x000000163e43b981 */ /* 0x0004e4000c1e1100 */
[----:B--2---:R-:W-:Y:S02]  /*2f9d0*/  @!P3 IMAD.MOV.U32 R62, RZ, RZ, R120 ;  /* 0x000000ffff3eb224 */ /* 0x004fe400078e0078 */
[----:B------:R-:W2:Y:S01]  /*2f9e0*/  LDL R120, [R1+0x314] ;  /* 0x0003140001787983 */ /* 0x000ea20000100800 */
[----:B----4-:R-:W-:-:S03]  /*2f9f0*/  @!P3 IMAD.MOV.U32 R63, RZ, RZ, R123 ;  /* 0x000000ffff3fb224 */ /* 0x010fc600078e007b */
[----:B------:R-:W4:Y:S04]  /*2fa00*/  LDL R123, [R1+0x310] ;  /* 0x00031000017b7983 */ /* 0x000f280000100800 */
[----:B------:R3:W2:Y:S02]  /*2fa10*/  @!P3 LDG.E.U8 R69, desc[UR22][R62.64] ;  /* 0x000000163e45b981 */ /* 0x0006a4000c1e1100 */
[----:B---3--:R-:W-:Y:S02]  /*2fa20*/  @!P3 IMAD.MOV.U32 R62, RZ, RZ, R116 ;  /* 0x000000ffff3eb224 */ /* 0x008fe400078e0074 */
[----:B------:R0:W-:Y:S01]  /*2fa30*/  STS.U8 [R5+UR9+0x27200], R73 ;  /* 0x0272004905007988 */ /* 0x0001e20008000009 */
[----:B------:R-:W-:-:S03]  /*2fa40*/  @!P3 IMAD.MOV.U32 R63, RZ, RZ, R118 ;  /* 0x000000ffff3fb224 */ /* 0x000fc600078e0076 */
[----:B------:R-:W3:Y:S04]  /*2fa50*/  LDL R116, [R1+0x32c] ;  /* 0x00032c0001747983 */ /* 0x000ee80000100800 */
[----:B------:R1:W2:Y:S01]  /*2fa60*/  @!P3 LDG.E.U8 R71, desc[UR22][R62.64] ;  /* 0x000000163e47b981 */ /* 0x0002a2000c1e1100 */
[----:B0-----:R-:W-:-:S03]  /*2fa70*/  PRMT R73, RZ, 0x7610, R73 ;  /* 0x00007610ff497816 */ /* 0x001fc60000000049 */
[----:B------:R-:W2:Y:S04]  /*2fa80*/  LDL R118, [R1+0x328] ;  /* 0x0003280001767983 */ /* 0x000ea80000100800 */
[----:B------:R-:W2:Y:S01]  /*2fa90*/  LDL R63, [R1+0x788] ;  /* 0x00078800013f7983 */ /* 0x000ea20000100800 */
[----:B-1----:R-:W-:-:S03]  /*2faa0*/  @!P3 IMAD.MOV.U32 R62, RZ, RZ, R125 ;  /* 0x000000ffff3eb224 */ /* 0x002fc600078e007d */
[----:B------:R0:W-:Y:S04]  /*2fab0*/  STS.U8 [R5+UR9+0x27600], R75 ;  /* 0x0276004b05007988 */ /* 0x0001e80008000009 */
[----:B------:R1:W-:Y:S04]  /*2fac0*/  STS.U8 [R5+UR9+0x27a00], R76 ;  /* 0x027a004c05007988 */ /* 0x0003e80008000009 */
[----:B------:R1:W-:Y:S01]  /*2fad0*/  STS.U8 [R5+UR9+0x27e00], R77 ;  /* 0x027e004d05007988 */ /* 0x0003e20008000009 */
[----:B0-----:R-:W-:-:S03]  /*2fae0*/  PRMT R75, RZ, 0x7610, R75 ;  /* 0x00007610ff4b7816 */ /* 0x001fc6000000004b */
[----:B------:R-:W-:Y:S04]  /*2faf0*/  STS.U8 [R5+UR9+0x25e00], R85 ;  /* 0x025e005505007988 */ /* 0x000fe80008000009 */
[----:B------:R-:W3:Y:S04]  /*2fb00*/  LDL R125, [R1+0x374] ;  /* 0x00037400017d7983 */ /* 0x000ee80000100800 */
[----:B--2---:R0:W2:Y:S02]  /*2fb10*/  @!P3 LDG.E.U8 R73, desc[UR22][R62.64] ;  /* 0x000000163e49b981 */ /* 0x0040a4000c1e1100 */
[----:B0-----:R-:W-:-:S02]  /*2fb20*/  @!P3 IMAD.MOV.U32 R62, RZ, RZ, R0 ;  /* 0x000000ffff3eb224 */ /* 0x001fc400078e0000 */
[----:B------:R-:W-:Y:S01]  /*2fb30*/  @!P3 IMAD.MOV.U32 R63, RZ, RZ, R2 ;  /* 0x000000ffff3fb224 */ /* 0x000fe200078e0002 */
[----:B------:R-:W2:Y:S04]  /*2fb40*/  LDL R0, [R1+0x344] ;  /* 0x0003440001007983 */ /* 0x000ea80000100800 */
[----:B------:R-:W2:Y:S04]  /*2fb50*/  LDL R2, [R1+0x340] ;  /* 0x0003400001027983 */ /* 0x000ea80000100800 */
[----:B------:R0:W2:Y:S02]  /*2fb60*/  @!P3 LDG.E.U8 R75, desc[UR22][R62.64] ;  /* 0x000000163e4bb981 */ /* 0x0000a4000c1e1100 */
[----:B0-----:R-:W-:-:S02]  /*2fb70*/  @!P3 IMAD.MOV.U32 R62, RZ, RZ, R120 ;  /* 0x000000ffff3eb224 */ /* 0x001fc400078e0078 */
[----:B----4-:R-:W-:Y:S01]  /*2fb80*/  @!P3 IMAD.MOV.U32 R63, RZ, RZ, R123 ;  /* 0x000000ffff3fb224 */ /* 0x010fe200078e007b */
[----:B------:R-:W4:Y:S04]  /*2fb90*/  LDL R120, [R1+0x35c] ;  /* 0x00035c0001787983 */ /* 0x000f280000100800 */
[----:B------:R-:W4:Y:S01]  /*2fba0*/  LDL R123, [R1+0x358] ;  /* 0x00035800017b7983 */ /* 0x000f220000100800 */
[----:B-1----:R-:W-:Y:S02]  /*2fbb0*/  PRMT R76, RZ, 0x7610, R76 ;  /* 0x00007610ff4c7816 */ /* 0x002fe4000000004c */
[----:B------:R-:W-:-:S04]  /*2fbc0*/  PRMT R77, RZ, 0x7610, R77 ;  /* 0x00007610ff4d7816 */ /* 0x000fc8000000004d */
[----:B------:R3:W4:Y:S04]  /*2fbd0*/  @!P3 LDG.E.U8 R76, desc[UR22][R62.64] ;  /* 0x000000163e4cb981 */ /* 0x000728000c1e1100 */
[----:B------:R0:W-:Y:S01]  /*2fbe0*/  STS.U8 [R6+UR9+0x24300], R78 ;  /* 0x0243004e06007988 */ /* 0x0001e20008000009 */
[----:B---3--:R-:W-:Y:S02]  /*2fbf0*/  @!P3 IMAD.MOV.U32 R62, RZ, RZ, R116 ;  /* 0x000000ffff3eb224 */ /* 0x008fe400078e0074 */
[----:B------:R-:W-:Y:S01]  /*2fc00*/  @!P3 IMAD.MOV.U32 R63, RZ, RZ, R118 ;  /* 0x000000ffff3fb224 */ /* 0x000fe200078e0076 */
[----:B------:R1:W-:Y:S01]  /*2fc10*/  STS.U8 [R6+UR9+0x24700], R79 ;  /* 0x0247004f06007988 */ /* 0x0003e20008000009 */
[----:B0-----:R-:W-:-:S03]  /*2fc20*/  PRMT R78, RZ, 0x7610, R78 ;  /* 0x00007610ff4e7816 */ /* 0x001fc6000000004e */
[----:B------:R2:W3:Y:S04]  /*2fc30*/  @!P3 LDG.E.U8 R77, desc[UR22][R62.64] ;  /* 0x000000163e4db981 */ /* 0x0004e8000c1e1100 */
[----:B------:R-:W3:Y:S01]  /*2fc40*/  LDL R118, [R1+0x388] ;  /* 0x0003880001767983 */ /* 0x000ee20000100800 */
[----:B-1----:R-:W-:-:S03]  /*2fc50*/  PRMT R79, RZ, 0x7610, R79 ;  /* 0x00007610ff4f7816 */ /* 0x002fc6000000004f */
[----:B------:R-:W3:Y:S01]  /*2fc60*/  LDL R116, [R1+0x38c] ;  /* 0x00038c0001747983 */ /* 0x000ee20000100800 */
[----:B--2---:R-:W-:-:S03]  /*2fc70*/  @!P3 IMAD.MOV.U32 R62, RZ, RZ, R0 ;  /* 0x000000ffff3eb224 */ /* 0x004fc600078e0000 */
[----:B------:R-:W2:Y:S01]  /*2fc80*/  LDL R0, [R1+0x3a4] ;  /* 0x0003a40001007983 */ /* 0x000ea20000100800 */
[----:B------:R-:W-:-:S03]  /*2fc90*/  @!P3 IMAD.MOV.U32 R63, RZ, RZ, R2 ;  /* 0x000000ffff3fb224 */ /* 0x000fc600078e0002 */
[----:B------:R-:W2:Y:S04]  /*2fca0*/  LDL R2, [R1+0x3a0] ;  /* 0x0003a00001027983 */ /* 0x000ea80000100800 */
[----:B------:R4:W2:Y:S02]  /*2fcb0*/  @!P3 LDG.E.U8 R78, desc[UR22][R62.64] ;  /* 0x000000163e4eb981 */ /* 0x0008a4000c1e1100 */
[----:B----4-:R-:W-:Y:S02]  /*2fcc0*/  @!P3 IMAD.MOV.U32 R62, RZ, RZ, R120 ;  /* 0x000000ffff3eb224 */ /* 0x010fe400078e0078 */
[----:B------:R0:W-:Y:S01]  /*2fcd0*/  STS.U8 [R6+UR9+0x24b00], R84 ;  /* 0x024b005406007988 */ /* 0x0001e20008000009 */
[----:B------:R-:W-:-:S03]  /*2fce0*/  @!P3 IMAD.MOV.U32 R63, RZ, RZ, R123 ;  /* 0x000000ffff3fb224 */ /* 0x000fc600078e007b */
[----:B------:R-:W4:Y:S04]  /*2fcf0*/  LDL R120, [R1+0x3bc] ;  /* 0x0003bc0001787983 */ /* 0x000f280000100800 */
        /* <DEDUP_REMOVED lines=9> */
[----:B------:R0:W-:Y:S01]  /*2fd90*/  STS.U8 [R6+UR9+0x25b00], R80 ;  /* 0x025b005006007988 */ /* 0x0001e20008000009 */
[----:B------:R-:W-:-:S03]  /*2fda0*/  PRMT R85, RZ, 0x7610, R85 ;  /* 0x00007610ff557816 */ /* 0x000fc60000000055 */
[----:B------:R-:W4:Y:S04]  /*2fdb0*/  LDL R125, [R1+0x404] ;  /* 0x00040400017d7983 */ /* 0x000f280000100800 */
[----:B--2---:R3:W2:Y:S02]  /*2fdc0*/  @!P3 LDG.E.U8 R84, desc[UR22][R62.64] ;  /* 0x000000163e54b981 */ /* 0x0046a4000c1e1100 */
[----:B---3--:R-:W-:Y:S02]  /*2fdd0*/  @!P3 IMAD.MOV.U32 R62, RZ, RZ, R116 ;  /* 0x000000ffff3eb224 */ /* 0x008fe400078e0074 */
[----:B------:R-:W-:Y:S01]  /*2fde0*/  @!P3 IMAD.MOV.U32 R63, RZ, RZ, R118 ;  /* 0x000000ffff3fb224 */ /* 0x000fe200078e0076 */
[----:B------:R-:W3:Y:S04]  /*2fdf0*/  LDL R116, [R1+0x3d4] ;  /* 0x0003d40001747983 */ /* 0x000ee80000100800 */
[----:B------:R-:W2:Y:S04]  /*2fe00*/  LDL R118, [R1+0x3d0] ;  /* 0x0003d00001767983 */ /* 0x000ea80000100800 */
[----:B------:R0:W2:Y:S02]  /*2fe10*/  @!P3 LDG.E.U8 R83, desc[UR22][R62.64] ;  /* 0x000000163e53b981 */ /* 0x0000a4000c1e1100 */
[----:B0-----:R-:W-:-:S02]  /*2fe20*/  @!P3 IMAD.MOV.U32 R62, RZ, RZ, R0 ;  /* 0x000000ffff3eb224 */ /* 0x001fc400078e0000 */
[----:B------:R-:W-:Y:S01]  /*2fe30*/  @!P3 IMAD.MOV.U32 R63, RZ, RZ, R2 ;  /* 0x000000ffff3fb224 */ /* 0x000fe200078e0002 */
[----:B------:R-:W2:Y:S04]  /*2fe40*/  LDL R0, [R1+0x3ec] ;  /* 0x0003ec0001007983 */ /* 0x000ea80000100800 */
[----:B------:R-:W2:Y:S01]  /*2fe50*/  LDL R2, [R1+0x3e8] ;  /* 0x0003e80001027983 */ /* 0x000ea20000100800 */
[----:B-1----:R-:W-:Y:S02]  /*2fe60*/  PRMT R82, RZ, 0x7610, R82 ;  /* 0x00007610ff527816 */ /* 0x002fe40000000052 */
[----:B------:R-:W-:-:S04]  /*2fe70*/  PRMT R81, RZ, 0x7610, R81 ;  /* 0x00007610ff517816 */ /* 0x000fc80000000051 */
[----:B------:R4:W2:Y:S01]  /*2fe80*/  @!P3 LDG.E.U8 R82, desc[UR22][R62.64] ;  /* 0x000000163e52b981 */ /* 0x0008a2000c1e1100 */
[----:B------:R-:W-:Y:S01]  /*2fe90*/  PRMT R80, RZ, 0x7610, R80 ;  /* 0x00007610ff507816 */ /* 0x000fe20000000050 */
[----:B----4-:R-:W-:Y:S02]  /*2fea0*/  @!P3 IMAD.MOV.U32 R62, RZ, RZ, R120 ;  /* 0x000000ffff3eb224 */ /* 0x010fe400078e0078 */
[----:B------:R-:W-:Y:S01]  /*2feb0*/  @!P3 IMAD.MOV.U32 R63, RZ, RZ, R123 ;  /* 0x000000ffff3fb224 */ /* 0x000fe200078e007b */
[----:B------:R-:W4:Y:S04]  /*2fec0*/  LDL R120, [R1+0x41c] ;  /* 0x00041c0001787983 */ /* 0x000f280000100800 */
[----:B------:R3:W4:Y:S04]  /*2fed0*/  @!P3 LDG.E.U8 R81, desc[UR22][R62.64] ;  /* 0x000000163e51b981 */ /* 0x000728000c1e1100 */
[----:B------:R-:W4:Y:S01]  /*2fee0*/  LDL R123, [R1+0x418] ;  /* 0x00041800017b7983 */ /* 0x000f220000100800 */
[----:B---3--:R-:W-:-:S03]  /*2fef0*/  @!P3 IMAD.MOV.U32 R62, RZ, RZ, R116 ;  /* 0x000000ffff3eb224 */ /* 0x008fc600078e0074 */
        /* <DEDUP_REMOVED lines=8> */
[----:B------:R0:W2:Y:S04]  /*2ff80*/  @!P3 LDG.E.U8 R85, desc[UR22][R62.64] ;  /* 0x000000163e55b981 */ /* 0x0000a8000c1e1100 */
[----:B------:R-:W2:Y:S01]  /*2ff90*/  LDL R63, [R1+0x400] ;  /* 0x00040000013f7983 */ /* 0x000ea20000100800 */
[----:B0-----:R-:W-:-:S03]  /*2ffa0*/  @!P3 IMAD.MOV.U32 R62, RZ, RZ, R125 ;  /* 0x000000ffff3eb224 */ /* 0x001fc600078e007d */
[----:B------:R0:W-:Y:S04]  /*2ffb0*/  STS.U8 [R6+UR9+0x25f00], R97 ;  /* 0x025f006106007988 */ /* 0x0001e80008000009 */
[----:B------:R1:W-:Y:S04]  /*2ffc0*/  STS.U8 [R6+UR9+0x26300], R99 ;  /* 0x0263006306007988 */ /* 0x0003e80008000009 */
[----:B------:R4:W-:Y:S01]  /*2ffd0*/  STS.U8 [R6+UR9+0x26700], R101 ;  /* 0x0267006506007988 */ /* 0x0009e20008000009 */
[----:B0-----:R-:W-:-:S03]  /*2ffe0*/  PRMT R97, RZ, 0x7610, R97 ;  /* 0x00007610ff617816 */ /* 0x001fc60000000061 */
[----:B------:R0:W-:Y:S01]  /*2fff0*/  STS.U8 [R6+UR9+0x26b00], R103 ;  /* 0x026b006706007988 */ /* 0x0001e20008000009 */
[----:B-1----:R-:W-:-:S03]  /*30000*/  PRMT R99, RZ, 0x7610, R99 ;  /* 0x00007610ff637816 */ /* 0x002fc60000000063 */
[----:B------:R1:W-:Y:S01]  /*30010*/  STS.U8 [R6+UR9+0x26f00], R105 ;  /* 0x026f006906007988 */ /* 0x0003e20008000009 */
[----:B----4-:R-:W-:-:S03]  /*30020*/  PRMT R101, RZ, 0x7610, R101 ;  /* 0x00007610ff657816 */ /* 0x010fc60000000065 */
[----:B------:R-:W4:Y:S01]  /*30030*/  LDL R125, [R1+0x474] ;  /* 0x00047400017d7983 */ /* 0x000f220000100800 */
[----:B0-----:R-:W-:-:S03]  /*30040*/  PRMT R103, RZ, 0x7610, R103 ;  /* 0x00007610ff677816 */ /* 0x001fc60000000067 */
[----:B--2---:R0:W2:Y:S02]  /*30050*/  @!P3 LDG.E.U8 R97, desc[UR22][R62.64] ;  /* 0x000000163e61b981 */ /* 0x0040a4000c1e1100 */
[----:B0-----:R-:W-:Y:S02]  /*30060*/  @!P3 IMAD.MOV.U32 R62, RZ, RZ, R120 ;  /* 0x000000ffff3eb224 */ /* 0x001fe400078e0078 */
[----:B------:R-:W-:Y:S01]  /*30070*/  @!P3 IMAD.MOV.U32 R63, RZ, RZ, R123 ;  /* 0x000000ffff3fb224 */ /* 0x000fe200078e007b */
[----:B-1----:R-:W-:Y:S01]  /*30080*/  PRMT R105, RZ, 0x7610, R105 ;  /* 0x00007610ff697816 */ /* 0x002fe20000000069 */
[----:B------:R-:W2:Y:S04]  /*30090*/  LDL R123, [R1+0x480] ;  /* 0x00048000017b7983 */ /* 0x000ea80000100800 */
[----:B------:R3:W2:Y:S04]  /*300a0*/  @!P3 LDG.E.U8 R99, desc[UR22][R62.64] ;  /* 0x000000163e63b981 */ /* 0x0006a8000c1e1100 */
[----:B------:R-:W2:Y:S01]  /*300b0*/  LDL R120, [R1+0x484] ;  /* 0x0004840001787983 */ /* 0x000ea20000100800 */
[----:B---3--:R-:W-:-:S02]  /*300c0*/  @!P3 IMAD.MOV.U32 R62, RZ, RZ, R116 ;  /* 0x000000ffff3eb224 */ /* 0x008fc400078e0074 */
[----:B------:R-:W-:Y:S01]  /*300d0*/  @!P3 IMAD.MOV.U32 R63, RZ, RZ, R118 ;  /* 0x000000ffff3fb224 */ /* 0x000fe200078e0076 */
        /* <DEDUP_REMOVED lines=8> */
[----:B------:R-:W0:Y:S04]  /*30160*/  LDL R62, [R1+0x460] ;  /* 0x00046000013e7983 */ /* 0x000e280000100800 */
[----:B------:R-:W0:Y:S02]  /*30170*/  LDL R63, [R1+0x464] ;  /* 0x00046400013f7983 */ /* 0x000e240000100800 */
[----:B0-----:R-:W-:-:S04]  /*30180*/  @!P3 LOP3.LUT R63, R63, R62, RZ, 0x3c, !PT ;  /* 0x0000003e3f3fb212 */ /* 0x001fc800078e3cff */
[----:B------:R-:W-:-:S04]  /*30190*/  @!P3 LOP3.LUT R62, R63, R62, RZ, 0x3c, !PT ;  /* 0x0000003e3f3eb212 */ /* 0x000fc800078e3cff */
[----:B------:R-:W-:-:S05]  /*301a0*/  @!P3 LOP3.LUT R63, R63, R62, RZ, 0x3c, !PT ;  /* 0x0000003e3f3fb212 */ /* 0x000fca00078e3cff */
[----:B------:R4:W2:Y:S04]  /*301b0*/  @!P3 LDG.E.U8 R105, desc[UR22][R62.64] ;  /* 0x000000163e69b981 */ /* 0x0008a8000c1e1100 */
[----:B------:R-:W2:Y:S04]  /*301c0*/  LDL.LU R62, [R1+0x2c] ;  /* 0x00002c00013e7983 */ /* 0x000ea80000300800 */
[----:B------:R-:W3:Y:S04]  /*301d0*/  LDL R63, [R1+0x470] ;  /* 0x00047000013f7983 */ /* 0x000ee80000100800 */
[----:B------:R0:W-:Y:S04]  /*301e0*/  STS.U8 [R6+UR9+0x27300], R107 ;  /* 0x0273006b06007988 */ /* 0x0001e80008000009 */
[----:B------:R1:W-:Y:S01]  /*301f0*/  STS.U8 [R6+UR9+0x27b00], R109 ;  /* 0x027b006d06007988 */ /* 0x0003e20008000009 */
[----:B0-----:R-:W-:-:S02]  /*30200*/  PRMT R107, RZ, 0x7610, R107 ;  /* 0x00007610ff6b7816 */ /* 0x001fc4000000006b */
[----:B-1----:R-:W-:Y:S01]  /*30210*/  PRMT R109, RZ, 0x7610, R109 ;  /* 0x00007610ff6d7816 */ /* 0x002fe2000000006d */
[----:B------:R0:W-:Y:S02]  /*30220*/  STS.U8 [R6+UR9+0x27f00], R111 ;  /* 0x027f006f06007988 */ /* 0x0001e40008000009 */
[----:B0-----:R-:W-:Y:S02]  /*30230*/  PRMT R111, RZ, 0x7610, R111 ;  /* 0x00007610ff6f7816 */ /* 0x001fe4000000006f */
[----:B--2---:R4:W-:Y:S02]  /*30240*/  STS.U8 [R6+UR9+0x27700], R62 ;  /* 0x0277003e06007988 */ /* 0x0049e40008000009 */
[----:B----4-:R-:W-:-:S05]  /*30250*/  @!P3 IMAD.MOV.U32 R62, RZ, RZ, R125 ;  /* 0x000000ffff3eb224 */ /* 0x010fca00078e007d */
[----:B---3--:R0:W2:Y:S02]  /*30260*/  @!P3 LDG.E.U8 R107, desc[UR22][R62.64] ;  /* 0x000000163e6bb981 */ /* 0x0080a4000c1e1100 */
[----:B0-----:R-:W-:Y:S02]  /*30270*/  @!P3 IMAD.MOV.U32 R62, RZ, RZ, R120 ;  /* 0x000000ffff3eb224 */ /* 0x001fe400078e0078 */
[----:B------:R-:W-:-:S05]  /*30280*/  @!P3 IMAD.MOV.U32 R63, RZ, RZ, R123 ;  /* 0x000000ffff3fb224 */ /* 0x000fca00078e007b */
[----:B------:R0:W3:Y:S04]  /*30290*/  @!P3 LDG.E.U8 R109, desc[UR22][R62.64] ;  /* 0x000000163e6db981 */ /* 0x0000e8000c1e1100 */
[----:B------:R1:W-:Y:S01]  /*302a0*/  STS.U8 [R3+UR9+0x10000], R113 ;  /* 0x0100007103007988 */ /* 0x0003e20008000009 */
[----:B0-----:R-:W-:Y:S02]  /*302b0*/  @!P3 IMAD.MOV.U32 R62, RZ, RZ, R116 ;  /* 0x000000ffff3eb224 */ /* 0x001fe400078e0074 */
[----:B------:R-:W-:Y:S01]  /*302c0*/  @!P3 IMAD.MOV.U32 R63, RZ, RZ, R118 ;  /* 0x000000ffff3fb224 */ /* 0x000fe200078e0076 */
[----:B------:R-:W4:Y:S01]  /*302d0*/  LDL.LU R116, [R1+0x28] ;  /* 0x0000280001747983 */ /* 0x000f220000300800 */
[----:B-1----:R-:W-:-:S03]  /*302e0*/  PRMT R113, RZ, 0x7610, R113 ;  /* 0x00007610ff717816 */ /* 0x002fc60000000071 */
[----:B------:R0:W2:Y:S04]  /*302f0*/  @!P3 LDG.E.U8 R111, desc[UR22][R62.64] ;  /* 0x000000163e6fb981 */ /* 0x0000a8000c1e1100 */
[----:B------:R-:W2:Y:S04]  /*30300*/  LDL.LU R118, [R1+0x24] ;  /* 0x0000240001767983 */ /* 0x000ea80000300800 */
[----:B------:R-:W2:Y:S01]  /*30310*/  LDL.LU R120, [R1+0x20] ;  /* 0x0000200001787983 */ /* 0x000ea20000300800 */
[----:B0-----:R-:W-:Y:S02]  /*30320*/  @!P3 IMAD.MOV.U32 R62, RZ, RZ, R0 ;  /* 0x000000ffff3eb224 */ /* 0x001fe400078e0000 */
[----:B------:R-:W-:Y:S01]  /*30330*/  @!P3 IMAD.MOV.U32 R63, RZ, RZ, R2 ;  /* 0x000000ffff3fb224 */ /* 0x000fe200078e0002 */
[----:B------:R-:W2:Y:S04]  /*30340*/  LDL.LU R123, [R1+0x1c] ;  /* 0x00001c00017b7983 */ /* 0x000ea80000300800 */
[----:B------:R-:W2:Y:S04]  /*30350*/  LDL.LU R125, [R1+0x18] ;  /* 0x00001800017d7983 */ /* 0x000ea80000300800 */
[----:B------:R-:W2:Y:S04]  /*30360*/  LDL.LU R0, [R1+0x14] ;  /* 0x0000140001007983 */ /* 0x000ea80000300800 */
[----:B------:R-:W2:Y:S04]  /*30370*/  LDL.LU R2, [R1+0x10] ;  /* 0x0000100001027983 */ /* 0x000ea80000300800 */
[----:B------:R0:W2:Y:S04]  /*30380*/  @!P3 LDG.E.U8 R113, desc[UR22][R62.64] ;  /* 0x000000163e71b981 */ /* 0x0000a8000c1e1100 */
[----:B------:R-:W0:Y:S04]  /*30390*/  LDL R62, [R1+0x4c8] ;  /* 0x0004c800013e7983 */ /* 0x000e280000100800 */
[----:B------:R-:W0:Y:S04]  /*303a0*/  LDL R63, [R1+0x4cc] ;  /* 0x0004cc00013f7983 */ /* 0x000e280000100800 */
[----:B------:R1:W-:Y:S02]  /*303b0*/  STS.U8 [R3+UR9+0x10400], R115 ;  /* 0x0104007303007988 */ /* 0x0003e40008000009 */
[----:B-1----:R-:W-:-:S02]  /*303c0*/  PRMT R115, RZ, 0x7610, R115 ;  /* 0x00007610ff737816 */ /* 0x002fc40000000073 */
[----:B0-----:R-:W-:-:S04]  /*303d0*/  @!P3 LOP3.LUT R63, R63, R62, RZ, 0x3c, !PT ;  /* 0x0000003e3f3fb212 */ /* 0x001fc800078e3cff */
[----:B------:R-:W-:-:S04]  /*303e0*/  @!P3 LOP3.LUT R62, R63, R62, RZ, 0x3c, !PT ;  /* 0x0000003e3f3eb212 */ /* 0x000fc800078e3cff */
[----:B------:R-:W-:-:S05]  /*303f0*/  @!P3 LOP3.LUT R63, R63, R62, RZ, 0x3c, !PT ;  /* 0x0000003e3f3fb212 */ /* 0x000fca00078e3cff */
        /* <DEDUP_REMOVED lines=32> */
[----:B------:R0:W3:Y:S04]  /*30600*/  @!P3 LDG.E.U8 R122, desc[UR22][R62.64] ;  /* 0x000000163e7ab981 */ /* 0x0000e8000c1e1100 */
[----:B------:R-:W0:Y:S04]  /*30610*/  LDL R62, [R1+0x90] ;  /* 0x00009000013e7983 */ /* 0x000e280000100800 */
[----:B------:R-:W0:Y:S04]  /*30620*/  LDL R63, [R1+0x94] ;  /* 0x00009400013f7983 */ /* 0x000e280000100800 */
[----:B------:R1:W-:Y:S02]  /*30630*/  STS.U8 [R3+UR9+0x11800], R124 ;  /* 0x0118007c03007988 */ /* 0x0003e40008000009 */
[----:B-1----:R-:W-:-:S02]  /*30640*/  PRMT R124, RZ, 0x7610, R124 ;  /* 0x00007610ff7c7816 */ /* 0x002fc4000000007c */
[----:B----4-:R1:W-:Y:S04]  /*30650*/  STS.U8 [R3+UR9+0x11c00], R116 ;  /* 0x011c007403007988 */ /* 0x0103e80008000009 */
[----:B--2---:R2:W-:Y:S04]  /*30660*/  STS.U8 [R3+UR9+0x12000], R118 ;  /* 0x0120007603007988 */ /* 0x0045e80008000009 */
[----:B------:R4:W-:Y:S04]  /*30670*/  STS.U8 [R3+UR9+0x12400], R120 ;  /* 0x0124007803007988 */ /* 0x0009e80008000009 */
[----:B------:R0:W-:Y:S04]  /*30680*/  STS.U8 [R3+UR9+0x12800], R123 ;  /* 0x0128007b03007988 */ /* 0x0001e80008000009 */
[----:B------:R0:W-:Y:S04]  /*30690*/  STS.U8 [R3+UR9+0x12c00], R125 ;  /* 0x012c007d03007988 */ /* 0x0001e80008000009 */
[----:B------:R0:W-:Y:S04]  /*306a0*/  STS.U8 [R3+UR9+0x13000], R0 ;  /* 0x0130000003007988 */ /* 0x0001e80008000009 */
[----:B------:R0:W-:Y:S02]  /*306b0*/  STS.U8 [R3+UR9+0x13400], R2 ;  /* 0x0134000203007988 */ /* 0x0001e40008000009 */
[----:B0-----:R-:W-:-:S04]  /*306c0*/  @!P3 LOP3.LUT R63, R63, R62, RZ, 0x3c, !PT ;  /* 0x0000003e3f3fb212 */ /* 0x001fc800078e3cff */
[----:B------:R-:W-:-:S04]  /*306d0*/  @!P3 LOP3.LUT R62, R63, R62, RZ, 0x3c, !PT ;  /* 0x0000003e3f3eb212 */ /* 0x000fc800078e3cff */
[----:B------:R-:W-:-:S05]  /*306e0*/  @!P3 LOP3.LUT R63, R63, R62, RZ, 0x3c, !PT ;  /* 0x0000003e3f3fb212 */ /* 0x000fca00078e3cff */
[----:B------:R-:W3:Y:S04]  /*306f0*/  @!P3 LDG.E.U8 R124, desc[UR22][R62.64] ;  /* 0x000000163e7cb981 */ /* 0x000ee8000c1e1100 */
[----:B------:R-:W3:Y:S04]  /*30700*/  LDL.LU R62, [R1+0xc] ;  /* 0x00000c00013e7983 */ /* 0x000ee80000300800 */
[----:B------:R-:W3:Y:S04]  /*30710*/  LDL.LU R63, [R1+0x8] ;  /* 0x00000800013f7983 */ /* 0x000ee80000300800 */
[----:B-1----:R-:W3:Y:S04]  /*30720*/  LDL.LU R116, [R1+0xf5c] ;  /* 0x000f5c0001747983 */ /* 0x002ee80000300800 */
[----:B--2---:R-:W2:Y:S04]  /*30730*/  LDL.LU R118, [R1+0xf58] ;  /* 0x000f580001767983 */ /* 0x004ea80000300800 */
[----:B----4-:R-:W4:Y:S04]  /*30740*/  LDL.LU R120, [R1+0xf54] ;  /* 0x000f540001787983 */ /* 0x010f280000300800 */
[----:B------:R-:W2:Y:S04]  /*30750*/  LDL.LU R123, [R1+0xf50] ;  /* 0x000f5000017b7983 */ /* 0x000ea80000300800 */
[----:B------:R-:W2:Y:S04]  /*30760*/  LDL.LU R125, [R1+0xf4c] ;  /* 0x000f4c00017d7983 */ /* 0x000ea80000300800 */
[----:B------:R-:W2:Y:S04]  /*30770*/  LDL.LU R0, [R1+0xf48] ;  /* 0x000f480001007983 */ /* 0x000ea80000300800 */
[----:B------:R-:W3:Y:S04]  /*30780*/  LDL.LU R2, [R1+0xf44] ;  /* 0x000f440001027983 */ /* 0x000ee80000300800 */
[----:B------:R-:W-:Y:S04]  /*30790*/  STS.U8 [R3+UR9+0x1d400], R17 ;  /* 0x01d4001103007988 */ /* 0x000fe80008000009 */
[----:B------:R-:W-:Y:S04]  /*307a0*/  STS.U8 [R3+UR9+0x1d800], R16 ;  /* 0x01d8001003007988 */ /* 0x000fe80008000009 */
[----:B------:R-:W-:Y:S04]  /*307b0*/  STS.U8 [R3+UR9+0x1cc00], R19 ;  /* 0x01cc001303007988 */ /* 0x000fe80008000009 */
[----:B------:R-:W-:Y:S04]  /*307c0*/  STS.U8 [R3+UR9+0x1d000], R18 ;  /* 0x01d0001203007988 */ /* 0x000fe80008000009 */
[----:B------:R-:W-:Y:S04]  /*307d0*/  STS.U8 [R3+UR9+0x1c400], R21 ;  /* 0x01c4001503007988 */ /* 0x000fe80008000009 */
[----:B------:R-:W-:Y:S04]  /*307e0*/  STS.U8 [R3+UR9+0x1c800], R20 ;  /* 0x01c8001403007988 */ /* 0x000fe80008000009 */
[----:B--2---:R-:W-:Y:S04]  /*307f0*/  STS.U8 [R3+UR9+0x14400], R0 ;  /* 0x0144000003007988 */ /* 0x004fe80008000009 */
[----:B---3--:R0:W-:Y:S04]  /*30800*/  STS.U8 [R3+UR9+0x14000], R2 ;  /* 0x0140000203007988 */ /* 0x0081e80008000009 */
[----:B0-----:R-:W2:Y:S04]  /*30810*/  LDL.LU R2, [R1+0xf40] ;  /* 0x000f400001027983 */ /* 0x001ea80000300800 */
[----:B------:R-:W3:Y:S04]  /*30820*/  LDL.LU R0, [R1+0xf3c] ;  /* 0x000f3c0001007983 */ /* 0x000ee80000300800 */
[----:B------:R-:W2:Y:S04]  /*30830*/  LDL R17, [R1+0x34] ;  /* 0x0000340001117983 */ /* 0x000ea80000100800 */
[----:B------:R-:W3:Y:S04]  /*30840*/  LDL R16, [R1+0x30] ;  /* 0x0000300001107983 */ /* 0x000ee80000100800 */
[----:B------:R-:W3:Y:S04]  /*30850*/  LDL R19, [R1+0x5c] ;  /* 0x00005c0001137983 */ /* 0x000ee80000100800 */
[----:B------:R-:W3:Y:S04]  /*30860*/  LDL R18, [R1+0x58] ;  /* 0x0000580001127983 */ /* 0x000ee80000100800 */
[----:B------:R-:W3:Y:S04]  /*30870*/  LDL R21, [R1+0x64] ;  /* 0x0000640001157983 */ /* 0x000ee80000100800 */
[----:B------:R-:W3:Y:S04]  /*30880*/  LDL R20, [R1+0x60] ;  /* 0x0000600001147983 */ /* 0x000ee80000100800 */
[----:B------:R0:W-:Y:S04]  /*30890*/  STS.U8 [R3+UR9+0x1bc00], R23 ;  /* 0x01bc001703007988 */ /* 0x0001e80008000009 */
[----:B------:R1:W-:Y:S04]  /*308a0*/  STS.U8 [R3+UR9+0x1c000], R22 ;  /* 0x01c0001603007988 */ /* 0x0003e80008000009 */
[----:B0-----:R-:W3:Y:S04]  /*308b0*/  LDL R23, [R1+0x6c] ;  /* 0x00006c0001177983 */ /* 0x001ee80000100800 */
[----:B-1----:R-:W3:Y:S04]  /*308c0*/  LDL R22, [R1+0x68] ;  /* 0x0000680001167983 */ /* 0x002ee80000100800 */
        /* <DEDUP_REMOVED lines=10> */
[----:B------:R-:W-:Y:S04]  /*30970*/  STS.U8 [R3+UR9+0x14800], R125 ;  /* 0x0148007d03007988 */ /* 0x000fe80008000009 */
[----:B0-----:R-:W3:Y:S04]  /*30980*/  LDL R62, [R1+0x9c] ;  /* 0x00009c00013e7983 */ /* 0x001ee80000100800 */
[----:B-1----:R-:W3:Y:S04]  /*30990*/  LDL R63, [R1+0x98] ;  /* 0x00009800013f7983 */ /* 0x002ee80000100800 */
[----:B------:R-:W-:Y:S04]  /*309a0*/  STS.U8 [R3+UR9+0x14c00], R123 ;  /* 0x014c007b03007988 */ /* 0x000fe80008000009 */
        /* <DEDUP_REMOVED lines=32> */
[----:B------:R-:W-:Y:S04]  /*30bb0*/  STL [R1+0xf34], R3 ;  /* 0x000f340301007387 */ /* 0x000fe80000100800 */
        /* <DEDUP_REMOVED lines=17> */
[----:B--2---:R-:W-:-:S03]  /*30cd0*/  @!P3 IMAD.MOV.U32 R8, RZ, RZ, R17 ;  /* 0x000000ffff08b224 */ /* 0x004fc600078e0011 */
[----:B------:R-:W-:Y:S01]  /*30ce0*/  STS.U8 [R4+UR9+0x14500], R39 ;  /* 0x0145002704007988 */ /* 0x000fe20008000009 */
[----:B---3--:R-:W-:-:S03]  /*30cf0*/  @!P3 IMAD.MOV.U32 R9, RZ, RZ, R16 ;  /* 0x000000ffff09b224 */ /* 0x008fc600078e0010 */
        /* <DEDUP_REMOVED lines=46> */
[----:B------:R0:W-:Y:S04]  /*30fe0*/  STL [R1+0xf38], R4 ;  /* 0x000f380401007387 */ /* 0x0001e80000100800 */
[----:B------:R-:W2:Y:S04]  /*30ff0*/  LDL R11, [R1+0xa0] ;  /* 0x0000a000010b7983 */ /* 0x000ea80000100800 */
[----:B------:R-:W3:Y:S01]  /*31000*/  LDL R10, [R1+0xa4] ;  /* 0x0000a400010a7983 */ /* 0x000ee20000100800 */
[----:B0-----:R-:W-:-:S03]  /*31010*/  PRMT R4, RZ, 0x7610, R4 ;  /* 0x00007610ff047816 */ /* 0x001fc60000000004 */
[----:B------:R-:W-:Y:S04]  /*31020*/  STS.U8 [R5+UR9+0x10200], R113 ;  /* 0x0102007105007988 */ /* 0x000fe80008000009 */
[----:B------:R-:W-:Y:S04]  /*31030*/  STS.U8 [R5+UR9+0x10600], R115 ;  /* 0x0106007305007988 */ /* 0x000fe80008000009 */
[----:B------:R-:W-:Y:S04]  /*31040*/  STS.U8 [R5+UR9+0x10a00], R117 ;  /* 0x010a007505007988 */ /* 0x000fe80008000009 */
[----:B------:R-:W-:Y:S04]  /*31050*/  STS.U8 [R5+UR9+0x10e00], R119 ;  /* 0x010e007705007988 */ /* 0x000fe80008000009 */
[----:B------:R-:W-:Y:S04]  /*31060*/  STS.U8 [R5+UR9+0x11200], R121 ;  /* 0x0112007905007988 */ /* 0x000fe80008000009 */
[----:B------:R-:W-:Y:S04]  /*31070*/  STS.U8 [R5+UR9+0x11600], R122 ;  /* 0x0116007a05007988 */ /* 0x000fe80008000009 */
[----:B------:R0:W-:Y:S04]  /*31080*/  STS.U8 [R5+UR9+0x11a00], R124 ;  /* 0x011a007c05007988 */ /* 0x0001e80008000009 */
[----:B------:R1:W4:Y:S01]  /*31090*/  @!P3 LDG.E.U8 R4, desc[UR22][R8.64] ;  /* 0x000000160804b981 */ /* 0x000322000c1e1100 */
[----:B------:R-:W-:-:S03]  /*310a0*/  PRMT R3, RZ, 0x7610, R3 ;  /* 0x00007610ff037816 */ /* 0x000fc60000000003 */
[----:B------:R-:W4:Y:S04]  /*310b0*/  LDL R13, [R1+0xb0] ;  /* 0x0000b000010d7983 */ /* 0x000f280000100800 */
[----:B------:R-:W4:Y:S01]  /*310c0*/  LDL R12, [R1+0xb4] ;  /* 0x0000b400010c7983 */ /* 0x000f220000100800 */
[----:B-1----:R-:W-:Y:S02]  /*310d0*/  @!P3 IMAD.MOV.U32 R8, RZ, RZ, R19 ;  /* 0x000000ffff08b224 */ /* 0x002fe400078e0013 */
[----:B------:R-:W-:Y:S01]  /*310e0*/  @!P3 IMAD.MOV.U32 R9, RZ, RZ, R18 ;  /* 0x000000ffff09b224 */ /* 0x000fe200078e0012 */
[----:B------:R-:W4:Y:S04]  /*310f0*/  LDL R19, [R1+0xa8] ;  /* 0x0000a80001137983 */ /* 0x000f280000100800 */
[----:B------:R-:W4:Y:S04]  /*31100*/  LDL R18, [R1+0xac] ;  /* 0x0000ac0001127983 */ /* 0x000f280000100800 */
[----:B------:R1:W4:Y:S01]  /*31110*/  @!P3 LDG.E.U8 R3, desc[UR22][R8.64] ;  /* 0x000000160803b981 */ /* 0x000322000c1e1100 */
[----:B------:R-:W-:-:S02]  /*31120*/  PRMT R0, RZ, 0x7610, R0 ;  /* 0x00007610ff007816 */ /* 0x000fc40000000000 */
[----:B------:R-:W-:Y:S01]  /*31130*/  PRMT R2, RZ, 0x7610, R2 ;  /* 0x00007610ff027816 */ /* 0x000fe20000000002 */
[----:B------:R-:W4:Y:S04]  /*31140*/  LDL R15, [R1+0xc0] ;  /* 0x0000c000010f7983 */ /* 0x000f280000100800 */
[----:B------:R-:W4:Y:S01]  /*31150*/  LDL R14, [R1+0xc4] ;  /* 0x0000c400010e7983 */ /* 0x000f220000100800 */
[----:B-1----:R-:W-:Y:S02]  /*31160*/  @!P3 IMAD.MOV.U32 R8, RZ, RZ, R21 ;  /* 0x000000ffff08b224 */ /* 0x002fe400078e0015 */
[----:B------:R-:W-:Y:S01]  /*31170*/  @!P3 IMAD.MOV.U32 R9, RZ, RZ, R20 ;  /* 0x000000ffff09b224 */ /* 0x000fe200078e0014 */
[----:B------:R-:W4:Y:S04]  /*31180*/  LDL R21, [R1+0xb8] ;  /* 0x0000b80001157983 */ /* 0x000f280000100800 */
[----:B------:R-:W4:Y:S04]  /*31190*/  LDL R20, [R1+0xbc] ;  /* 0x0000bc0001147983 */ /* 0x000f280000100800 */
[----:B------:R1:W4:Y:S01]  /*311a0*/  @!P3 LDG.E.U8 R0, desc[UR22][R8.64] ;  /* 0x000000160800b981 */ /* 0x000322000c1e1100 */
[----:B0-----:R-:W-:-:S02]  /*311b0*/  PRMT R124, RZ, 0x7610, R124 ;  /* 0x00007610ff7c7816 */ /* 0x001fc4000000007c */
[----:B------:R-:W-:Y:S01]  /*311c0*/  PRMT R120, RZ, 0x7610, R120 ;  /* 0x00007610ff787816 */ /* 0x000fe20000000078 */
[----:B------:R-:W4:Y:S04]  /*311d0*/  LDL R17, [R1+0xd0] ;  /* 0x0000d00001117983 */ /* 0x000f280000100800 */
[----:B------:R-:W4:Y:S01]  /*311e0*/  LDL R16, [R1+0xd4] ;  /* 0x0000d40001107983 */ /* 0x000f220000100800 */
[----:B-1----:R-:W-:Y:S02]  /*311f0*/  @!P3 IMAD.MOV.U32 R8, RZ, RZ, R23 ;  /* 0x000000ffff08b224 */ /* 0x002fe400078e0017 */
[----:B------:R-:W-:Y:S01]  /*31200*/  @!P3 IMAD.MOV.U32 R9, RZ, RZ, R22 ;  /* 0x000000ffff09b224 */ /* 0x000fe200078e0016 */
[----:B------:R-:W-:Y:S01]  /*31210*/  PRMT R122, RZ, 0x7610, R122 ;  /* 0x00007610ff7a7816 */ /* 0x000fe2000000007a */
[----:B------:R-:W4:Y:S04]  /*31220*/  LDL R23, [R1+0xc8] ;  /* 0x0000c80001177983 */ /* 0x000f280000100800 */
[----:B------:R0:W4:Y:S04]  /*31230*/  @!P3 LDG.E.U8 R2, desc[UR22][R8.64] ;  /* 0x000000160802b981 */ /* 0x000128000c1e1100 */
[----:B------:R-:W4:Y:S01]  /*31240*/  LDL R22, [R1+0xcc] ;  /* 0x0000cc0001167983 */ /* 0x000f220000100800 */
[----:B------:R-:W-:-:S02]  /*31250*/  PRMT R118, RZ, 0x7610, R118 ;  /* 0x00007610ff767816 */ /* 0x000fc40000000076 */
[----:B------:R-:W-:Y:S01]  /*31260*/  PRMT R116, RZ, 0x7610, R116 ;  /* 0x00007610ff747816 */ /* 0x000fe20000000074 */
[----:B------:R-:W4:Y:S01]  /*31270*/  LDL R29, [R1+0x1d8] ;  /* 0x0001d800011d7983 */ /* 0x000f220000100800 */
[----:B0-----:R-:W-:Y:S02]  /*31280*/  @!P3 IMAD.MOV.U32 R8, RZ, RZ, R25 ;  /* 0x000000ffff08b224 */ /* 0x001fe400078e0019 */
[----:B------:R-:W-:Y:S01]  /*31290*/  @!P3 IMAD.MOV.U32 R9, RZ, RZ, R24 ;  /* 0x000000ffff09b224 */ /* 0x000fe200078e0018 */
[----:B------:R-:W-:Y:S01]  /*312a0*/  PRMT R114, RZ, 0x7610, R114 ;  /* 0x00007610ff727816 */ /* 0x000fe20000000072 */
[----:B------:R-:W4:Y:S04]  /*312b0*/  LDL R25, [R1+0x1b8] ;  /* 0x0001b80001197983 */ /* 0x000f280000100800 */
[----:B------:R0:W4:Y:S01]  /*312c0*/  @!P3 LDG.E.U8 R124, desc[UR22][R8.64] ;  /* 0x00000016087cb981 */ /* 0x000122000c1e1100 */
[----:B------:R-:W-:-:S02]  /*312d0*/  PRMT R112, RZ, 0x7610, R112 ;  /* 0x00007610ff707816 */ /* 0x000fc40000000070 */
[----:B------:R-:W-:Y:S01]  /*312e0*/  PRMT R110, RZ, 0x7610, R110 ;  /* 0x00007610ff6e7816 */ /* 0x000fe2000000006e */
[----:B------:R-:W4:Y:S01]  /*312f0*/  LDL R24, [R1+0x1bc] ;  /* 0x0001bc0001187983 */ /* 0x000f220000100800 */
[----:B------:R-:W-:Y:S02]  /*31300*/  PRMT R108, RZ, 0x7610, R108 ;  /* 0x00007610ff6c7816 */ /* 0x000fe4000000006c */
        /* <DEDUP_REMOVED lines=24> */
[----:B------:R-:W-:Y:S02]  /*31490*/  PRMT R84, RZ, 0x7610, R84 ;  /* 0x00007610ff547816 */ /* 0x000fe40000000054 */
[----:B------:R-:W-:Y:S01]  /*314a0*/  PRMT R82, RZ, 0x7610, R82 ;  /* 0x00007610ff527816 */ /* 0x000fe20000000052 */
[----:B------:R-:W4:Y:S01]  /*314b0*/  LDL R35, [R1+0x208] ;  /* 0x0002080001237983 */ /* 0x000f220000100800 */
        /* <DEDUP_REMOVED lines=14> */
[----:B------:R-:W4:Y:S04]  /*315a0*/  LDL R36, [R1+0x22c] ;  /* 0x00022c0001247983 */ /* 0x000f280000100800 */
        /* <DEDUP_REMOVED lines=23> */
[----:B------:R-:W4:Y:S01]  /*31720*/  LDL R62, [R1+0x33c] ;  /* 0x00033c00013e7983 */ /* 0x000f220000100800 */
[----:B--2---:R-:W-:-:S03]  /*31730*/  @!P3 IMAD.MOV.U32 R9, RZ, RZ, R11 ;  /* 0x000000ffff09b224 */ /* 0x004fc600078e000b */
[----:B------:R-:W2:Y:S01]  /*31740*/  LDL R11, [R1+0xd8] ;  /* 0x0000d800010b7983 */ /* 0x000ea20000100800 */
[----:B---3--:R-:W-:-:S03]  /*31750*/  @!P3 IMAD.MOV.U32 R8, RZ, RZ, R10 ;  /* 0x000000ffff08b224 */ /* 0x008fc600078e000a */
[----:B------:R-:W3:Y:S04]  /*31760*/  LDL R10, [R1+0xdc] ;  /* 0x0000dc00010a7983 */ /* 0x000ee80000100800 */
[----:B------:R4:W3:Y:S02]  /*31770*/  @!P3 LDG.E.U8 R118, desc[UR22][R8.64] ;  /* 0x000000160876b981 */ /* 0x0008e4000c1e1100 */
[----:B----4-:R-:W-:Y:S02]  /*31780*/  @!P3 IMAD.MOV.U32 R9, RZ, RZ, R19 ;  /* 0x000000ffff09b224 */ /* 0x010fe400078e0013 */
[----:B------:R-:W4:Y:S01]  /*31790*/  LDL R19, [R1+0xe0] ;  /* 0x0000e00001137983 */ /* 0x000f220000100800 */
[----:B------:R-:W-:-:S03]  /*317a0*/  @!P3 IMAD.MOV.U32 R8, RZ, RZ, R18 ;  /* 0x000000ffff08b224 */ /* 0x000fc600078e0012 */
[----:B------:R-:W4:Y:S04]  /*317b0*/  LDL R18, [R1+0xe4] ;  /* 0x0000e40001127983 */ /* 0x000f280000100800 */
[----:B------:R0:W4:Y:S02]  /*317c0*/  @!P3 LDG.E.U8 R116, desc[UR22][R8.64] ;  /* 0x000000160874b981 */ /* 0x000124000c1e1100 */
[----:B0-----:R-:W-:Y:S02]  /*317d0*/  @!P3 IMAD.MOV.U32 R8, RZ, RZ, R12 ;  /* 0x000000ffff08b224 */ /* 0x001fe400078e000c */
[----:B------:R-:W-:Y:S01]  /*317e0*/  @!P3 IMAD.MOV.U32 R9, RZ, RZ, R13 ;  /* 0x000000ffff09b224 */ /* 0x000fe200078e000d */
[----:B------:R-:W4:Y:S04]  /*317f0*/  LDL R12, [R1+0xec] ;  /* 0x0000ec00010c7983 */ /* 0x000f280000100800 */
[----:B------:R-:W4:Y:S04]  /*31800*/  LDL R13, [R1+0xe8] ;  /* 0x0000e800010d7983 */ /* 0x000f280000100800 */
[----:B------:R0:W4:Y:S02]  /*31810*/  @!P3 LDG.E.U8 R114, desc[UR22][R8.64] ;  /* 0x000000160872b981 */ /* 0x000124000c1e1100 */
[----:B0-----:R-:W-:-:S02]  /*31820*/  @!P3 IMAD.MOV.U32 R8, RZ, RZ, R20 ;  /* 0x000000ffff08b224 */ /* 0x001fc400078e0014 */
        /* <DEDUP_REMOVED lines=19> */
[----:B--2---:R-:W-:-:S02]  /*31960*/  @!P3 IMAD.MOV.U32 R9, RZ, RZ, R11 ;  /* 0x000000ffff09b224 */ /* 0x004fc400078e000b */
        /* <DEDUP_REMOVED lines=34> */
[----:B--2---:R-:W-:Y:S02]  /*31b90*/  @!P3 IMAD.MOV.U32 R9, RZ, RZ, R11 ;  /* 0x000000ffff09b224 */ /* 0x004fe400078e000b */
        /* <DEDUP_REMOVED lines=37> */
[----:B------:R-:W2:Y:S04]  /*31df0*/  LDL R10, [R1+0x184] ;  /* 0x00018400010a7983 */ /* 0x000ea80000100800 */
[----:B------:R4:W3:Y:S02]  /*31e00*/  @!P3 LDG.E.U8 R76, desc[UR22][R8.64] ;  /* 0x00000016084cb981 */ /* 0x0008e4000c1e1100 */
[----:B----4-:R-:W-:Y:S02]  /*31e10*/  @!P3 IMAD.MOV.U32 R9, RZ, RZ, R19 ;  /* 0x000000ffff09b224 */ /* 0x010fe400078e0013 */
[----:B------:R-:W4:Y:S01]  /*31e20*/  LDL R19, [R1+0x188] ;  /* 0x0001880001137983 */ /* 0x000f220000100800 */
[----:B------:R-:W-:-:S03]  /*31e30*/  @!P3 IMAD.MOV.U32 R8, RZ, RZ, R18 ;  /* 0x000000ffff08b224 */ /* 0x000fc600078e0012 */
[----:B------:R-:W3:Y:S04]  /*31e40*/  LDL R18, [R1+0x18c] ;  /* 0x00018c0001127983 */ /* 0x000ee80000100800 */
[----:B------:R0:W3:Y:S02]  /*31e50*/  @!P3 LDG.E.U8 R74, desc[UR22][R8.64] ;  /* 0x00000016084ab981 */ /* 0x0000e4000c1e1100 */
[----:B0-----:R-:W-:Y:S02]  /*31e60*/  @!P3 IMAD.MOV.U32 R8, RZ, RZ, R12 ;  /* 0x000000ffff08b224 */ /* 0x001fe400078e000c */
[----:B------:R-:W3:Y:S01]  /*31e70*/  LDL R12, [R1+0x194] ;  /* 0x00019400010c7983 */ /* 0x000ee20000100800 */
        /* <DEDUP_REMOVED lines=23> */
[----:B0-----:R-:W-:Y:S02]  /*31ff0*/  PRMT R9, RZ, 0x7610, R9 ;  /* 0x00007610ff097816 */ /* 0x001fe40000000009 */
[----:B--2---:R4:W2:Y:S02]  /*32000*/  @!P3 LDG.E.U8 R7, desc[UR22][R10.64] ;  /* 0x000000160a07b981 */ /* 0x0048a4000c1e1100 */
[----:B----4-:R-:W-:-:S02]  /*32010*/  @!P3 IMAD.MOV.U32 R11, RZ, RZ, R19 ;  /* 0x000000ffff0bb224 */ /* 0x010fc400078e0013 */
[----:B------:R-:W4:Y:S01]  /*32020*/  LDL R19, [R1+0x1c0] ;  /* 0x0001c00001137983 */ /* 0x000f220000100800 */
[----:B---3--:R-:W-:-:S03]  /*32030*/  @!P3 IMAD.MOV.U32 R10, RZ, RZ, R18 ;  /* 0x000000ffff0ab224 */ /* 0x008fc600078e0012 */
[----:B------:R-:W4:Y:S04]  /*32040*/  LDL R18, [R1+0x1c4] ;  /* 0x0001c40001127983 */ /* 0x000f280000100800 */
[----:B------:R0:W3:Y:S02]  /*32050*/  @!P3 LDG.E.U8 R9, desc[UR22][R12.64] ;  /* 0x000000160c09b981 */ /* 0x0000e4000c1e1100 */
[----:B0-----:R-:W-:Y:S02]  /*32060*/  @!P3 IMAD.MOV.U32 R12, RZ, RZ, R20 ;  /* 0x000000ffff0cb224 */ /* 0x001fe400078e0014 */
[----:B------:R-:W2:Y:S01]  /*32070*/  LDL R20, [R1+0x1d4] ;  /* 0x0001d40001147983 */ /* 0x000ea20000100800 */
[----:B------:R-:W-:-:S03]  /*32080*/  @!P3 IMAD.MOV.U32 R13, RZ, RZ, R21 ;  /* 0x000000ffff0db224 */ /* 0x000fc600078e0015 */
[----:B------:R-:W2:Y:S01]  /*32090*/  LDL R21, [R1+0x1d0] ;  /* 0x0001d00001157983 */ /* 0x000ea20000100800 */
[----:B------:R-:W-:-:S06]  /*320a0*/  PRMT R8, RZ, 0x7610, R8 ;  /* 0x00007610ff087816 */ /* 0x000fcc0000000008 */
[----:B------:R0:W3:Y:S02]  /*320b0*/  @!P3 LDG.E.U8 R8, desc[UR22][R10.64] ;  /* 0x000000160a08b981 */ /* 0x0000e4000c1e1100 */
[----:B0-----:R-:W-:Y:S02]  /*320c0*/  PRMT R11, RZ, 0x7610, R11 ;  /* 0x00007610ff0b7816 */ /* 0x001fe4000000000b */
[----:B------:R-:W-:-:S04]  /*320d0*/  PRMT R10, RZ, 0x7610, R10 ;  /* 0x00007610ff0a7816 */ /* 0x000fc8000000000a */
[----:B------:R0:W3:Y:S04]  /*320e0*/  @!P3 LDG.E.U8 R11, desc[UR22][R14.64] ;  /* 0x000000160e0bb981 */ /* 0x0000e8000c1e1100 */
[----:B------:R1:W3:Y:S01]  /*320f0*/  @!P3 LDG.E.U8 R10, desc[UR22][R12.64] ;  /* 0x000000160c0ab981 */ /* 0x0002e2000c1e1100 */
[----:B0-----:R-:W-:-:S03]  /*32100*/  @!P3 IMAD.MOV.U32 R14, RZ, RZ, R22 ;  /* 0x000000ffff0eb224 */ /* 0x001fc600078e0016 */
[----:B------:R-:W3:Y:S01]  /*32110*/  LDL R22, [R1+0x1e4] ;  /* 0x0001e40001167983 */ /* 0x000ee20000100800 */
[----:B------:R-:W-:-:S03]  /*32120*/  @!P3 IMAD.MOV.U32 R15, RZ, RZ, R23 ;  /* 0x000000ffff0fb224 */ /* 0x000fc600078e0017 */
[----:B------:R-:W3:Y:S01]  /*32130*/  LDL R23, [R1+0x1e0] ;  /* 0x0001e00001177983 */ /* 0x000ee20000100800 */
[----:B-1----:R-:W-:Y:S02]  /*32140*/  PRMT R12, RZ, 0x7610, R12 ;  /* 0x00007610ff0c7816 */ /* 0x002fe4000000000c */
[----:B------:R-:W-:-:S04]  /*32150*/  PRMT R13, RZ, 0x7610, R13 ;  /* 0x00007610ff0d7816 */ /* 0x000fc8000000000d */
[----:B------:R0:W3:Y:S02]  /*32160*/  @!P3 LDG.E.U8 R12, desc[UR22][R14.64] ;  /* 0x000000160e0cb981 */ /* 0x0000e4000c1e1100 */
[----:B0-----:R-:W-:Y:S02]  /*32170*/  PRMT R14, RZ, 0x7610, R14 ;  /* 0x00007610ff0e7816 */ /* 0x001fe4000000000e */
[----:B------:R0:W3:Y:S01]  /*32180*/  @!P3 LDG.E.U8 R13, desc[UR22][R16.64] ;  /* 0x00000016100db981 */ /* 0x0000e2000c1e1100 */
[----:B------:R-:W-:Y:S01]  /*32190*/  PRMT R15, RZ, 0x7610, R15 ;  /* 0x00007610ff0f7816 */ /* 0x000fe2000000000f */
[----:B0-----:R-:W-:Y:S02]  /*321a0*/  @!P3 IMAD.MOV.U32 R16, RZ, RZ, R24 ;  /* 0x000000ffff10b224 */ /* 0x001fe400078e0018 */
[----:B------:R-:W-:Y:S01]  /*321b0*/  @!P3 IMAD.MOV.U32 R17, RZ, RZ, R25 ;  /* 0x000000ffff11b224 */ /* 0x000fe200078e0019 */
[----:B------:R-:W3:Y:S04]  /*321c0*/  LDL R24, [R1+0x1f4] ;  /* 0x0001f40001187983 */ /* 0x000ee80000100800 */
[----:B------:R-:W3:Y:S04]  /*321d0*/  LDL R25, [R1+0x1f0] ;  /* 0x0001f00001197983 */ /* 0x000ee80000100800 */
[----:B------:R0:W3:Y:S02]  /*321e0*/  @!P3 LDG.E.U8 R14, desc[UR22][R16.64] ;  /* 0x00000016100eb981 */ /* 0x0000e4000c1e1100 */
[----:B0-----:R-:W-:-:S02]  /*321f0*/  PRMT R17, RZ, 0x7610, R17 ;  /* 0x00007610ff117816 */ /* 0x001fc40000000011 */
[----:B----4-:R0:W4:Y:S02]  /*32200*/  @!P3 LDG.E.U8 R15, desc[UR22][R18.64] ;  /* 0x00000016120fb981 */ /* 0x010124000c1e1100 */
[----:B0-----:R-:W-:Y:S02]  /*32210*/  @!P3 IMAD.MOV.U32 R18, RZ, RZ, R26 ;  /* 0x000000ffff12b224 */ /* 0x001fe400078e001a */
[----:B------:R-:W-:Y:S01]  /*32220*/  @!P3 IMAD.MOV.U32 R19, RZ, RZ, R27 ;  /* 0x000000ffff13b224 */ /* 0x000fe200078e001b */
[----:B------:R-:W4:Y:S04]  /*32230*/  LDL R26, [R1+0x204] ;  /* 0x00020400011a7983 */ /* 0x000f280000100800 */
[----:B------:R-:W4:Y:S04]  /*32240*/  LDL R27, [R1+0x200] ;  /* 0x00020000011b7983 */ /* 0x000f280000100800 */
[----:B--2---:R0:W2:Y:S02]  /*32250*/  @!P3 LDG.E.U8 R17, desc[UR22][R20.64] ;  /* 0x000000161411b981 */ /* 0x0040a4000c1e1100 */
[----:B0-----:R-:W-:-:S02]  /*32260*/  @!P3 IMAD.MOV.U32 R20, RZ, RZ, R28 ;  /* 0x000000ffff14b224 */ /* 0x001fc400078e001c */
[----:B------:R-:W-:Y:S01]  /*32270*/  @!P3 IMAD.MOV.U32 R21, RZ, RZ, R29 ;  /* 0x000000ffff15b224 */ /* 0x000fe200078e001d */
[----:B------:R-:W2:Y:S04]  /*32280*/  LDL R28, [R1+0x214] ;  /* 0x00021400011c7983 */ /* 0x000ea80000100800 */
[----:B------:R-:W2:Y:S01]  /*32290*/  LDL R29, [R1+0x210] ;  /* 0x00021000011d7983 */ /* 0x000ea20000100800 */
[----:B------:R-:W-:-:S06]  /*322a0*/  PRMT R16, RZ, 0x7610, R16 ;  /* 0x00007610ff107816 */ /* 0x000fcc0000000010 */
[----:B------:R0:W2:Y:S02]  /*322b0*/  @!P3 LDG.E.U8 R16, desc[UR22][R18.64] ;  /* 0x000000161210b981 */ /* 0x0000a4000c1e1100 */
[----:B0-----:R-:W-:Y:S02]  /*322c0*/  PRMT R19, RZ, 0x7610, R19 ;  /* 0x00007610ff137816 */ /* 0x001fe40000000013 */
[----:B------:R-:W-:-:S04]  /*322d0*/  PRMT R18, RZ, 0x7610, R18 ;  /* 0x00007610ff127816 */ /* 0x000fc80000000012 */
[----:B---3--:R0:W3:Y:S04]  /*322e0*/  @!P3 LDG.E.U8 R19, desc[UR22][R22.64] ;  /* 0x000000161613b981 */ /* 0x0080e8000c1e1100 */
[----:B------:R1:W3:Y:S01]  /*322f0*/  @!P3 LDG.E.U8 R18, desc[UR22][R20.64] ;  /* 0x000000161412b981 */ /* 0x0002e2000c1e1100 */
[----:B0-----:R-:W-:Y:S02]  /*32300*/  @!P3 IMAD.MOV.U32 R22, RZ, RZ, R30 ;  /* 0x000000ffff16b224 */ /* 0x001fe400078e001e */
[----:B------:R-:W-:Y:S01]  /*32310*/  @!P3 IMAD.MOV.U32 R23, RZ, RZ, R31 ;  /* 0x000000ffff17b224 */ /* 0x000fe200078e001f */
[----:B------:R-:W3:Y:S04]  /*32320*/  LDL R30, [R1+0x224] ;  /* 0x00022400011e7983 */ /* 0x000ee80000100800 */
[----:B------:R-:W3:Y:S01]  /*32330*/  LDL R31, [R1+0x220] ;  /* 0x00022000011f7983 */ /* 0x000ee20000100800 */
[----:B-1----:R-:W-:-:S02]  /*32340*/  PRMT R20, RZ, 0x7610, R20 ;  /* 0x00007610ff147816 */ /* 0x002fc40000000014 */
        /* <DEDUP_REMOVED lines=47> */
[----:B------:R2:W4:Y:S04]  /*32640*/  @!P3 LDG.E.U8 R32, desc[UR22][R34.64] ;  /* 0x000000162220b981 */ /* 0x000528000c1e1100 */
[----:B------:R-:W4:Y:S01]  /*32650*/  LDL R45, [R1+0x280] ;  /* 0x00028000012d7983 */ /* 0x000f220000100800 */
[----:B--2---:R-:W-:-:S03]  /*32660*/  @!P3 IMAD.MOV.U32 R34, RZ, RZ, R40 ;  /* 0x000000ffff22b224 */ /* 0x004fc600078e0028 */
[----:B------:R-:W2:Y:S01]  /*32670*/  LDL R40, [R1+0x27c] ;  /* 0x00027c0001287983 */ /* 0x000ea20000100800 */
[----:B------:R-:W-:-:S03]  /*32680*/  @!P3 IMAD.MOV.U32 R35, RZ, RZ, R41 ;  /* 0x000000ffff23b224 */ /* 0x000fc600078e0029 */
[----:B------:R-:W2:Y:S01]  /*32690*/  LDL R41, [R1+0x278] ;  /* 0x0002780001297983 */ /* 0x000ea20000100800 */
[----:B------:R-:W-:-:S06]  /*326a0*/  PRMT R33, RZ, 0x7610, R33 ;  /* 0x00007610ff217816 */ /* 0x000fcc0000000021 */
[----:B------:R0:W4:Y:S02]  /*326b0*/  @!P3 LDG.E.U8 R33, desc[UR22][R34.64] ;  /* 0x000000162221b981 */ /* 0x000124000c1e1100 */
[----:B0-----:R-:W-:Y:S02]  /*326c0*/  PRMT R34, RZ, 0x7610, R34 ;  /* 0x00007610ff227816 */ /* 0x001fe40000000022 */
[----:B------:R-:W-:-:S04]  /*326d0*/  PRMT R35, RZ, 0x7610, R35 ;  /* 0x00007610ff237816 */ /* 0x000fc80000000023 */
[----:B---3--:R0:W3:Y:S02]  /*326e0*/  @!P3 LDG.E.U8 R34, desc[UR22][R36.64] ;  /* 0x000000162422b981 */ /* 0x0080e4000c1e1100 */
[----:B0-----:R-:W-:Y:S02]  /*326f0*/  @!P3 IMAD.MOV.U32 R36, RZ, RZ, R42 ;  /* 0x000000ffff24b224 */ /* 0x001fe400078e002a */
[----:B------:R-:W-:Y:S01]  /*32700*/  @!P3 IMAD.MOV.U32 R37, RZ, RZ, R43 ;  /* 0x000000ffff25b224 */ /* 0x000fe200078e002b */
[----:B------:R-:W3:Y:S04]  /*32710*/  LDL R42, [R1+0x28c] ;  /* 0x00028c00012a7983 */ /* 0x000ee80000100800 */
[----:B------:R-:W3:Y:S04]  /*32720*/  LDL R43, [R1+0x288] ;  /* 0x00028800012b7983 */ /* 0x000ee80000100800 */
[----:B------:R0:W3:Y:S02]  /*32730*/  @!P3 LDG.E.U8 R35, desc[UR22][R36.64] ;  /* 0x000000162423b981 */ /* 0x0000e4000c1e1100 */
[----:B0-----:R-:W-:-:S02]  /*32740*/  PRMT R36, RZ, 0x7610, R36 ;  /* 0x00007610ff247816 */ /* 0x001fc40000000024 */
[----:B------:R-:W-:-:S04]  /*32750*/  PRMT R37, RZ, 0x7610, R37 ;  /* 0x00007610ff257816 */ /* 0x000fc80000000025 */
[----:B------:R0:W3:Y:S02]  /*32760*/  @!P3 LDG.E.U8 R36, desc[UR22][R38.64] ;  /* 0x000000162624b981 */ /* 0x0000e4000c1e1100 */
[----:B0-----:R-:W-:Y:S02]  /*32770*/  @!P3 IMAD.MOV.U32 R38, RZ, RZ, R46 ;  /* 0x000000ffff26b224 */ /* 0x001fe400078e002e */
[----:B------:R-:W-:Y:S01]  /*32780*/  @!P3 IMAD.MOV.U32 R39, RZ, RZ, R47 ;  /* 0x000000ffff27b224 */ /* 0x000fe200078e002f */
[----:B------:R-:W3:Y:S04]  /*32790*/  LDL R46, [R1+0x2ac] ;  /* 0x0002ac00012e7983 */ /* 0x000ee80000100800 */
[----:B------:R0:W3:Y:S04]  /*327a0*/  @!P3 LDG.E.U8 R37, desc[UR22][R38.64] ;  /* 0x000000162625b981 */ /* 0x0000e8000c1e1100 */
[----:B------:R-:W3:Y:S01]  /*327b0*/  LDL R47, [R1+0x2a8] ;  /* 0x0002a800012f7983 */ /* 0x000ee20000100800 */
[----:B0-----:R-:W-:-:S06]  /*327c0*/  PRMT R38, RZ, 0x7610, R38 ;  /* 0x00007610ff267816 */ /* 0x001fcc0000000026 */
[----:B--2---:R4:W2:Y:S02]  /*327d0*/  @!P3 LDG.E.U8 R38, desc[UR22][R40.64] ;  /* 0x000000162826b981 */ /* 0x0048a4000c1e1100 */
[----:B----4-:R-:W-:Y:S02]  /*327e0*/  @!P3 IMAD.MOV.U32 R40, RZ, RZ, R44 ;  /* 0x000000ffff28b224 */ /* 0x010fe400078e002c */
[----:B------:R-:W-:Y:S01]  /*327f0*/  @!P3 IMAD.MOV.U32 R41, RZ, RZ, R45 ;  /* 0x000000ffff29b224 */ /* 0x000fe200078e002d */
[----:B------:R-:W4:Y:S04]  /*32800*/  LDL R44, [R1+0x29c] ;  /* 0x00029c00012c7983 */ /* 0x000f280000100800 */
[----:B------:R-:W4:Y:S01]  /*32810*/  LDL R45, [R1+0x298] ;  /* 0x00029800012d7983 */ /* 0x000f220000100800 */
[----:B------:R-:W-:-:S06]  /*32820*/  PRMT R39, RZ, 0x7610, R39 ;  /* 0x00007610ff277816 */ /* 0x000fcc0000000027 */
[----:B------:R0:W2:Y:S02]  /*32830*/  @!P3 LDG.E.U8 R39, desc[UR22][R40.64] ;  /* 0x000000162827b981 */ /* 0x0000a4000c1e1100 */
[----:B0-----:R-:W-:Y:S02]  /*32840*/  PRMT R40, RZ, 0x7610, R40 ;  /* 0x00007610ff287816 */ /* 0x001fe40000000028 */
[----:B------:R-:W-:-:S04]  /*32850*/  PRMT R41, RZ, 0x7610, R41 ;  /* 0x00007610ff297816 */ /* 0x000fc80000000029 */
[----:B---3--:R0:W3:Y:S02]  /*32860*/  @!P3 LDG.E.U8 R40, desc[UR22][R42.64] ;  /* 0x000000162a28b981 */ /* 0x0080e4000c1e1100 */
[----:B0-----:R-:W-:Y:S02]  /*32870*/  @!P3 IMAD.MOV.U32 R42, RZ, RZ, R48 ;  /* 0x000000ffff2ab224 */ /* 0x001fe400078e0030 */
[----:B------:R-:W-:Y:S01]  /*32880*/  @!P3 IMAD.MOV.U32 R43, RZ, RZ, R49 ;  /* 0x000000ffff2bb224 */ /* 0x000fe200078e0031 */
[----:B------:R-:W2:Y:S04]  /*32890*/  LDL R48, [R1+0x2bc] ;  /* 0x0002bc0001307983 */ /* 0x000ea80000100800 */
[----:B------:R-:W2:Y:S04]  /*328a0*/  LDL R49, [R1+0x2b8] ;  /* 0x0002b80001317983 */ /* 0x000ea80000100800 */
[----:B------:R0:W2:Y:S02]  /*328b0*/  @!P3 LDG.E.U8 R41, desc[UR22][R42.64] ;  /* 0x000000162a29b981 */ /* 0x0000a4000c1e1100 */
[----:B0-----:R-:W-:-:S06]  /*328c0*/  PRMT R42, RZ, 0x7610, R42 ;  /* 0x00007610ff2a7816 */ /* 0x001fcc000000002a */
[----:B----4-:R0:W4:Y:S02]  /*328d0*/  @!P3 LDG.E.U8 R42, desc[UR22][R44.64] ;  /* 0x000000162c2ab981 */ /* 0x010124000c1e1100 */
[----:B0-----:R-:W-:Y:S02]  /*328e0*/  @!P3 IMAD.MOV.U32 R44, RZ, RZ, R50 ;  /* 0x000000ffff2cb224 */ /* 0x001fe400078e0032 */
[----:B------:R-:W-:Y:S01]  /*328f0*/  @!P3 IMAD.MOV.U32 R45, RZ, RZ, R51 ;  /* 0x000000ffff2db224 */ /* 0x000fe200078e0033 */
[----:B------:R-:W3:Y:S04]  /*32900*/  LDL R50, [R1+0x2cc] ;  /* 0x0002cc0001327983 */ /* 0x000ee80000100800 */
[----:B------:R-:W3:Y:S01]  /*32910*/  LDL R51, [R1+0x2c8] ;  /* 0x0002c80001337983 */ /* 0x000ee20000100800 */
[----:B------:R-:W-:-:S06]  /*32920*/  PRMT R43, RZ, 0x7610, R43 ;  /* 0x00007610ff2b7816 */ /* 0x000fcc000000002b */
[----:B------:R0:W4:Y:S02]  /*32930*/  @!P3 LDG.E.U8 R43, desc[UR22][R44.64] ;  /* 0x000000162c2bb981 */ /* 0x000124000c1e1100 */
[----:B0-----:R-:W-:Y:S02]  /*32940*/  PRMT R44, RZ, 0x7610, R44 ;  /* 0x00007610ff2c7816 */ /* 0x001fe4000000002c */
[----:B------:R-:W-:-:S04]  /*32950*/  PRMT R45, RZ, 0x7610, R45 ;  /* 0x00007610ff2d7816 */ /* 0x000fc8000000002d */
[----:B------:R0:W4:Y:S02]  /*32960*/  @!P3 LDG.E.U8 R44, desc[UR22][R46.64] ;  /* 0x000000162e2cb981 */ /* 0x000124000c1e1100 */
[----:B0-----:R-:W-:Y:S02]  /*32970*/  @!P3 IMAD.MOV.U32 R46, RZ, RZ, R54 ;  /* 0x000000ffff2eb224 */ /* 0x001fe400078e0036 */
[----:B------:R-:W-:Y:S01]  /*32980*/  @!P3 IMAD.MOV.U32 R47, RZ, RZ, R55 ;  /* 0x000000ffff2fb224 */ /* 0x000fe200078e0037 */
[----:B------:R-:W4:Y:S04]  /*32990*/  LDL R54, [R1+0x2ec] ;  /* 0x0002ec0001367983 */ /* 0x000f280000100800 */
[----:B------:R0:W4:Y:S04]  /*329a0*/  @!P3 LDG.E.U8 R45, desc[UR22][R46.64] ;  /* 0x000000162e2db981 */ /* 0x000128000c1e1100 */
[----:B------:R-:W4:Y:S01]  /*329b0*/  LDL R55, [R1+0x2e8] ;  /* 0x0002e80001377983 */ /* 0x000f220000100800 */
[----:B0-----:R-:W-:-:S06]  /*329c0*/  PRMT R46, RZ, 0x7610, R46 ;  /* 0x00007610ff2e7816 */ /* 0x001fcc000000002e */
[----:B--2---:R0:W2:Y:S02]  /*329d0*/  @!P3 LDG.E.U8 R46, desc[UR22][R48.64] ;  /* 0x00000016302eb981 */ /* 0x0040a4000c1e1100 */
[----:B0-----:R-:W-:Y:S02]  /*329e0*/  @!P3 IMAD.MOV.U32 R48, RZ, RZ, R52 ;  /* 0x000000ffff30b224 */ /* 0x001fe400078e0034 */
[----:B------:R-:W-:Y:S01]  /*329f0*/  @!P3 IMAD.MOV.U32 R49, RZ, RZ, R53 ;  /* 0x000000ffff31b224 */ /* 0x000fe200078e0035 */
[----:B------:R-:W2:Y:S04]  /*32a00*/  LDL R52, [R1+0x2dc] ;  /* 0x0002dc0001347983 */ /* 0x000ea80000100800 */
[----:B------:R-:W2:Y:S01]  /*32a10*/  LDL R53, [R1+0x2d8] ;  /* 0x0002d80001357983 */ /* 0x000ea20000100800 */
[----:B------:R-:W-:-:S06]  /*32a20*/  PRMT R47, RZ, 0x7610, R47 ;  /* 0x00007610ff2f7816 */ /* 0x000fcc000000002f */
[----:B------:R0:W4:Y:S02]  /*32a30*/  @!P3 LDG.E.U8 R47, desc[UR22][R48.64] ;  /* 0x00000016302fb981 */ /* 0x000124000c1e1100 */
[----:B0-----:R-:W-:-:S06]  /*32a40*/  PRMT R48, RZ, 0x7610, R48 ;  /* 0x00007610ff307816 */ /* 0x001fcc0000000030 */
[----:B---3--:R0:W3:Y:S02]  /*32a50*/  @!P3 LDG.E.U8 R48, desc[UR22][R50.64] ;  /* 0x000000163230b981 */ /* 0x0080e4000c1e1100 */
[----:B0-----:R-:W-:Y:S02]  /*32a60*/  @!P3 IMAD.MOV.U32 R50, RZ, RZ, R56 ;  /* 0x000000ffff32b224 */ /* 0x001fe400078e0038 */
[----:B------:R-:W-:Y:S01]  /*32a70*/  @!P3 IMAD.MOV.U32 R51, RZ, RZ, R57 ;  /* 0x000000ffff33b224 */ /* 0x000fe200078e0039 */
[----:B------:R-:W3:Y:S04]  /*32a80*/  LDL R56, [R1+0x2fc] ;  /* 0x0002fc0001387983 */ /* 0x000ee80000100800 */
[----:B------:R-:W3:Y:S01]  /*32a90*/  LDL R57, [R1+0x2f8] ;  /* 0x0002f80001397983 */ /* 0x000ee20000100800 */
[----:B------:R-:W-:-:S06]  /*32aa0*/  PRMT R49, RZ, 0x7610, R49 ;  /* 0x00007610ff317816 */ /* 0x000fcc0000000031 */
[----:B------:R0:W3:Y:S02]  /*32ab0*/  @!P3 LDG.E.U8 R49, desc[UR22][R50.64] ;  /* 0x000000163231b981 */ /* 0x0000e4000c1e1100 */
[----:B0-----:R-:W-:Y:S02]  /*32ac0*/  PRMT R50, RZ, 0x7610, R50 ;  /* 0x00007610ff327816 */ /* 0x001fe40000000032 */
[----:B------:R-:W-:-:S04]  /*32ad0*/  PRMT R51, RZ, 0x7610, R51 ;  /* 0x00007610ff337816 */ /* 0x000fc80000000033 */
[----:B--2---:R0:W2:Y:S02]  /*32ae0*/  @!P3 LDG.E.U8 R50, desc[UR22][R52.64] ;  /* 0x000000163432b981 */ /* 0x0040a4000c1e1100 */
[----:B0-----:R-:W-:Y:S02]  /*32af0*/  @!P3 IMAD.MOV.U32 R52, RZ, RZ, R58 ;  /* 0x000000ffff34b224 */ /* 0x001fe400078e003a */
[----:B------:R-:W-:Y:S01]  /*32b00*/  @!P3 IMAD.MOV.U32 R53, RZ, RZ, R59 ;  /* 0x000000ffff35b224 */ /* 0x000fe200078e003b */
[----:B------:R-:W2:Y:S04]  /*32b10*/  LDL R58, [R1+0x30c] ;  /* 0x00030c00013a7983 */ /* 0x000ea80000100800 */
[----:B------:R0:W2:Y:S04]  /*32b20*/  @!P3 LDG.E.U8 R51, desc[UR22][R52.64] ;  /* 0x000000163433b981 */ /* 0x0000a8000c1e1100 */
[----:B------:R-:W2:Y:S01]  /*32b30*/  LDL R59, [R1+0x308] ;  /* 0x00030800013b7983 */ /* 0x000ea20000100800 */
[----:B0-----:R-:W-:-:S02]  /*32b40*/  PRMT R52, RZ, 0x7610, R52 ;  /* 0x00007610ff347816 */ /* 0x001fc40000000034 */
[----:B------:R-:W-:-:S04]  /*32b50*/  PRMT R53, RZ, 0x7610, R53 ;  /* 0x00007610ff357816 */ /* 0x000fc80000000035 */
[----:B----4-:R0:W4:Y:S02]  /*32b60*/  @!P3 LDG.E.U8 R52, desc[UR22][R54.64] ;  /* 0x000000163634b981 */ /* 0x010124000c1e1100 */
[----:B0-----:R-:W-:Y:S02]  /*32b70*/  @!P3 IMAD.MOV.U32 R54, RZ, RZ, R60 ;  /* 0x000000ffff36b224 */ /* 0x001fe400078e003c */
[----:B------:R-:W-:Y:S01]  /*32b80*/  @!P3 IMAD.MOV.U32 R55, RZ, RZ, R61 ;  /* 0x000000ffff37b224 */ /* 0x000fe200078e003d */
[----:B------:R-:W2:Y:S04]  /*32b90*/  LDL R60, [R1+0x324] ;  /* 0x00032400013c7983 */ /* 0x000ea80000100800 */
[----:B------:R0:W2:Y:S04]  /*32ba0*/  @!P3 LDG.E.U8 R53, desc[UR22][R54.64] ;  /* 0x000000163635b981 */ /* 0x0000a8000c1e1100 */
[----:B------:R-:W2:Y:S01]  /*32bb0*/  LDL R61, [R1+0x320] ;  /* 0x00032000013d7983 */ /* 0x000ea20000100800 */
[----:B0-----:R-:W-:-:S06]  /*32bc0*/  PRMT R54, RZ, 0x7610, R54 ;  /* 0x00007610ff367816 */ /* 0x001fcc0000000036 */
[----:B---3--:R0:W3:Y:S04]  /*32bd0*/  @!P3 LDG.E.U8 R54, desc[UR22][R56.64] ;  /* 0x000000163836b981 */ /* 0x0080e8000c1e1100 */
[----:B------:R-:W0:Y:S04]  /*32be0*/  LDL R56, [R1+0x300] ;  /* 0x0003000001387983 */ /* 0x000e280000100800 */
[----:B------:R-:W0:Y:S01]  /*32bf0*/  LDL R57, [R1+0x304] ;  /* 0x0003040001397983 */ /* 0x000e220000100800 */
[----:B------:R-:W-:Y:S02]  /*32c00*/  PRMT R55, RZ, 0x7610, R55 ;  /* 0x00007610ff377816 */ /* 0x000fe40000000037 */
[----:B0-----:R-:W-:-:S04]  /*32c10*/  @!P3 LOP3.LUT R57, R57, R56, RZ, 0x3c, !PT ;  /* 0x000000383939b212 */ /* 0x001fc800078e3cff */
[----:B------:R-:W-:-:S04]  /*32c20*/  @!P3 LOP3.LUT R56, R57, R56, RZ, 0x3c, !PT ;  /* 0x000000383938b212 */ /* 0x000fc800078e3cff */
[----:B------:R-:W-:-:S05]  /*32c30*/  @!P3 LOP3.LUT R57, R57, R56, RZ, 0x3c, !PT ;  /* 0x000000383939b212 */ /* 0x000fca00078e3cff */
[----:B------:R0:W3:Y:S02]  /*32c40*/  @!P3 LDG.E.U8 R55, desc[UR22][R56.64] ;  /* 0x000000163837b981 */ /* 0x0000e4000c1e1100 */
[----:B0-----:R-:W-:-:S06]  /*32c50*/  PRMT R56, RZ, 0x7610, R56 ;  /* 0x00007610ff387816 */ /* 0x001fcc0000000038 */
[----:B--2---:R0:W2:Y:S04]  /*32c60*/  @!P3 LDG.E.U8 R56, desc[UR22][R58.64] ;  /* 0x000000163a38b981 */ /* 0x0040a8000c1e1100 */
[----:B------:R-:W0:Y:S04]  /*32c70*/  LDL R58, [R1+0x318] ;  /* 0x00031800013a7983 */ /* 0x000e280000100800 */
[----:B------:R-:W0:Y:S01]  /*32c80*/  LDL R59, [R1+0x31c] ;  /* 0x00031c00013b7983 */ /* 0x000e220000100800 */
[----:B------:R-:W-:Y:S02]  /*32c90*/  PRMT R57, RZ, 0x7610, R57 ;  /* 0x00007610ff397816 */ /* 0x000fe40000000039 */
[----:B0-----:R-:W-:-:S04]  /*32ca0*/  @!P3 LOP3.LUT R59, R59, R58, RZ, 0x3c, !PT ;  /* 0x0000003a3b3bb212 */ /* 0x001fc800078e3cff */
[----:B------:R-:W-:-:S04]  /*32cb0*/  @!P3 LOP3.LUT R58, R59, R58, RZ, 0x3c, !PT ;  /* 0x0000003a3b3ab212 */ /* 0x000fc800078e3cff */
[----:B------:R-:W-:-:S05]  /*32cc0*/  @!P3 LOP3.LUT R59, R59, R58, RZ, 0x3c, !PT ;  /* 0x0000003a3b3bb212 */ /* 0x000fca00078e3cff */
[----:B------:R0:W2:Y:S02]  /*32cd0*/  @!P3 LDG.E.U8 R57, desc[UR22][R58.64] ;  /* 0x000000163a39b981 */ /* 0x0000a4000c1e1100 */
[----:B0-----:R-:W-:-:S06]  /*32ce0*/  PRMT R58, RZ, 0x7610, R58 ;  /* 0x00007610ff3a7816 */ /* 0x001fcc000000003a */
[----:B------:R0:W2:Y:S04]  /*32cf0*/  @!P3 LDG.E.U8 R58, desc[UR22][R60.64] ;  /* 0x000000163c3ab981 */ /* 0x0000a8000c1e1100 */
        /* <DEDUP_REMOVED lines=232> */
[----:B------:R-:W4:Y:S04]  /*33b80*/  @!P3 LDG.E.U8 R125, desc[UR22][R62.64] ;  /* 0x000000163e7db981 */ /* 0x000f28000c1e1100 */
        /* <DEDUP_REMOVED lines=38> */
[----:B---3--:R-:W-:Y:S04]  /*33df0*/  STS.U8 [R5+UR9+0x1b600], R55 ;  /* 0x01b6003705007988 */ /* 0x008fe80008000009 */
[----:B--2---:R-:W-:Y:S04]  /*33e00*/  STS.U8 [R5+UR9+0x1ba00], R57 ;  /* 0x01ba003905007988 */ /* 0x004fe80008000009 */
        /* <DEDUP_REMOVED lines=19> */
[----:B------:R2:W-:Y:S04]  /*33f40*/  STS.U8 [R6+UR9+0x10b00], R0 ;  /* 0x010b000006007988 */ /* 0x0005e80008000009 */
[----:B0-----:R0:W5:Y:S04]  /*33f50*/  LDL.LU R4, [R1+0xf38] ;  /* 0x000f380001047983 */ /* 0x0011680000300800 */
[----:B-1----:R0:W5:Y:S04]  /*33f60*/  LDL.LU R3, [R1+0xf34] ;  /* 0x000f340001037983 */ /* 0x0021680000300800 */
[----:B--2---:R0:W5:Y:S04]  /*33f70*/  LDL.LU R0, [R1+0xf30] ;  /* 0x000f300001007983 */ /* 0x0041680000300800 */
[----:B------:R1:W-:Y:S04]  /*33f80*/  STS.U8 [R6+UR9+0x10f00], R2 ;  /* 0x010f000206007988 */ /* 0x0003e80008000009 */
[----:B------:R0:W-:Y:S01]  /*33f90*/  STS.U8 [R6+UR9+0x11300], R124 ;  /* 0x0113007c06007988 */ /* 0x0001e20008000009 */
[----:B-1----:R-:W1:Y:S03]  /*33fa0*/  S2R R2, SR_TID.X ;  /* 0x0000000000027919 */ /* 0x002e660000002100 */
        /* <DEDUP_REMOVED lines=58> */
[----:B------:R0:W-:Y:S01]  /*34350*/  STS.U8 [R6+UR9+0x1ff00], R125 ;  /* 0x01ff007d06007988 */ /* 0x0001e20008000009 */
[----:B------:R2:W-:Y:S06]  /*34360*/  MEMBAR.ALL.CTA ;  /* 0x0000000000007992 */ /* 0x0005ec0000008000 */
[----:B--2---:R-:W2:Y:S01]  /*34370*/  FENCE.VIEW.ASYNC.S ;  /* 0x00000000000073c6 */ /* 0x004ea20000000000 */
[----:B------:R-:W-:Y:S01]  /*34380*/  ULEA UR11, UR20, UR9, 0x3 ;  /* 0x00000009140b7291 */ /* 0x000fe2000f8e18ff */
[----:B------:R-:W-:-:S03]  /*34390*/  UMOV UR6, UR4 ;  /* 0x0000000400067c82 */ /* 0x000fc60008000000 */
[----:B------:R-:W-:Y:S01]  /*343a0*/  UIADD3 UR11, UPT, UPT, UR11, 0x28000, URZ ;  /* 0x000280000b0b7890 */ /* 0x000fe2000fffe0ff */
[----:B-1----:R-:W-:Y:S01]  /*343b0*/  LOP3.LUT R2, R2, 0x7f, RZ, 0xc0, !PT ;  /* 0x0000007f02027812 */ /* 0x002fe200078ec0ff */
[----:B--2---:R-:W-:Y:S06]  /*343c0*/  BAR.SYNC.DEFER_BLOCKING 0x0 ;  /* 0x0000000000007b1d */ /* 0x004fec0000010000 */
[----:B0-----:R-:W-:Y:S05]  /*343d0*/  @P0 BRA `(.L_x_9) ;  /* 0x0000000000880947 */ /* 0x001fea0003800000 */
[----:B------:R-:W-:Y:S02]  /*343e0*/  UIADD3 UR61, UPT, UPT, UR8, 0x100, URZ ;  /* 0x00000100083d7890 */ /* 0x000fe4000fffe0ff */
[----:B------:R-:W-:Y:S02]  /*343f0*/  UIADD3 UR62, UPT, UPT, UR8, 0x100, URZ ;  /* 0x00000100083e7890 */ /* 0x000fe4000fffe0ff */
[----:B------:R-:W-:Y:S01]  /*34400*/  UIADD3 UR63, UPT, UPT, UR8, 0x100, URZ ;  /* 0x00000100083f7890 */ /* 0x000fe2000fffe0ff */
[----:B------:R-:W-:Y:S01]  /*34410*/  UMOV UR14, 0x0 ;  /* 0x00000000000e7882 */ /* 0x000fe20000000000 */
[----:B------:R-:W-:Y:S01]  /*34420*/  UMOV UR15, 0x8408490 ;  /* 0x08408490000f7882 */ /* 0x000fe20000000000 */
[----:B------:R-:W-:Y:S01]  /*34430*/  UMOV UR17, 0x40004040 ;  /* 0x4000404000117882 */ /* 0x000fe20000000000 */
[----:B------:R-:W-:Y:S02]  /*34440*/  UIADD3 UR64, UPT, UPT, UR8, 0x100, URZ ;  /* 0x0000010008407890 */ /* 0x000fe4000fffe0ff */
[----:B------:R0:W-:Y:S01]  /*34450*/  UTCQMMA gdesc[UR12], gdesc[UR16], tmem[UR8], tmem[UR14], idesc[UR15], UPT ;  /* 0x00ff0e100c0075ea */ /* 0x0001e2000b800308 */
[----:B------:R-:W-:Y:S01]  /*34460*/  UMOV UR44, 0x0 ;  /* 0x00000000002c7882 */ /* 0x000fe20000000000 */
[----:B------:R-:W-:Y:S01]  /*34470*/  UMOV UR45, 0x8408490 ;  /* 0x08408490002d7882 */ /* 0x000fe20000000000 */
[----:B------:R-:W-:Y:S01]  /*34480*/  UMOV UR46, 0x0 ;  /* 0x00000000002e7882 */ /* 0x000fe20000000000 */
[----:B------:R-:W-:Y:S01]  /*34490*/  UMOV UR47, 0x8408490 ;  /* 0x08408490002f7882 */ /* 0x000fe20000000000 */
        /* <DEDUP_REMOVED lines=11> */
[----:B------:R-:W-:Y:S01]  /*34550*/  UMOV UR4, UR11 ;  /* 0x0000000b00047c82 */ /* 0x000fe20008000000 */
[----:B------:R-:W-:Y:S01]  /*34560*/  UMOV UR5, URZ ;  /* 0x000000ff00057c82 */ /* 0x000fe20008000000 */
[----:B------:R0:W-:Y:S01]  /*34570*/  UTCQMMA gdesc[UR12], gdesc[UR36], tmem[UR61], tmem[UR50], idesc[UR51], UPT ;  /* 0x00ff32240c0075ea */ /* 0x0001e2000b80033d */
[----:B------:R-:W-:Y:S01]  /*34580*/  UMOV UR56, 0x0 ;  /* 0x0000000000387882 */ /* 0x000fe20000000000 */
[----:B------:R-:W-:Y:S01]  /*34590*/  UMOV UR57, 0x8408490 ;  /* 0x0840849000397882 */ /* 0x000fe20000000000 */
[----:B------:R0:W-:Y:S01]  /*345a0*/  UTCQMMA gdesc[UR24], gdesc[UR38], tmem[UR62], tmem[UR52], idesc[UR53], UPT ;  /* 0x00ff3426180075ea */ /* 0x0001e2000b80033e */
[----:B------:R-:W-:Y:S01]  /*345b0*/  UMOV UR4, UR4 ;  /* 0x0000000400047c82 */ /* 0x000fe20008000000 */
[----:B------:R0:W-:Y:S01]  /*345c0*/  UTCQMMA gdesc[UR28], gdesc[UR40], tmem[UR63], tmem[UR54], idesc[UR55], UPT ;  /* 0x00ff36281c0075ea */ /* 0x0001e2000b80033f */
[----:B------:R0:W-:Y:S01]  /*345d0*/  UTCQMMA gdesc[UR32], gdesc[UR42], tmem[UR64], tmem[UR56], idesc[UR57], UPT ;  /* 0x00ff382a200075ea */ /* 0x0001e2000b800340 */
[----:B------:R0:W-:Y:S01]  /*345e0*/  UTCBAR [UR4], URZ ;  /* 0x000000ff040073e9 */ /* 0x0001e200080000ff */
[----:B------:R-:W-:Y:S01]  /*345f0*/  NOP ;  /* 0x0000000000007918 */ /* 0x000fe20000000000 */
.L_x_9:
[----:B------:R-:W2:Y:S01]  /*34600*/  LDL R7, [R1+0xa30] ;  /* 0x000a300001077983 */ /* 0x000ea20000100800 */
[----:B------:R-:W-:-:S04]  /*34610*/  UIADD3 UR20, UPT, UPT, UR20, 0x1, URZ ;  /* 0x0000000114147890 */ /* 0x000fc8000fffe0ff */
[----:B------:R-:W-:-:S04]  /*34620*/  UISETP.GT.AND UP1, UPT, UR20, 0x1, UPT ;  /* 0x000000011400788c */ /* 0x000fc8000bf24270 */
[----:B0-----:R-:W-:Y:S02]  /*34630*/  USEL UR4, URZ, 0x1, !UP1 ;  /* 0x00000001ff047887 */ /* 0x001fe4000c800000 */
[----:B------:R-:W-:Y:S02]  /*34640*/  USEL UR20, UR20, URZ, !UP1 ;  /* 0x000000ff14147287 */ /* 0x000fe4000c800000 */
[----:B------:R-:W-:Y:S01]  /*34650*/  ULOP3.LUT UR4, UR6, UR4, URZ, 0x3c, !UPT ;  /* 0x0000000406047292 */ /* 0x000fe2000f8e3cff */
[----:B--2---:R-:W-:Y:S01]  /*34660*/  ISETP.NE.U32.AND P2, PT, R7, UR7, PT ;  /* 0x0000000707007c0c */ /* 0x004fe2000bf45070 */
[----:B------:R-:W-:Y:S01]  /*34670*/  IMAD.U32 R7, RZ, RZ, UR6 ;  /* 0x00000006ff077e24 */ /* 0x000fe2000f8e00ff */
[----:B------:R-:W-:-:S11]  /*34680*/  UMOV UR7, UR21 ;  /* 0x0000001500077c82 */ /* 0x000fd60008000000 */
[----:B------:R-:W-:Y:S05]  /*34690*/  @P2 BRA `(.L_x_10) ;  /* 0xfffffee000a02947 */ /* 0x000fea000383ffff */
.L_x_7:
[----:B------:R-:W2:Y:S01]  /*346a0*/  LDL R12, [R1+0xb94] ;  /* 0x000b9400010c7983 */ /* 0x000ea20000100800 */
[----:B------:R-:W0:Y:S01]  /*346b0*/  LDC R11, c[0x0][0x3a0] ;  /* 0x0000e800ff0b7b82 */ /* 0x000e220000000800 */
[----:B------:R-:W2:Y:S02]  /*346c0*/  LDCU.128 UR12, c[0x0][0x390] ;  /* 0x00007200ff0c77ac */ /* 0x000ea40008000c00 */
[----:B------:R-:W3:Y:S01]  /*346d0*/  LDL.LU R9, [R1+0xb30] ;  /* 0x000b300001097983 */ /* 0x000ee20000300800 */
[----:B------:R-:W3:Y:S03]  /*346e0*/  LDCU UR5, c[0x0][0x39c] ;  /* 0x00007380ff0577ac */ /* 0x000ee60008000800 */
[----:B------:R-:W4:Y:S01]  /*346f0*/  LDL.LU R8, [R1+0xc54] ;  /* 0x000c540001087983 */ /* 0x000f220000300800 */
[----:B------:R-:W4:Y:S01]  /*34700*/  LDCU UR4, c[0x0][0x39c] ;  /* 0x00007380ff0477ac */ /* 0x000f220008000800 */
[----:B------:R-:W1:Y:S01]  /*34710*/  S2R R10, SR_TID.X ;  /* 0x00000000000a7919 */ /* 0x000e620000002100 */
[----:B0-----:R-:W-:-:S05]  /*34720*/  VIADD R11, R11, 0x7f ;  /* 0x0000007f0b0b7836 */ /* 0x001fca0000000000 */
[----:B------:R-:W-:Y:S02]  /*34730*/  ISETP.GE.AND P4, PT, R11, 0x80, PT ;  /* 0x000000800b00780c */ /* 0x000fe40003f86270 */
[----:B-1---5:R-:W-:-:S04]  /*34740*/  LOP3.LUT R3, R10, 0x80, RZ, 0xc0, !PT ;  /* 0x000000800a037812 */ /* 0x022fc800078ec0ff */
[----:B------:R-:W-:-:S05]  /*34750*/  LEA R3, R3, UR9, 0x5 ;  /* 0x0000000903037c11 */ /* 0x000fca000f8e28ff */
[----:B------:R-:W-:Y:S01]  /*34760*/  IMAD R2, R2, 0x10, R3 ;  /* 0x0000001002027824 */ /* 0x000fe200078e0203 */
[----:B--2---:R-:W-:-:S04]  /*34770*/  ISETP.GE.AND P0, PT, R12, UR14, PT ;  /* 0x0000000e0c007c0c */ /* 0x004fc8000bf06270 */
[----:B---3--:R-:W-:Y:S02]  /*34780*/  ISETP.LT.AND P2, PT, R9, UR5, !P0 ;  /* 0x0000000509007c0c */ /* 0x008fe4000c741270 */
[----:B----4-:R-:W-:Y:S01]  /*34790*/  ISETP.LT.AND P3, PT, R8, UR4, !P0 ;  /* 0x0000000408007c0c */ /* 0x010fe2000c761270 */
[----:B------:R-:W-:-:S12]  /*347a0*/  @!P4 BRA `(.L_x_11) ;  /* 0x000000000010c947 */ /* 0x000fd80003800000 */
[----:B------:R-:W-:-:S06]  /*347b0*/  USHF.L.U32 UR6, UR6, 0x1f, URZ ;  /* 0x0000001f06067899 */ /* 0x000fcc00080006ff */
[----:B------:R-:W-:-:S04]  /*347c0*/  IMAD.U32 R3, RZ, RZ, UR6 ;  /* 0x00000006ff037e24 */ /* 0x000fc8000f8e00ff */
[----:B------:R-:W0:Y:S02]  /*347d0*/  SYNCS.PHASECHK.TRANS64.TRYWAIT P4, [UR11], R3 ;  /* 0x00000003ff0075a7 */ /* 0x000e24000808110b */
[----:B0-----:R-:W-:Y:S05]  /*347e0*/  @!P4 BRA `(.L_x_12) ;  /* 0x000000b000a0c947 */ /* 0x001fea0003800000 */
.L_x_11:
[----:B------:R-:W-:Y:S06]  /*347f0*/  BAR.SYNC.DEFER_BLOCKING 0x0 ;  /* 0x0000000000007b1d */ /* 0x000fec0000010000 */
[----:B------:R-:W0:Y:S01]  /*34800*/  LDCU UR4, c[0x0][0x3b4] ;  /* 0x00007680ff0477ac */ /* 0x000e220008000800 */
[----:B------:R-:W0:Y:S01]  /*34810*/  LDL.LU R116, [R1+0xb94] ;  /* 0x000b940001747983 */ /* 0x000e220000300800 */
[----:B------:R-:W-:Y:S01]  /*34820*/  ISETP.LT.AND P4, PT, R0, UR15, !P0 ;  /* 0x0000000f00007c0c */ /* 0x000fe2000c781270 */
[----:B------:R-:W1:Y:S01]  /*34830*/  LDCU UR5, c[0x0][0x39c] ;  /* 0x00007380ff0577ac */ /* 0x000e620008000800 */
[----:B------:R-:W2:Y:S01]  /*34840*/  LDCU UR6, c[0x0][0x39c] ;  /* 0x00007380ff0677ac */ /* 0x000ea20008000800 */
[----:B------:R-:W3:Y:S01]  /*34850*/  LDCU UR7, c[0x0][0x39c] ;  /* 0x00007380ff0777ac */ /* 0x000ee20008000800 */
[----:B------:R-:W4:Y:S02]  /*34860*/  @!P1 SYNCS.CCTL.IV [UR9+0x28000] ;  /* 0x02800000ff0099b1 */ /* 0x000f240008000009 */
[----:B----4-:R-:W-:Y:S06]  /*34870*/  BAR.SYNC.DEFER_BLOCKING 0x0 ;  /* 0x0000000000007b1d */ /* 0x010fec0000010000 */
[----:B------:R-:W4:Y:S01]  /*34880*/  LDTM.x64 R4, tmem[UR10] ;  /* 0x0000000a000479ee */ /* 0x000f220008340000 */
[----:B------:R-:W5:Y:S01]  /*34890*/  @!P1 SYNCS.CCTL.IV [UR9+0x28008] ;  /* 0x02800800ff0099b1 */ /* 0x000f620008000009 */
[----:B----4-:R-:W-:-:S02]  /*348a0*/  F2FP.SATFINITE.E5M2.F32.PACK_AB_MERGE_C R4, R5, R4, RZ ;  /* 0x000000040504723e */ /* 0x010fc400048060ff */
[----:B------:R-:W-:Y:S02]  /*348b0*/  F2FP.SATFINITE.E5M2.F32.PACK_AB_MERGE_C R6, R7, R6, RZ ;  /* 0x000000060706723e */ /* 0x000fe400048060ff */
[----:B------:R-:W-:Y:S02]  /*348c0*/  F2FP.SATFINITE.E5M2.F32.PACK_AB_MERGE_C R8, R9, R8, RZ ;  /* 0x000000080908723e */ /* 0x000fe400048060ff */
[----:B------:R-:W-:Y:S02]  /*348d0*/  F2FP.SATFINITE.E5M2.F32.PACK_AB_MERGE_C R12, R13, R12, RZ ;  /* 0x0000000c0d0c723e */ /* 0x000fe400048060ff */
[----:B------:R-:W-:Y:S02]  /*348e0*/  F2FP.SATFINITE.E5M2.F32.PACK_AB_MERGE_C R14, R15, R14, RZ ;  /* 0x0000000e0f0e723e */ /* 0x000fe400048060ff */
[----:B------:R-:W-:Y:S02]  /*348f0*/  F2FP.SATFINITE.E5M2.F32.PACK_AB_MERGE_C R16, R17, R16, RZ ;  /* 0x000000101110723e */ /* 0x000fe400048060ff */
[----:B------:R-:W-:-:S02]  /*34900*/  F2FP.SATFINITE.E5M2.F32.PACK_AB_MERGE_C R20, R21, R20, RZ ;  /* 0x000000141514723e */ /* 0x000fc400048060ff */
[----:B------:R-:W-:Y:S02]  /*34910*/  F2FP.SATFINITE.E5M2.F32.PACK_AB_MERGE_C R22, R23, R22, RZ ;  /* 0x000000161716723e */ /* 0x000fe400048060ff */
[----:B------:R-:W-:Y:S02]  /*34920*/  F2FP.SATFINITE.E5M2.F32.PACK_AB_MERGE_C R24, R25, R24, RZ ;  /* 0x000000181918723e */ /* 0x000fe400048060ff */
[----:B------:R-:W-:Y:S02]  /*34930*/  F2FP.SATFINITE.E5M2.F32.PACK_AB_MERGE_C R28, R29, R28, RZ ;  /* 0x0000001c1d1c723e */ /* 0x000fe400048060ff */
[----:B------:R-:W-:Y:S02]  /*34940*/  F2FP.SATFINITE.E5M2.F32.PACK_AB_MERGE_C R30, R31, R30, RZ ;  /* 0x0000001e1f1e723e */ /* 0x000fe400048060ff */
[----:B------:R-:W-:Y:S02]  /*34950*/  F2FP.SATFINITE.E5M2.F32.PACK_AB_MERGE_C R32, R33, R32, RZ ;  /* 0x000000202120723e */ /* 0x000fe400048060ff */
[----:B------:R-:W-:-:S02]  /*34960*/  LOP3.LUT R4, R4, 0xffff, RZ, 0xc0, !PT ;  /* 0x0000ffff04047812 */ /* 0x000fc400078ec0ff */
[----:B------:R-:W-:Y:S02]  /*34970*/  LOP3.LUT R6, R6, 0xffff, RZ, 0xc0, !PT ;  /* 0x0000ffff06067812 */ /* 0x000fe400078ec0ff */
[----:B------:R-:W-:Y:S02]  /*34980*/  LOP3.LUT R8, R8, 0xffff, RZ, 0xc0, !PT ;  /* 0x0000ffff08087812 */ /* 0x000fe400078ec0ff */
[----:B------:R-:W-:Y:S02]  /*34990*/  LOP3.LUT R12, R12, 0xffff, RZ, 0xc0, !PT ;  /* 0x0000ffff0c0c7812 */ /* 0x000fe400078ec0ff */
[----:B------:R-:W-:Y:S02]  /*349a0*/  LOP3.LUT R14, R14, 0xffff, RZ, 0xc0, !PT ;  /* 0x0000ffff0e0e7812 */ /* 0x000fe400078ec0ff */
[----:B------:R-:W-:Y:S02]  /*349b0*/  LOP3.LUT R16, R16, 0xffff, RZ, 0xc0, !PT ;  /* 0x0000ffff10107812 */ /* 0x000fe400078ec0ff */
[----:B------:R-:W-:-:S02]  /*349c0*/  LOP3.LUT R20, R20, 0xffff, RZ, 0xc0, !PT ;  /* 0x0000ffff14147812 */ /* 0x000fc400078ec0ff */
[----:B------:R-:W-:Y:S02]  /*349d0*/  LOP3.LUT R22, R22, 0xffff, RZ, 0xc0, !PT ;  /* 0x0000ffff16167812 */ /* 0x000fe400078ec0ff */
[----:B------:R-:W-:Y:S02]  /*349e0*/  LOP3.LUT R24, R24, 0xffff, RZ, 0xc0, !PT ;  /* 0x0000ffff18187812 */ /* 0x000fe400078ec0ff */
[----:B------:R-:W-:Y:S02]  /*349f0*/  LOP3.LUT R28, R28, 0xffff, RZ, 0xc0, !PT ;  /* 0x0000ffff1c1c7812 */ /* 0x000fe400078ec0ff */
[----:B------:R-:W-:Y:S02]  /*34a00*/  LOP3.LUT R30, R30, 0xffff, RZ, 0xc0, !PT ;  /* 0x0000ffff1e1e7812 */ /* 0x000fe400078ec0ff */
[----:B------:R-:W-:Y:S02]  /*34a10*/  LOP3.LUT R32, R32, 0xffff, RZ, 0xc0, !PT ;  /* 0x0000ffff20207812 */ /* 0x000fe400078ec0ff */
[----:B------:R-:W-:-:S02]  /*34a20*/  F2FP.SATFINITE.E5M2.F32.PACK_AB_MERGE_C R36, R37, R36, RZ ;  /* 0x000000242524723e */ /* 0x000fc400048060ff */
        /* <DEDUP_REMOVED lines=11> */
[----:B------:R-:W-:-:S02]  /*34ae0*/  PRMT R96, R8, 0x3340, R1 ;  /* 0x0000334008607816 */ /* 0x000fc40000000001 */
[----:B------:R-:W-:Y:S02]  /*34af0*/  PRMT R97, R16, 0x3340, R97 ;  /* 0x0000334010617816 */ /* 0x000fe40000000061 */
[----:B------:R-:W-:Y:S02]  /*34b00*/  PRMT R98, R24, 0x3340, R1 ;  /* 0x0000334018627816 */ /* 0x000fe40000000001 */
[----:B------:R-:W-:Y:S02]  /*34b10*/  PRMT R99, R32, 0x3340, R99 ;  /* 0x0000334020637816 */ /* 0x000fe40000000063 */
[----:B------:R-:W-:Y:S02]  /*34b20*/  PRMT R9, R4, 0x3340, R6 ;  /* 0x0000334004097816 */ /* 0x000fe40000000006 */
[----:B------:R-:W-:Y:S02]  /*34b30*/  PRMT R7, R12, 0x3340, R14 ;  /* 0x000033400c077816 */ /* 0x000fe4000000000e */
[----:B------:R-:W-:-:S02]  /*34b40*/  PRMT R5, R20, 0x3340, R22 ;  /* 0x0000334014057816 */ /* 0x000fc40000000016 */
[----:B------:R-:W-:Y:S02]  /*34b50*/  PRMT R3, R28, 0x3340, R30 ;  /* 0x000033401c037816 */ /* 0x000fe4000000001e */
        /* <DEDUP_REMOVED lines=12> */
[----:B------:R-:W-:Y:S02]  /*34c20*/  PRMT R96, R9, 0x5410, R96 ;  /* 0x0000541009607816 */ /* 0x000fe40000000060 */
[----:B------:R-:W-:Y:S02]  /*34c30*/  PRMT R97, R7, 0x5410, R97 ;  /* 0x0000541007617816 */ /* 0x000fe40000000061 */
[----:B------:R-:W-:Y:S02]  /*34c40*/  PRMT R98, R5, 0x5410, R98 ;  /* 0x0000541005627816 */ /* 0x000fe40000000062 */
[----:B------:R-:W-:Y:S02]  /*34c50*/  PRMT R99, R3, 0x5410, R99 ;  /* 0x0000541003637816 */ /* 0x000fe40000000063 */
[----:B------:R-:W-:-:S02]  /*34c60*/  PRMT R88, R40, 0x3340, R88 ;  /* 0x0000334028587816 */ /* 0x000fc40000000058 */
[----:B------:R-:W-:Y:S02]  /*34c70*/  PRMT R89, R48, 0x3340, R89 ;  /* 0x0000334030597816 */ /* 0x000fe40000000059 */
[--C-:B------:R-:W-:Y:S02]  /*34c80*/  PRMT R90, R56, 0x3340, R0.reuse ;  /* 0x00003340385a7816 */ /* 0x100fe40000000000 */
[----:B------:R-:W-:Y:S02]  /*34c90*/  PRMT R91, R64, 0x3340, R0 ;  /* 0x00003340405b7816 */ /* 0x000fe40000000000 */
[----:B------:R-:W-:Y:S02]  /*34ca0*/  PRMT R9, R36, 0x3340, R38 ;  /* 0x0000334024097816 */ /* 0x000fe40000000026 */
[----:B------:R-:W-:Y:S02]  /*34cb0*/  PRMT R7, R44, 0x3340, R46 ;  /* 0x000033402c077816 */ /* 0x000fe4000000002e */
[----:B------:R-:W-:-:S02]  /*34cc0*/  PRMT R5, R52, 0x3340, R54 ;  /* 0x0000334034057816 */ /* 0x000fc40000000036 */
[----:B------:R-:W-:Y:S02]  /*34cd0*/  PRMT R3, R60, 0x3340, R62 ;  /* 0x000033403c037816 */ /* 0x000fe4000000003e */
[----:B------:R-:W-:Y:S02]  /*34ce0*/  SHF.R.U32.HI R4, RZ, 0x8, R4 ;  /* 0x00000008ff047819 */ /* 0x000fe40000011604 */
[----:B------:R-:W-:Y:S02]  /*34cf0*/  SHF.R.U32.HI R6, RZ, 0x8, R6 ;  /* 0x00000008ff067819 */ /* 0x000fe40000011606 */
[----:B------:R-:W-:Y:S02]  /*34d00*/  SHF.R.U32.HI R8, RZ, 0x8, R8 ;  /* 0x00000008ff087819 */ /* 0x000fe40000011608 */
[----:B------:R-:W-:Y:S02]  /*34d10*/  SHF.R.U32.HI R12, RZ, 0x8, R12 ;  /* 0x00000008ff0c7819 */ /* 0x000fe4000001160c */
[----:B------:R-:W-:-:S02]  /*34d20*/  SHF.R.U32.HI R14, RZ, 0x8, R14 ;  /* 0x00000008ff0e7819 */ /* 0x000fc4000001160e */
[----:B------:R-:W-:Y:S02]  /*34d30*/  SHF.R.U32.HI R16, RZ, 0x8, R16 ;  /* 0x00000008ff107819 */ /* 0x000fe40000011610 */
        /* <DEDUP_REMOVED lines=50> */
[----:B------:R-:W-:Y:S02]  /*35060*/  PRMT R4, R4, 0x3340, R6 ;  /* 0x0000334004047816 */ /* 0x000fe40000000006 */
[----:B------:R-:W-:Y:S02]  /*35070*/  PRMT R8, R8, 0x3340, R0 ;  /* 0x0000334008087816 */ /* 0x000fe40000000000 */
        /* <DEDUP_REMOVED lines=21> */
[----:B------:R-:W-:Y:S02]  /*351d0*/  PRMT R52, R52, 0x5410, R56 ;  /* 0x0000541034347816 */ /* 0x000fe40000000038 */
[----:B------:R-:W-:Y:S02]  /*351e0*/  PRMT R60, R60, 0x5410, R64 ;  /* 0x000054103c3c7816 */ /* 0x000fe40000000040 */
[----:B------:R-:W-:Y:S02]  /*351f0*/  LOP3.LUT R18, R18, 0xffff, RZ, 0xc0, !PT ;  /* 0x0000ffff12127812 */ /* 0x000fe400078ec0ff */
[----:B------:R-:W-:-:S02]  /*35200*/  LOP3.LUT R26, R26, 0xffff, RZ, 0xc0, !PT ;  /* 0x0000ffff1a1a7812 */ /* 0x000fc400078ec0ff */
[----:B------:R-:W-:Y:S02]  /*35210*/  LOP3.LUT R34, R34, 0xffff, RZ, 0xc0, !PT ;  /* 0x0000ffff22227812 */ /* 0x000fe400078ec0ff */
[----:B------:R-:W-:Y:S02]  /*35220*/  LOP3.LUT R42, R42, 0xffff, RZ, 0xc0, !PT ;  /* 0x0000ffff2a2a7812 */ /* 0x000fe400078ec0ff */
[----:B------:R-:W-:Y:S02]  /*35230*/  LOP3.LUT R50, R50, 0xffff, RZ, 0xc0, !PT ;  /* 0x0000ffff32327812 */ /* 0x000fe400078ec0ff */
[----:B------:R-:W-:Y:S02]  /*35240*/  LOP3.LUT R58, R58, 0xffff, RZ, 0xc0, !PT ;  /* 0x0000ffff3a3a7812 */ /* 0x000fe400078ec0ff */
[----:B------:R-:W-:Y:S02]  /*35250*/  LOP3.LUT R66, R66, 0xffff, RZ, 0xc0, !PT ;  /* 0x0000ffff42427812 */ /* 0x000fe400078ec0ff */
[----:B------:R-:W-:-:S02]  /*35260*/  PRMT R88, R9, 0x5410, R88 ;  /* 0x0000541009587816 */ /* 0x000fc40000000058 */
[----:B------:R-:W-:Y:S02]  /*35270*/  PRMT R89, R7, 0x5410, R89 ;  /* 0x0000541007597816 */ /* 0x000fe40000000059 */
[----:B------:R-:W-:Y:S02]  /*35280*/  PRMT R90, R5, 0x5410, R90 ;  /* 0x00005410055a7816 */ /* 0x000fe4000000005a */
[----:B------:R-:W-:Y:S02]  /*35290*/  PRMT R91, R3, 0x5410, R91 ;  /* 0x00005410035b7816 */ /* 0x000fe4000000005b */
[--C-:B------:R-:W-:Y:S02]  /*352a0*/  PRMT R96, R96, 0x4210, R10.reuse ;  /* 0x0000421060607816 */ /* 0x100fe4000000000a */
[----:B------:R-:W-:Y:S02]  /*352b0*/  PRMT R92, R4, 0x5210, R10 ;  /* 0x00005210045c7816 */ /* 0x000fe4000000000a */
[----:B------:R-:W-:-:S02]  /*352c0*/  PRMT R97, R97, 0x4210, R18 ;  /* 0x0000421061617816 */ /* 0x000fc40000000012 */
[----:B------:R-:W-:Y:S02]  /*352d0*/  PRMT R93, R12, 0x5210, R18 ;  /* 0x000052100c5d7816 */ /* 0x000fe40000000012 */
[--C-:B------:R-:W-:Y:S02]  /*352e0*/  PRMT R98, R98, 0x4210, R26.reuse ;  /* 0x0000421062627816 */ /* 0x100fe4000000001a */
        /* <DEDUP_REMOVED lines=11> */
[----:B------:R-:W4:Y:S02]  /*353a0*/  LDTM.x64 R4, tmem[UR10+0x40] ;  /* 0x0000400a000479ee */ /* 0x000f240008340000 */
[----:B----4-:R-:W-:Y:S02]  /*353b0*/  F2FP.SATFINITE.E5M2.F32.PACK_AB_MERGE_C R4, R5, R4, RZ ;  /* 0x000000040504723e */ /* 0x010fe400048060ff */
        /* <DEDUP_REMOVED lines=35> */
[--C-:B------:R-:W-:Y:S02]  /*355f0*/  PRMT R80, R8, 0x3340, R0.reuse ;  /* 0x0000334008507816 */ /* 0x100fe40000000000 */
[--C-:B------:R-:W-:Y:S02]  /*35600*/  PRMT R81, R16, 0x3340, R0.reuse ;  /* 0x0000334010517816 */ /* 0x100fe40000000000 */
[--C-:B------:R-:W-:Y:S02]  /*35610*/  PRMT R82, R24, 0x3340, R0.reuse ;  /* 0x0000334018527816 */ /* 0x100fe40000000000 */
[----:B------:R-:W-:-:S02]  /*35620*/  PRMT R83, R32, 0x3340, R0 ;  /* 0x0000334020537816 */ /* 0x000fc40000000000 */
[----:B------:R-:W-:Y:S02]  /*35630*/  PRMT R9, R4, 0x3340, R6 ;  /* 0x0000334004097816 */ /* 0x000fe40000000006 */
[----:B------:R-:W-:Y:S02]  /*35640*/  PRMT R7, R12, 0x3340, R14 ;  /* 0x000033400c077816 */ /* 0x000fe4000000000e */
        /* <DEDUP_REMOVED lines=14> */
[----:B------:R-:W-:Y:S02]  /*35730*/  PRMT R80, R9, 0x5410, R80 ;  /* 0x0000541009507816 */ /* 0x000fe40000000050 */
[----:B------:R-:W-:-:S02]  /*35740*/  PRMT R81, R7, 0x5410, R81 ;  /* 0x0000541007517816 */ /* 0x000fc40000000051 */
[----:B------:R-:W-:Y:S02]  /*35750*/  PRMT R82, R5, 0x5410, R82 ;  /* 0x0000541005527816 */ /* 0x000fe40000000052 */
[----:B------:R-:W-:Y:S02]  /*35760*/  PRMT R83, R3, 0x5410, R83 ;  /* 0x0000541003537816 */ /* 0x000fe40000000053 */
        /* <DEDUP_REMOVED lines=86> */
[----:B------:R-:W-:Y:S02]  /*35cd0*/  LOP3.LUT R10, R10, 0xffff, RZ, 0xc0, !PT ;  /* 0x0000ffff0a0a7812 */ /* 0x000fe400078ec0ff */
        /* <DEDUP_REMOVED lines=9> */
[----:B------:R-:W-:Y:S02]  /*35d70*/  PRMT R72, R9, 0x5410, R72 ;  /* 0x0000541009487816 */ /* 0x000fe40000000048 */
[----:B------:R-:W-:Y:S02]  /*35d80*/  PRMT R73, R7, 0x5410, R73 ;  /* 0x0000541007497816 */ /* 0x000fe40000000049 */
[----:B------:R-:W-:Y:S02]  /*35d90*/  PRMT R74, R5, 0x5410, R74 ;  /* 0x00005410054a7816 */ /* 0x000fe4000000004a */
[----:B------:R-:W-:-:S02]  /*35da0*/  PRMT R75, R3, 0x5410, R75 ;  /* 0x00005410034b7816 */ /* 0x000fc4000000004b */
[--C-:B------:R-:W-:Y:S02]  /*35db0*/  PRMT R80, R80, 0x4210, R10.reuse ;  /* 0x0000421050507816 */ /* 0x100fe4000000000a */
[----:B------:R-:W-:Y:S02]  /*35dc0*/  PRMT R76, R4, 0x5210, R10 ;  /* 0x00005210044c7816 */ /* 0x000fe4000000000a */
[--C-:B------:R-:W-:Y:S02]  /*35dd0*/  PRMT R81, R81, 0x4210, R18.reuse ;  /* 0x0000421051517816 */ /* 0x100fe40000000012 */
[----:B------:R-:W-:Y:S02]  /*35de0*/  PRMT R77, R12, 0x5210, R18 ;  /* 0x000052100c4d7816 */ /* 0x000fe40000000012 */
[--C-:B------:R-:W-:Y:S02]  /*35df0*/  PRMT R82, R82, 0x4210, R26.reuse ;  /* 0x0000421052527816 */ /* 0x100fe4000000001a */
        /* <DEDUP_REMOVED lines=11> */
[----:B------:R-:W4:Y:S02]  /*35eb0*/  LDTM.x64 R4, tmem[UR10+0x80] ;  /* 0x0000800a000479ee */ /* 0x000f240008340000 */
        /* <DEDUP_REMOVED lines=37> */
[--C-:B------:R-:W-:Y:S02]  /*36110*/  PRMT R101, R16, 0x3340, R0.reuse ;  /* 0x0000334010657816 */ /* 0x100fe40000000000 */
[--C-:B------:R-:W-:Y:S02]  /*36120*/  PRMT R102, R24, 0x3340, R0.reuse ;  /* 0x0000334018667816 */ /* 0x100fe40000000000 */
        /* <DEDUP_REMOVED lines=137> */
[----:B------:R-:W4:Y:S01]  /*369c0*/  LDTM.x64 R4, tmem[UR10+0xc0] ;  /* 0x0000c00a000479ee */ /* 0x000f220008340000 */
[----:B------:R-:W-:Y:S01]  /*369d0*/  NOP ;  /* 0x0000000000007918 */ /* 0x000fe20000000000 */
[----:B-----5:R-:W-:Y:S01]  /*369e0*/  STS.128 [R2], R96 ;  /* 0x0000006002007388 */ /* 0x020fe20000000c00 */
[----:B------:R-:W5:Y:S03]  /*369f0*/  LDCU UR10, c[0x0][0x39c] ;  /* 0x00007380ff0a77ac */ /* 0x000f660008000800 */
[----:B------:R-:W-:Y:S01]  /*36a00*/  STS.128 [R2+0x800], R92 ;  /* 0x0008005c02007388 */ /* 0x000fe20000000c00 */
[----:B----4-:R-:W-:Y:S02]  /*36a10*/  F2FP.SATFINITE.E5M2.F32.PACK_AB_MERGE_C R30, R31, R30, RZ ;  /* 0x0000001e1f1e723e */ /* 0x010fe400048060ff */
[----:B------:R-:W4:Y:S01]  /*36a20*/  S2R R31, SR_TID.X ;  /* 0x00000000001f7919 */ /* 0x000f220000002100 */
[----:B------:R-:W-:-:S02]  /*36a30*/  F2FP.SATFINITE.E5M2.F32.PACK_AB_MERGE_C R12, R13, R12, RZ ;  /* 0x0000000c0d0c723e */ /* 0x000fc400048060ff */
[----:B------:R-:W-:Y:S02]  /*36a40*/  F2FP.SATFINITE.E5M2.F32.PACK_AB_MERGE_C R14, R15, R14, RZ ;  /* 0x0000000e0f0e723e */ /* 0x000fe400048060ff */
[----:B------:R-:W-:Y:S02]  /*36a50*/  F2FP.SATFINITE.E5M2.F32.PACK_AB_MERGE_C R16, R17, R16, RZ ;  /* 0x000000101110723e */ /* 0x000fe400048060ff */
[----:B------:R-:W-:Y:S02]  /*36a60*/  F2FP.SATFINITE.E5M2.F32.PACK_AB_MERGE_C R20, R21, R20, RZ ;  /* 0x000000141514723e */ /* 0x000fe400048060ff */
[----:B------:R-:W-:Y:S01]  /*36a70*/  F2FP.SATFINITE.E5M2.F32.PACK_AB_MERGE_C R4, R5, R4, RZ ;  /* 0x000000040504723e */ /* 0x000fe200048060ff */
[----:B0-----:R-:W-:Y:S01]  /*36a80*/  IMAD R5, R116, UR4, RZ ;  /* 0x0000000474057c24 */ /* 0x001fe2000f8e02ff */
[----:B------:R-:W-:Y:S01]  /*36a90*/  F2FP.SATFINITE.E5M2.F32.PACK_AB_MERGE_C R6, R7, R6, RZ ;  /* 0x000000060706723e */ /* 0x000fe200048060ff */
[----:B------:R-:W0:Y:S01]  /*36aa0*/  LDCU UR4, c[0x0][0x39c] ;  /* 0x00007380ff0477ac */ /* 0x000e220008000800 */
[----:B------:R-:W-:-:S02]  /*36ab0*/  F2FP.SATFINITE.E5M2.F32.PACK_AB_MERGE_C R8, R9, R8, RZ ;  /* 0x000000080908723e */ /* 0x000fc400048060ff */
[----:B------:R-:W-:Y:S02]  /*36ac0*/  F2FP.SATFINITE.E5M2.F32.PACK_AB_MERGE_C R22, R23, R22, RZ ;  /* 0x000000161716723e */ /* 0x000fe400048060ff */
[----:B------:R-:W-:Y:S02]  /*36ad0*/  F2FP.SATFINITE.E5M2.F32.PACK_AB_MERGE_C R24, R25, R24, RZ ;  /* 0x000000181918723e */ /* 0x000fe400048060ff */
        /* <DEDUP_REMOVED lines=17> */
[----:B------:R-:W-:Y:S02]  /*36bf0*/  F2FP.SATFINITE.E5M2.F32.PACK_AB_MERGE_C R44, R45, R44, RZ ;  /* 0x0000002c2d2c723e */ /* 0x000fe400048060ff */
[----:B------:R-:W-:Y:S02]  /*36c00*/  F2FP.SATFINITE.E5M2.F32.PACK_AB_MERGE_C R46, R47, R46, RZ ;  /* 0x0000002e2f2e723e */ /* 0x000fe400048060ff */
[----:B------:R-:W-:Y:S02]  /*36c10*/  F2FP.SATFINITE.E5M2.F32.PACK_AB_MERGE_C R48, R49, R48, RZ ;  /* 0x000000303130723e */ /* 0x000fe400048060ff */
[----:B------:R-:W-:Y:S02]  /*36c20*/  F2FP.SATFINITE.E5M2.F32.PACK_AB_MERGE_C R64, R65, R64, RZ ;  /* 0x000000404140723e */ /* 0x000fe400048060ff */
[----:B------:R-:W-:Y:S01]  /*36c30*/  LOP3.LUT R28, R28, 0xffff, RZ, 0xc0, !PT ;  /* 0x0000ffff1c1c7812 */ /* 0x000fe200078ec0ff */
[----:B------:R-:W0:Y:S01]  /*36c40*/  LDL.LU R65, [R1+0xbac] ;  /* 0x000bac0001417983 */ /* 0x000e220000300800 */
[----:B------:R-:W-:-:S02]  /*36c50*/  LOP3.LUT R30, R30, 0xffff, RZ, 0xc0, !PT ;  /* 0x0000ffff1e1e7812 */ /* 0x000fc400078ec0ff */
[----:B------:R-:W-:Y:S02]  /*36c60*/  LOP3.LUT R32, R32, 0xffff, RZ, 0xc0, !PT ;  /* 0x0000ffff20207812 */ /* 0x000fe400078ec0ff */
[----:B------:R-:W-:Y:S02]  /*36c70*/  SHF.R.U32.HI R12, RZ, 0x8, R12 ;  /* 0x00000008ff0c7819 */ /* 0x000fe4000001160c */
[----:B------:R-:W-:Y:S02]  /*36c80*/  SHF.R.U32.HI R14, RZ, 0x8, R14 ;  /* 0x00000008ff0e7819 */ /* 0x000fe4000001160e */
[----:B------:R-:W-:Y:S02]  /*36c90*/  SHF.R.U32.HI R21, RZ, 0x8, R21 ;  /* 0x00000008ff157819 */ /* 0x000fe40000011615 */
[----:B------:R-:W-:Y:S02]  /*36ca0*/  F2FP.SATFINITE.E5M2.F32.PACK_AB_MERGE_C R60, R61, R60, RZ ;  /* 0x0000003c3d3c723e */ /* 0x000fe400048060ff */
[----:B------:R-:W-:-:S02]  /*36cb0*/  F2FP.SATFINITE.E5M2.F32.PACK_AB_MERGE_C R62, R63, R62, RZ ;  /* 0x0000003e3f3e723e */ /* 0x000fc400048060ff */
[----:B------:R-:W-:Y:S02]  /*36cc0*/  F2FP.SATFINITE.E5M2.F32.PACK_AB_MERGE_C R10, R11, R10, RZ ;  /* 0x0000000a0b0a723e */ /* 0x000fe400048060ff */
[--C-:B------:R-:W-:Y:S02]  /*36cd0*/  PRMT R16, R19, 0x3340, R0.reuse ;  /* 0x0000334013107816 */ /* 0x100fe40000000000 */
[----:B------:R-:W-:Y:S02]  /*36ce0*/  PRMT R6, R24, 0x3340, R0 ;  /* 0x0000334018067816 */ /* 0x000fe40000000000 */
[----:B------:R-:W-:Y:S02]  /*36cf0*/  PRMT R11, R13, 0x3340, R15 ;  /* 0x000033400d0b7816 */ /* 0x000fe4000000000f */
[----:B------:R-:W-:Y:S02]  /*36d00*/  PRMT R8, R20, 0x3340, R22 ;  /* 0x0000334014087816 */ /* 0x000fe40000000016 */
[----:B------:R-:W-:-:S02]  /*36d10*/  LOP3.LUT R52, R52, 0xffff, RZ, 0xc0, !PT ;  /* 0x0000ffff34347812 */ /* 0x000fc400078ec0ff */
[----:B------:R-:W-:Y:S02]  /*36d20*/  LOP3.LUT R54, R54, 0xffff, RZ, 0xc0, !PT ;  /* 0x0000ffff36367812 */ /* 0x000fe400078ec0ff */
[----:B------:R-:W-:Y:S02]  /*36d30*/  LOP3.LUT R56, R56, 0xffff, RZ, 0xc0, !PT ;  /* 0x0000ffff38387812 */ /* 0x000fe400078ec0ff */
[----:B------:R-:W-:Y:S02]  /*36d40*/  PRMT R4, R32, 0x3340, R0 ;  /* 0x0000334020047816 */ /* 0x000fe40000000000 */
[----:B------:R-:W-:Y:S02]  /*36d50*/  PRMT R7, R28, 0x3340, R30 ;  /* 0x000033401c077816 */ /* 0x000fe4000000001e */
[----:B------:R-:W-:Y:S02]  /*36d60*/  LOP3.LUT R44, R44, 0xffff, RZ, 0xc0, !PT ;  /* 0x0000ffff2c2c7812 */ /* 0x000fe400078ec0ff */
[----:B------:R-:W-:-:S02]  /*36d70*/  LOP3.LUT R46, R46, 0xffff, RZ, 0xc0, !PT ;  /* 0x0000ffff2e2e7812 */ /* 0x000fc400078ec0ff */
[----:B------:R-:W-:Y:S02]  /*36d80*/  LOP3.LUT R48, R48, 0xffff, RZ, 0xc0, !PT ;  /* 0x0000ffff30307812 */ /* 0x000fe400078ec0ff */
[----:B------:R-:W-:Y:S02]  /*36d90*/  LOP3.LUT R64, R64, 0xffff, RZ, 0xc0, !PT ;  /* 0x0000ffff40407812 */ /* 0x000fe400078ec0ff */
[----:B------:R-:W-:Y:S02]  /*36da0*/  SHF.R.U32.HI R13, RZ, 0x8, R13 ;  /* 0x00000008ff0d7819 */ /* 0x000fe4000001160d */
[----:B------:R-:W-:Y:S02]  /*36db0*/  SHF.R.U32.HI R15, RZ, 0x8, R15 ;  /* 0x00000008ff0f7819 */ /* 0x000fe4000001160f */
[----:B------:R-:W-:Y:S02]  /*36dc0*/  LOP3.LUT R12, R12, 0xffff, RZ, 0xc0, !PT ;  /* 0x0000ffff0c0c7812 */ /* 0x000fe400078ec0ff */
[----:B------:R-:W-:-:S02]  /*36dd0*/  LOP3.LUT R14, R14, 0xffff, RZ, 0xc0, !PT ;  /* 0x0000ffff0e0e7812 */ /* 0x000fc400078ec0ff */
[----:B------:R-:W-:Y:S02]  /*36de0*/  LOP3.LUT R21, R21, 0xffff, RZ, 0xc0, !PT ;  /* 0x0000ffff15157812 */ /* 0x000fe400078ec0ff */
[----:B------:R-:W-:Y:S02]  /*36df0*/  SHF.R.U32.HI R20, RZ, 0x8, R20 ;  /* 0x00000008ff147819 */ /* 0x000fe40000011614 */
[----:B------:R-:W-:Y:S02]  /*36e00*/  SHF.R.U32.HI R22, RZ, 0x8, R22 ;  /* 0x00000008ff167819 */ /* 0x000fe40000011616 */
[----:B------:R-:W-:Y:S02]  /*36e10*/  LOP3.LUT R60, R60, 0xffff, RZ, 0xc0, !PT ;  /* 0x0000ffff3c3c7812 */ /* 0x000fe400078ec0ff */
[----:B------:R-:W-:Y:S02]  /*36e20*/  LOP3.LUT R62, R62, 0xffff, RZ, 0xc0, !PT ;  /* 0x0000ffff3e3e7812 */ /* 0x000fe400078ec0ff */
[----:B------:R-:W-:-:S02]  /*36e30*/  SHF.R.U32.HI R28, RZ, 0x8, R28 ;  /* 0x00000008ff1c7819 */ /* 0x000fc4000001161c */
[----:B------:R-:W-:Y:S02]  /*36e40*/  SHF.R.U32.HI R30, RZ, 0x8, R30 ;  /* 0x00000008ff1e7819 */ /* 0x000fe4000001161e */
[----:B------:R-:W-:Y:S02]  /*36e50*/  SHF.R.U32.HI R32, RZ, 0x8, R32 ;  /* 0x00000008ff207819 */ /* 0x000fe40000011620 */
[----:B------:R-:W-:Y:S02]  /*36e60*/  PRMT R17, R9, 0x5410, R17 ;  /* 0x0000541009117816 */ /* 0x000fe40000000011 */
[----:B------:R-:W-:Y:S02]  /*36e70*/  F2FP.SATFINITE.E5M2.F32.PACK_AB_MERGE_C R26, R27, R26, RZ ;  /* 0x0000001a1b1a723e */ /* 0x000fe400048060ff */
[----:B------:R-:W-:Y:S02]  /*36e80*/  PRMT R16, R11, 0x5410, R16 ;  /* 0x000054100b107816 */ /* 0x000fe40000000010 */
[----:B------:R-:W-:-:S02]  /*36e90*/  PRMT R6, R8, 0x5410, R6 ;  /* 0x0000541008067816 */ /* 0x000fc40000000006 */
[----:B------:R-:W-:Y:S02]  /*36ea0*/  PRMT R9, R56, 0x3340, R0 ;  /* 0x0000334038097816 */ /* 0x000fe40000000000 */
[----:B------:R-:W-:Y:S02]  /*36eb0*/  PRMT R25, R52, 0x3340, R54 ;  /* 0x0000334034197816 */ /* 0x000fe40000000036 */
[--C-:B------:R-:W-:Y:S02]  /*36ec0*/  PRMT R11, R48, 0x3340, R0.reuse ;  /* 0x00003340300b7816 */ /* 0x100fe40000000000 */
[----:B------:R-:W-:Y:S02]  /*36ed0*/  PRMT R8, R64, 0x3340, R0 ;  /* 0x0000334040087816 */ /* 0x000fe40000000000 */
[----:B------:R-:W-:Y:S02]  /*36ee0*/  PRMT R27, R44, 0x3340, R46 ;  /* 0x000033402c1b7816 */ /* 0x000fe4000000002e */
[----:B------:R-:W-:-:S02]  /*36ef0*/  LOP3.LUT R13, R13, 0xffff, RZ, 0xc0, !PT ;  /* 0x0000ffff0d0d7812 */ /* 0x000fc400078ec0ff */
[----:B------:R-:W-:Y:S02]  /*36f00*/  LOP3.LUT R15, R15, 0xffff, RZ, 0xc0, !PT ;  /* 0x0000ffff0f0f7812 */ /* 0x000fe400078ec0ff */
[----:B------:R-:W-:Y:S02]  /*36f10*/  PRMT R12, R12, 0x3340, R14 ;  /* 0x000033400c0c7816 */ /* 0x000fe4000000000e */
[----:B------:R-:W-:Y:S02]  /*36f20*/  PRMT R21, R21, 0x3340, R0 ;  /* 0x0000334015157816 */ /* 0x000fe40000000000 */
[----:B------:R-:W-:Y:S02]  /*36f30*/  LOP3.LUT R20, R20, 0xffff, RZ, 0xc0, !PT ;  /* 0x0000ffff14147812 */ /* 0x000fe400078ec0ff */
[----:B------:R-:W-:Y:S02]  /*36f40*/  LOP3.LUT R22, R22, 0xffff, RZ, 0xc0, !PT ;  /* 0x0000ffff16167812 */ /* 0x000fe400078ec0ff */
[----:B------:R-:W-:-:S02]  /*36f50*/  PRMT R23, R60, 0x3340, R62 ;  /* 0x000033403c177816 */ /* 0x000fc4000000003e */
[----:B------:R-:W-:Y:S02]  /*36f60*/  SHF.R.U32.HI R19, RZ, 0x8, R19 ;  /* 0x00000008ff137819 */ /* 0x000fe40000011613 */
[----:B------:R-:W-:Y:S02]  /*36f70*/  SHF.R.U32.HI R24, RZ, 0x8, R24 ;  /* 0x00000008ff187819 */ /* 0x000fe40000011618 */
[----:B------:R-:W-:Y:S02]  /*36f80*/  LOP3.LUT R28, R28, 0xffff, RZ, 0xc0, !PT ;  /* 0x0000ffff1c1c7812 */ /* 0x000fe400078ec0ff */
[----:B------:R-:W-:Y:S02]  /*36f90*/  LOP3.LUT R30, R30, 0xffff, RZ, 0xc0, !PT ;  /* 0x0000ffff1e1e7812 */ /* 0x000fe400078ec0ff */
[----:B------:R-:W-:Y:S02]  /*36fa0*/  LOP3.LUT R32, R32, 0xffff, RZ, 0xc0, !PT ;  /* 0x0000ffff20207812 */ /* 0x000fe400078ec0ff */
[----:B------:R-:W-:-:S02]  /*36fb0*/  SHF.R.U32.HI R52, RZ, 0x8, R52 ;  /* 0x00000008ff347819 */ /* 0x000fc40000011634 */
[----:B------:R-:W-:Y:S02]  /*36fc0*/  SHF.R.U32.HI R54, RZ, 0x8, R54 ;  /* 0x00000008ff367819 */ /* 0x000fe40000011636 */
[----:B------:R-:W-:Y:S02]  /*36fd0*/  SHF.R.U32.HI R64, RZ, 0x8, R64 ;  /* 0x00000008ff407819 */ /* 0x000fe40000011640 */
[----:B------:R-:W-:Y:S02]  /*36fe0*/  SHF.R.U32.HI R56, RZ, 0x8, R56 ;  /* 0x00000008ff387819 */ /* 0x000fe40000011638 */
[----:B------:R-:W-:Y:S02]  /*36ff0*/  SHF.R.U32.HI R60, RZ, 0x8, R60 ;  /* 0x00000008ff3c7819 */ /* 0x000fe4000001163c */
[----:B------:R-:W-:Y:S02]  /*37000*/  SHF.R.U32.HI R62, RZ, 0x8, R62 ;  /* 0x00000008ff3e7819 */ /* 0x000fe4000001163e */
[----:B------:R-:W-:-:S02]  /*37010*/  PRMT R9, R25, 0x5410, R9 ;  /* 0x0000541019097816 */ /* 0x000fc40000000009 */
[----:B------:R-:W-:Y:S02]  /*37020*/  PRMT R11, R27, 0x5410, R11 ;  /* 0x000054101b0b7816 */ /* 0x000fe4000000000b */
[----:B------:R-:W-:Y:S02]  /*37030*/  PRMT R13, R13, 0x3340, R15 ;  /* 0x000033400d0d7816 */ /* 0x000fe4000000000f */
[----:B------:R-:W-:Y:S02]  /*37040*/  PRMT R20, R20, 0x3340, R22 ;  /* 0x0000334014147816 */ /* 0x000fe40000000016 */
[----:B------:R-:W-:Y:S01]  /*37050*/  PRMT R25, R12, 0x5410, R21 ;  /* 0x000054100c197816 */ /* 0x000fe20000000015 */
[----:B----4-:R-:W-:Y:S01]  /*37060*/  IMAD.SHL.U32 R12, R31, 0x10, RZ ;  /* 0x000000101f0c7824 */ /* 0x010fe200078e00ff */
[----:B------:R-:W-:Y:S02]  /*37070*/  F2FP.SATFINITE.E5M2.F32.PACK_AB_MERGE_C R34, R35, R34, RZ ;  /* 0x000000222322723e */ /* 0x000fe400048060ff */
[----:B------:R-:W-:-:S02]  /*37080*/  LOP3.LUT R19, R19, 0xffff, RZ, 0xc0, !PT ;  /* 0x0000ffff13137812 */ /* 0x000fc400078ec0ff */
[----:B------:R-:W-:Y:S02]  /*37090*/  LOP3.LUT R24, R24, 0xffff, RZ, 0xc0, !PT ;  /* 0x0000ffff18187812 */ /* 0x000fe400078ec0ff */
[----:B------:R-:W-:Y:S02]  /*370a0*/  PRMT R27, R28, 0x3340, R30 ;  /* 0x000033401c1b7816 */ /* 0x000fe4000000001e */
[----:B------:R-:W-:Y:S02]  /*370b0*/  PRMT R32, R32, 0x3340, R0 ;  /* 0x0000334020207816 */ /* 0x000fe40000000000 */
[----:B------:R-:W-:Y:S02]  /*370c0*/  LOP3.LUT R15, R54, 0xffff, RZ, 0xc0, !PT ;  /* 0x0000ffff360f7812 */ /* 0x000fe400078ec0ff */
[----:B------:R-:W-:Y:S02]  /*370d0*/  LOP3.LUT R52, R52, 0xffff, RZ, 0xc0, !PT ;  /* 0x0000ffff34347812 */ /* 0x000fe400078ec0ff */
[----:B------:R-:W-:-:S02]  /*370e0*/  LOP3.LUT R22, R64, 0xffff, RZ, 0xc0, !PT ;  /* 0x0000ffff40167812 */ /* 0x000fc400078ec0ff */
[----:B------:R-:W-:Y:S01]  /*370f0*/  LOP3.LUT R35, R56, 0xffff, RZ, 0xc0, !PT ;  /* 0x0000ffff38237812 */ /* 0x000fe200078ec0ff */
[----:B------:R-:W1:Y:S01]  /*37100*/  LDL.LU R64, [R1+0xbb0] ;  /* 0x000bb00001407983 */ /* 0x000e620000300800 */
[----:B------:R-:W-:Y:S01]  /*37110*/  LOP3.LUT R33, R60, 0xffff, RZ, 0xc0, !PT ;  /* 0x0000ffff3c217812 */ /* 0x000fe200078ec0ff */
[----:B------:R-:W4:Y:S01]  /*37120*/  LDC R56, c[0x0][0x3b8] ;  /* 0x0000ee00ff387b82 */ /* 0x000f220000000800 */
[----:B------:R-:W-:Y:S02]  /*37130*/  LOP3.LUT R62, R62, 0xffff, RZ, 0xc0, !PT ;  /* 0x0000ffff3e3e7812 */ /* 0x000fe400078ec0ff */
[--C-:B------:R-:W-:Y:S02]  /*37140*/  PRMT R19, R19, 0x3340, R0.reuse ;  /* 0x0000334013137816 */ /* 0x100fe40000000000 */
[----:B------:R-:W-:Y:S02]  /*37150*/  PRMT R14, R24, 0x3340, R0 ;  /* 0x00003340180e7816 */ /* 0x000fe40000000000 */
[----:B------:R-:W-:-:S02]  /*37160*/  PRMT R15, R52, 0x3340, R15 ;  /* 0x00003340340f7816 */ /* 0x000fc4000000000f */
[----:B------:R-:W-:Y:S02]  /*37170*/  PRMT R22, R22, 0x3340, R0 ;  /* 0x0000334016167816 */ /* 0x000fe40000000000 */
[----:B------:R-:W-:Y:S02]  /*37180*/  PRMT R27, R27, 0x5410, R32 ;  /* 0x000054101b1b7816 */ /* 0x000fe40000000020 */
[----:B------:R-:W-:Y:S02]  /*37190*/  PRMT R35, R35, 0x3340, R0 ;  /* 0x0000334023237816 */ /* 0x000fe40000000000 */
[----:B------:R-:W-:Y:S02]  /*371a0*/  PRMT R33, R33, 0x3340, R62 ;  /* 0x0000334021217816 */ /* 0x000fe4000000003e */
[----:B------:R-:W-:Y:S01]  /*371b0*/  LOP3.LUT R32, R12, 0xff0, RZ, 0xc0, !PT ;  /* 0x00000ff00c207812 */ /* 0x000fe200078ec0ff */
[----:B------:R-:W-:Y:S01]  /*371c0*/  BAR.SYNC.DEFER_BLOCKING 0x0 ;  /* 0x0000000000007b1d */ /* 0x000fe20000010000 */
[----:B------:R-:W-:-:S02]  /*371d0*/  PRMT R24, R13, 0x5410, R19 ;  /* 0x000054100d187816 */ /* 0x000fc40000000013 */
[----:B------:R-:W-:Y:S02]  /*371e0*/  PRMT R8, R23, 0x5410, R8 ;  /* 0x0000541017087816 */ /* 0x000fe40000000008 */
[----:B------:R-:W-:Y:S02]  /*371f0*/  PRMT R19, R20, 0x5410, R14 ;  /* 0x0000541014137816 */ /* 0x000fe4000000000e */
[----:B------:R-:W-:Y:S02]  /*37200*/  PRMT R35, R15, 0x5410, R35 ;  /* 0x000054100f237816 */ /* 0x000fe40000000023 */
[----:B------:R-:W-:Y:S02]  /*37210*/  PRMT R33, R33, 0x5410, R22 ;  /* 0x0000541021217816 */ /* 0x000fe40000000016 */
[----:B------:R-:W-:Y:S02]  /*37220*/  F2FP.SATFINITE.E5M2.F32.PACK_AB_MERGE_C R36, R37, R36, RZ ;  /* 0x000000242524723e */ /* 0x000fe400048060ff */
[----:B------:R-:W-:-:S02]  /*37230*/  F2FP.SATFINITE.E5M2.F32.PACK_AB_MERGE_C R38, R39, R38, RZ ;  /* 0x000000262726723e */ /* 0x000fc400048060ff */
[----:B------:R-:W-:Y:S02]  /*37240*/  F2FP.SATFINITE.E5M2.F32.PACK_AB_MERGE_C R40, R41, R40, RZ ;  /* 0x000000282928723e */ /* 0x000fe400048060ff */
[----:B------:R-:W-:Y:S02]  /*37250*/  LOP3.LUT R36, R36, 0xffff, RZ, 0xc0, !PT ;  /* 0x0000ffff24247812 */ /* 0x000fe400078ec0ff */
[----:B------:R-:W-:Y:S02]  /*37260*/  LOP3.LUT R38, R38, 0xffff, RZ, 0xc0, !PT ;  /* 0x0000ffff26267812 */ /* 0x000fe400078ec0ff */
[----:B------:R-:W-:Y:S02]  /*37270*/  LOP3.LUT R40, R40, 0xffff, RZ, 0xc0, !PT ;  /* 0x0000ffff28287812 */ /* 0x000fe400078ec0ff */
[----:B------:R-:W-:Y:S01]  /*37280*/  PRMT R4, R7, 0x5410, R4 ;  /* 0x0000541007047816 */ /* 0x000fe20000000004 */
[----:B------:R-:W0:Y:S01]  /*37290*/  LDS.128 R20, [R32+UR9] ;  /* 0x0000000920147984 */ /* 0x000e220008000c00 */
[----:B------:R-:W-:-:S02]  /*372a0*/  PRMT R29, R36, 0x3340, R38 ;  /* 0x00003340241d7816 */ /* 0x000fc40000000026 */
[----:B------:R-:W-:Y:S01]  /*372b0*/  PRMT R7, R40, 0x3340, R0 ;  /* 0x0000334028077816 */ /* 0x000fe20000000000 */
[----:B------:R-:W-:Y:S01]  /*372c0*/  LDS.128 R12, [R32+UR9+0x1000] ;  /* 0x00100009200c7984 */ /* 0x000fe20008000c00 */
[----:B------:R-:W-:Y:S02]  /*372d0*/  SHF.R.U32.HI R36, RZ, 0x8, R36 ;  /* 0x00000008ff247819 */ /* 0x000fe40000011624 */
[----:B------:R-:W-:Y:S01]  /*372e0*/  SHF.R.U32.HI R38, RZ, 0x8, R38 ;  /* 0x00000008ff267819 */ /* 0x000fe20000011626 */
[----:B------:R-:W-:Y:S01]  /*372f0*/  BAR.SYNC.DEFER_BLOCKING 0x0 ;  /* 0x0000000000007b1d */ /* 0x000fe20000010000 */
[----:B------:R-:W-:Y:S02]  /*37300*/  SHF.R.U32.HI R40, RZ, 0x8, R40 ;  /* 0x00000008ff287819 */ /* 0x000fe40000011628 */
[----:B------:R-:W-:Y:S02]  /*37310*/  LOP3.LUT R36, R36, 0xffff, RZ, 0xc0, !PT ;  /* 0x0000ffff24247812 */ /* 0x000fe400078ec0ff */
[----:B------:R-:W-:-:S02]  /*37320*/  LOP3.LUT R38, R38, 0xffff, RZ, 0xc0, !PT ;  /* 0x0000ffff26267812 */ /* 0x000fc400078ec0ff */
[----:B------:R-:W-:Y:S02]  /*37330*/  LOP3.LUT R40, R40, 0xffff, RZ, 0xc0, !PT ;  /* 0x0000ffff28287812 */ /* 0x000fe400078ec0ff */
[----:B------:R-:W-:Y:S02]  /*37340*/  PRMT R36, R36, 0x3340, R38 ;  /* 0x0000334024247816 */ /* 0x000fe40000000026 */
[----:B------:R-:W-:Y:S02]  /*37350*/  PRMT R40, R40, 0x3340, R0 ;  /* 0x0000334028287816 */ /* 0x000fe40000000000 */
[----:B------:R-:W-:Y:S02]  /*37360*/  PRMT R7, R29, 0x5410, R7 ;  /* 0x000054101d077816 */ /* 0x000fe40000000007 */
[----:B------:R-:W-:Y:S02]  /*37370*/  F2FP.SATFINITE.E5M2.F32.PACK_AB_MERGE_C R58, R59, R58, RZ ;  /* 0x0000003a3b3a723e */ /* 0x000fe400048060ff */
[----:B------:R-:W-:Y:S01]  /*37380*/  SHF.R.U32.HI R44, RZ, 0x8, R44 ;  /* 0x00000008ff2c7819 */ /* 0x000fe2000001162c */
[----:B------:R-:W2:Y:S01]  /*37390*/  LDL.LU R59, [R1+0xba8] ;  /* 0x000ba800013b7983 */ /* 0x000ea20000300800 */
[----:B------:R-:W-:-:S02]  /*373a0*/  SHF.R.U32.HI R46, RZ, 0x8, R46 ;  /* 0x00000008ff2e7819 */ /* 0x000fc4000001162e */
[----:B------:R-:W-:Y:S01]  /*373b0*/  SHF.R.U32.HI R48, RZ, 0x8, R48 ;  /* 0x00000008ff307819 */ /* 0x000fe20000011630 */
[----:B------:R-:W3:Y:S01]  /*373c0*/  LDL.LU R57, [R1+0xbb8] ;  /* 0x000bb80001397983 */ /* 0x000ee20000300800 */
[----:B------:R-:W-:Y:S02]  /*373d0*/  F2FP.SATFINITE.E5M2.F32.PACK_AB_MERGE_C R42, R43, R42, RZ ;  /* 0x0000002a2b2a723e */ /* 0x000fe400048060ff */
[----:B------:R-:W-:Y:S01]  /*373e0*/  F2FP.SATFINITE.E5M2.F32.PACK_AB_MERGE_C R50, R51, R50, RZ ;  /* 0x000000323332723e */ /* 0x000fe200048060ff */
[----:B------:R-:W-:Y:S01]  /*373f0*/  STS.128 [R2], R88 ;  /* 0x0000005802007388 */ /* 0x000fe20000000c00 */
[----:B------:R-:W-:Y:S02]  /*37400*/  F2FP.SATFINITE.E5M2.F32.PACK_AB_MERGE_C R66, R67, R66, RZ ;  /* 0x000000424342723e */ /* 0x000fe400048060ff */
[----:B------:R-:W-:Y:S01]  /*37410*/  IADD3 R3, P5, PT, R5, UR12, RZ ;  /* 0x0000000c05037c10 */ /* 0x000fe2000ffbe0ff */
[----:B------:R-:W-:Y:S01]  /*37420*/  STS.128 [R2+0x800], R84 ;  /* 0x0008005402007388 */ /* 0x000fe20000000c00 */
[----:B------:R-:W-:-:S02]  /*37430*/  PRMT R49, R36, 0x5410, R40 ;  /* 0x0000541024317816 */ /* 0x000fc40000000028 */
[----:B------:R-:W-:Y:S01]  /*37440*/  LOP3.LUT R44, R44, 0xffff, RZ, 0xc0, !PT ;  /* 0x0000ffff2c2c7812 */ /* 0x000fe200078ec0ff */
[----:B------:R-:W-:Y:S01]  /*37450*/  BAR.SYNC.DEFER_BLOCKING 0x0 ;  /* 0x0000000000007b1d */ /* 0x000fe20000010000 */
[----:B------:R-:W-:Y:S02]  /*37460*/  LOP3.LUT R46, R46, 0xffff, RZ, 0xc0, !PT ;  /* 0x0000ffff2e2e7812 */ /* 0x000fe400078ec0ff */
[----:B------:R-:W-:Y:S02]  /*37470*/  LOP3.LUT R48, R48, 0xffff, RZ, 0xc0, !PT ;  /* 0x0000ffff30307812 */ /* 0x000fe400078ec0ff */
[----:B------:R-:W-:Y:S02]  /*37480*/  PRMT R44, R44, 0x3340, R46 ;  /* 0x000033402c2c7816 */ /* 0x000fe4000000002e */
[----:B------:R-:W-:Y:S02]  /*37490*/  PRMT R48, R48, 0x3340, R0 ;  /* 0x0000334030307816 */ /* 0x000fe40000000000 */
[----:B------:R-:W-:-:S02]  /*374a0*/  LOP3.LUT R18, R18, 0xffff, RZ, 0xc0, !PT ;  /* 0x0000ffff12127812 */ /* 0x000fc400078ec0ff */
[----:B------:R-:W-:Y:S02]  /*374b0*/  LOP3.LUT R26, R26, 0xffff, RZ, 0xc0, !PT ;  /* 0x0000ffff1a1a7812 */ /* 0x000fe400078ec0ff */
[----:B------:R-:W-:Y:S02]  /*374c0*/  LOP3.LUT R34, R34, 0xffff, RZ, 0xc0, !PT ;  /* 0x0000ffff22227812 */ /* 0x000fe400078ec0ff */
[----:B------:R-:W-:Y:S02]  /*374d0*/  LOP3.LUT R10, R10, 0xffff, RZ, 0xc0, !PT ;  /* 0x0000ffff0a0a7812 */ /* 0x000fe400078ec0ff */
[----:B------:R-:W-:Y:S02]  /*374e0*/  LOP3.LUT R50, R50, 0xffff, RZ, 0xc0, !PT ;  /* 0x0000ffff32327812 */ /* 0x000fe400078ec0ff */
[----:B------:R-:W-:Y:S02]  /*374f0*/  LOP3.LUT R58, R58, 0xffff, RZ, 0xc0, !PT ;  /* 0x0000ffff3a3a7812 */ /* 0x000fe400078ec0ff */
[----:B------:R-:W-:-:S02]  /*37500*/  LOP3.LUT R66, R66, 0xffff, RZ, 0xc0, !PT ;  /* 0x0000ffff42427812 */ /* 0x000fc400078ec0ff */
[----:B------:R-:W-:Y:S01]  /*37510*/  LEA.HI.X.SX32 R5, R5, UR13, 0x1, P5 ;  /* 0x0000000d05057c11 */ /* 0x000fe2000a8f0eff */
[----:B------:R-:W0:Y:S04]  /*37520*/  LDS.128 R36, [R32+UR9] ;  /* 0x0000000920247984 */ /* 0x000e280008000c00 */
[----:B------:R-:W-:Y:S01]  /*37530*/  LDS.128 R28, [R32+UR9+0x1000] ;  /* 0x00100009201c7984 */ /* 0x000fe20008000c00 */
[----:B------:R-:W-:Y:S06]  /*37540*/  BAR.SYNC.DEFER_BLOCKING 0x0 ;  /* 0x0000000000007b1d */ /* 0x000fec0000010000 */
[----:B------:R-:W-:Y:S04]  /*37550*/  STS.128 [R2], R80 ;  /* 0x0000005002007388 */ /* 0x000fe80000000c00 */
[----:B------:R-:W-:Y:S01]  /*37560*/  STS.128 [R2+0x800], R76 ;  /* 0x0008004c02007388 */ /* 0x000fe20000000c00 */
[----:B------:R-:W-:Y:S01]  /*37570*/  BAR.SYNC.DEFER_BLOCKING 0x0 ;  /* 0x0000000000007b1d */ /* 0x000fe20000010000 */
[----:B------:R-:W-:-:S05]  /*37580*/  PRMT R48, R44, 0x5410, R48 ;  /* 0x000054102c307816 */ /* 0x000fca0000000030 */
[----:B------:R-:W0:Y:S04]  /*37590*/  LDS.128 R52, [R32+UR9] ;  /* 0x0000000920347984 */ /* 0x000e280008000c00 */
[----:B------:R-:W-:Y:S01]  /*375a0*/  LDS.128 R44, [R32+UR9+0x1000] ;  /* 0x00100009202c7984 */ /* 0x000fe20008000c00 */
[----:B------:R-:W-:Y:S06]  /*375b0*/  BAR.SYNC.DEFER_BLOCKING 0x0 ;  /* 0x0000000000007b1d */ /* 0x000fec0000010000 */
[----:B------:R-:W-:Y:S04]  /*375c0*/  STS.128 [R2], R72 ;  /* 0x0000004802007388 */ /* 0x000fe80000000c00 */
[----:B------:R-:W-:Y:S01]  /*375d0*/  STS.128 [R2+0x800], R68 ;  /* 0x0008004402007388 */ /* 0x000fe20000000c00 */
[----:B------:R-:W-:Y:S06]  /*375e0*/  BAR.SYNC.DEFER_BLOCKING 0x0 ;  /* 0x0000000000007b1d */ /* 0x000fec0000010000 */
        /* <DEDUP_REMOVED lines=8> */
[----:B------:R-:W-:Y:S01]  /*37670*/  BAR.SYNC.DEFER_BLOCKING 0x0 ;  /* 0x0000000000007b1d */ /* 0x000fe20000010000 */
[----:B------:R-:W-:-:S02]  /*37680*/  PRMT R17, R17, 0x4210, R18 ;  /* 0x0000421011117816 */ /* 0x000fc40000000012 */
[----:B------:R-:W-:-:S03]  /*37690*/  PRMT R25, R25, 0x5210, R18 ;  /* 0x0000521019197816 */ /* 0x000fc60000000012 */
[----:B------:R-:W-:Y:S04]  /*376a0*/  STS.128 [R2], R108 ;  /* 0x0000006c02007388 */ /* 0x000fe80000000c00 */
[----:B------:R-:W-:Y:S01]  /*376b0*/  STS.128 [R2+0x800], R112 ;  /* 0x0008007002007388 */ /* 0x000fe20000000c00 */
[----:B------:R-:W-:Y:S01]  /*376c0*/  BAR.SYNC.DEFER_BLOCKING 0x0 ;  /* 0x0000000000007b1d */ /* 0x000fe20000010000 */
[--C-:B------:R-:W-:Y:S02]  /*376d0*/  PRMT R18, R6, 0x4210, R26.reuse ;  /* 0x0000421006127816 */ /* 0x100fe4000000001a */
[----:B------:R-:W-:Y:S02]  /*376e0*/  PRMT R26, R19, 0x5210, R26 ;  /* 0x00005210131a7816 */ /* 0x000fe4000000001a */
[----:B------:R-:W-:-:S02]  /*376f0*/  PRMT R19, R4, 0x4210, R34 ;  /* 0x0000421004137816 */ /* 0x000fc40000000022 */
[----:B------:R-:W-:Y:S02]  /*37700*/  LOP3.LUT R4, R42, 0xffff, RZ, 0xc0, !PT ;  /* 0x0000ffff2a047812 */ /* 0x000fe400078ec0ff */
[----:B------:R-:W0:Y:S04]  /*37710*/  LDS.128 R40, [R32+UR9] ;  /* 0x0000000920287984 */ /* 0x000e280008000c00 */
[----:B------:R-:W-:Y:S01]  /*37720*/  LDS.128 R80, [R32+UR9+0x1000] ;  /* 0x0010000920507984 */ /* 0x000fe20008000c00 */
[--C-:B------:R-:W-:Y:S01]  /*37730*/  PRMT R16, R16, 0x4210, R10.reuse ;  /* 0x0000421010107816 */ /* 0x100fe2000000000a */
[----:B------:R-:W-:Y:S01]  /*37740*/  BAR.SYNC.DEFER_BLOCKING 0x0 ;  /* 0x0000000000007b1d */ /* 0x000fe20000010000 */
[----:B------:R-:W-:Y:S02]  /*37750*/  PRMT R24, R24, 0x5210, R10 ;  /* 0x0000521018187816 */ /* 0x000fe4000000000a */
[----:B------:R-:W-:-:S03]  /*37760*/  PRMT R27, R27, 0x5210, R34 ;  /* 0x000052101b1b7816 */ /* 0x000fc60000000022 */
[----:B------:R4:W-:Y:S04]  /*37770*/  STS.128 [R2], R16 ;  /* 0x0000001002007388 */ /* 0x0009e80000000c00 */
[----:B------:R5:W-:Y:S01]  /*37780*/  STS.128 [R2+0x800], R24 ;  /* 0x0008001802007388 */ /* 0x000be20000000c00 */
[----:B----4-:R-:W-:Y:S02]  /*37790*/  PRMT R17, R11, 0x4210, R50 ;  /* 0x000042100b117816 */ /* 0x010fe40000000032 */
[----:B------:R-:W-:Y:S02]  /*377a0*/  PRMT R18, R9, 0x4210, R58 ;  /* 0x0000421009127816 */ /* 0x000fe4000000003a */
[----:B-----5:R-:W-:Y:S02]  /*377b0*/  PRMT R24, R49, 0x5210, R4 ;  /* 0x0000521031187816 */ /* 0x020fe40000000004 */
[----:B------:R-:W-:Y:S01]  /*377c0*/  PRMT R25, R48, 0x5210, R50 ;  /* 0x0000521030197816 */ /* 0x000fe20000000032 */
[----:B------:R-:W-:Y:S01]  /*377d0*/  BAR.SYNC.DEFER_BLOCKING 0x0 ;  /* 0x0000000000007b1d */ /* 0x000fe20000010000 */
[----:B------:R-:W-:-:S02]  /*377e0*/  PRMT R19, R8, 0x4210, R66 ;  /* 0x0000421008137816 */ /* 0x000fc40000000042 */
[----:B------:R-:W-:-:S03]  /*377f0*/  PRMT R16, R7, 0x4210, R4 ;  /* 0x0000421007107816 */ /* 0x000fc60000000004 */
[----:B------:R-:W4:Y:S04]  /*37800*/  LDS.128 R8, [R32+UR9] ;  /* 0x0000000920087984 */ /* 0x000f280008000c00 */
[----:B------:R-:W-:Y:S01]  /*37810*/  LDS.128 R48, [R32+UR9+0x1000] ;  /* 0x0010000920307984 */ /* 0x000fe20008000c00 */
[----:B------:R-:W-:Y:S01]  /*37820*/  BAR.SYNC.DEFER_BLOCKING 0x0 ;  /* 0x0000000000007b1d */ /* 0x000fe20000010000 */
[----:B------:R-:W-:Y:S02]  /*37830*/  PRMT R26, R35, 0x5210, R58 ;  /* 0x00005210231a7816 */ /* 0x000fe4000000003a */
[----:B------:R-:W-:Y:S01]  /*37840*/  PRMT R27, R33, 0x5210, R66 ;  /* 0x00005210211b7816 */ /* 0x000fe20000000042 */
[----:B------:R-:W-:-:S05]  /*37850*/  IMAD R0, R0, R56, RZ ;  /* 0x0000003800007224 */ /* 0x000fca00078e02ff */
[C---:B------:R-:W-:Y:S01]  /*37860*/  IADD3 R6, P1, PT, R0.reuse, R3, RZ ;  /* 0x0000000300067210 */ /* 0x040fe20007f3e0ff */
[----:B------:R-:W-:Y:S04]  /*37870*/  STS.128 [R2], R16 ;  /* 0x0000001002007388 */ /* 0x000fe80000000c00 */
[----:B------:R5:W-:Y:S01]  /*37880*/  STS.128 [R2+0x800], R24 ;  /* 0x0008001802007388 */ /* 0x000be20000000c00 */
[----:B------:R-:W-:Y:S02]  /*37890*/  LEA.HI.X.SX32 R7, R0, R5, 0x1, P1 ;  /* 0x0000000500077211 */ /* 0x000fe400008f0eff */
[----:B0-----:R-:W-:Y:S01]  /*378a0*/  PRMT R0, R20, 0x7770, RZ ;  /* 0x0000777014007816 */ /* 0x001fe200000000ff */
[----:B------:R-:W-:Y:S01]  /*378b0*/  BAR.SYNC.DEFER_BLOCKING 0x0 ;  /* 0x0000000000007b1d */ /* 0x000fe20000010000 */
[----:B------:R-:W-:-:S02]  /*378c0*/  ISETP.LT.AND P5, PT, R65, UR4, !P0 ;  /* 0x0000000441007c0c */ /* 0x000fc4000c7a1270 */
[----:B------:R-:W-:-:S03]  /*378d0*/  PRMT R4, R20, 0x7771, RZ ;  /* 0x0000777114047816 */ /* 0x000fc600000000ff */
[----:B------:R-:W0:Y:S01]  /*378e0*/  LDCU UR4, c[0x0][0x39c] ;  /* 0x00007380ff0477ac */ /* 0x000e220008000800 */
[----:B-----5:R-:W5:Y:S01]  /*378f0*/  LDL.LU R26, [R1+0xbbc] ;  /* 0x000bbc00011a7983 */ /* 0x020f620000300800 */
[----:B------:R-:W-:-:S03]  /*37900*/  IMAD R2, R65, R56, RZ ;  /* 0x0000003841027224 */ /* 0x000fc600078e02ff */
[----:B------:R-:W4:Y:S04]  /*37910*/  LDL.LU R19, [R1+0xbb4] ;  /* 0x000bb40001137983 */ /* 0x000f280000300800 */
[----:B------:R-:W4:Y:S04]  /*37920*/  LDL.LU R18, [R1+0xbc4] ;  /* 0x000bc40001127983 */ /* 0x000f280000300800 */
[----:B------:R0:W-:Y:S01]  /*37930*/  @P4 STG.E.U8 desc[UR22][R6.64], R0 ;  /* 0x0000000006004986 */ /* 0x0001e2000c101116 */
[----:B-1----:R-:W-:Y:S01]  /*37940*/  ISETP.LT.AND P4, PT, R64, UR5, !P0 ;  /* 0x0000000540007c0c */ /* 0x002fe2000c781270 */
[----:B------:R-:W1:Y:S02]  /*37950*/  LDCU UR5, c[0x0][0x39c] ;  /* 0x00007380ff0577ac */ /* 0x000e640008000800 */
[----:B------:R-:W4:Y:S04]  /*37960*/  LDL.LU R25, [R1+0xbcc] ;  /* 0x000bcc0001197983 */ /* 0x000f280000300800 */
[----:B------:R-:W4:Y:S01]  /*37970*/  LDL.LU R24, [R1+0xbc8] ;  /* 0x000bc80001187983 */ /* 0x000f220000300800 */
[----:B0-----:R-:W-:Y:S01]  /*37980*/  IADD3 R6, P1, PT, R2, R3, RZ ;  /* 0x0000000302067210 */ /* 0x001fe20007f3e0ff */
[----:B------:R-:W-:-:S03]  /*37990*/  IMAD R0, R64, R56, RZ ;  /* 0x0000003840007224 */ /* 0x000fc600078e02ff */
[----:B------:R-:W-:Y:S01]  /*379a0*/  LEA.HI.X.SX32 R7, R2, R5, 0x1, P1 ;  /* 0x0000000502077211 */ /* 0x000fe200008f0eff */
[C---:B--2---:R-:W-:Y:S01]  /*379b0*/  IMAD R2, R59.reuse, R56, RZ ;  /* 0x000000383b027224 */ /* 0x044fe200078e02ff */
[----:B------:R-:W-:Y:S01]  /*379c0*/  ISETP.LT.AND P1, PT, R59, UR6, !P0 ;  /* 0x000000063b007c0c */ /* 0x000fe2000c721270 */
[----:B------:R-:W0:Y:S01]  /*379d0*/  LDCU UR6, c[0x0][0x39c] ;  /* 0x00007380ff0677ac */ /* 0x000e220008000800 */
[C---:B------:R-:W-:Y:S01]  /*379e0*/  IADD3 R16, P6, PT, R0.reuse, R3, RZ ;  /* 0x0000000300107210 */ /* 0x040fe20007fde0ff */
[----:B------:R2:W-:Y:S03]  /*379f0*/  @P5 STG.E.U8 desc[UR22][R6.64], R4 ;  /* 0x0000000406005986 */ /* 0x0005e6000c101116 */
[----:B------:R-:W-:Y:S02]  /*37a00*/  LEA.HI.X.SX32 R17, R0, R5, 0x1, P6 ;  /* 0x0000000500117211 */ /* 0x000fe400030f0eff */
[----:B--2---:R-:W-:-:S02]  /*37a10*/  IADD3 R6, P5, PT, R2, R3, RZ ;  /* 0x0000000302067210 */ /* 0x004fc40007fbe0ff */
[----:B------:R-:W-:Y:S02]  /*37a20*/  PRMT R4, R20, 0x7772, RZ ;  /* 0x0000777214047816 */ /* 0x000fe400000000ff */
[----:B------:R-:W-:Y:S02]  /*37a30*/  LEA.HI.X.SX32 R7, R2, R5, 0x1, P5 ;  /* 0x0000000502077211 */ /* 0x000fe400028f0eff */
[----:B------:R-:W-:Y:S01]  /*37a40*/  PRMT R20, R20, 0x7773, RZ ;  /* 0x0000777314147816 */ /* 0x000fe200000000ff */
[----:B------:R-:W-:Y:S04]  /*37a50*/  @P4 STG.E.U8 desc[UR22][R16.64], R4 ;  /* 0x0000000410004986 */ /* 0x000fe8000c101116 */
[----:B------:R2:W-:Y:S04]  /*37a60*/  @P1 STG.E.U8 desc[UR22][R6.64], R20 ;  /* 0x0000001406001986 */ /* 0x0005e8000c101116 */
[----:B--2---:R-:W2:Y:S01]  /*37a70*/  LDL.LU R20, [R1+0xbd0] ;  /* 0x000bd00001147983 */ /* 0x004ea20000300800 */
[C---:B---3--:R-:W-:Y:S01]  /*37a80*/  IMAD R0, R57.reuse, R56, RZ ;  /* 0x0000003839007224 */ /* 0x048fe200078e02ff */
[----:B------:R-:W-:Y:S01]  /*37a90*/  ISETP.LT.AND P6, PT, R57, UR7, !P0 ;  /* 0x0000000739007c0c */ /* 0x000fe2000c7c1270 */
[----:B------:R-:W3:Y:S03]  /*37aa0*/  LDCU UR7, c[0x0][0x39c] ;  /* 0x00007380ff0777ac */ /* 0x000ee60008000800 */
[----:B------:R-:W-:-:S02]  /*37ab0*/  IADD3 R6, P4, PT, R0, R3, RZ ;  /* 0x0000000300067210 */ /* 0x000fc40007f9e0ff */
[----:B------:R-:W-:Y:S02]  /*37ac0*/  PRMT R4, R21, 0x7770, RZ ;  /* 0x0000777015047816 */ /* 0x000fe400000000ff */
[----:B------:R-:W-:-:S05]  /*37ad0*/  LEA.HI.X.SX32 R7, R0, R5, 0x1, P4 ;  /* 0x0000000500077211 */ /* 0x000fca00020f0eff */
[----:B------:R0:W-:Y:S01]  /*37ae0*/  @P6 STG.E.U8 desc[UR22][R6.64], R4 ;  /* 0x0000000406006986 */ /* 0x0001e2000c101116 */
[CC--:B-----5:R-:W-:Y:S01]  /*37af0*/  IMAD R2, R26.reuse, R56.reuse, RZ ;  /* 0x000000381a027224 */ /* 0x0e0fe200078e02ff */
[----:B------:R-:W-:Y:S01]  /*37b00*/  ISETP.LT.AND P1, PT, R26, UR4, !P0 ;  /* 0x000000041a007c0c */ /* 0x000fe2000c721270 */
[----:B------:R-:W2:Y:S01]  /*37b10*/  LDCU UR4, c[0x0][0x39c] ;  /* 0x00007380ff0477ac */ /* 0x000ea20008000800 */
[----:B----4-:R-:W-:Y:S02]  /*37b20*/  IMAD R0, R19, R56, RZ ;  /* 0x0000003813007224 */ /* 0x010fe400078e02ff */
[----:B------:R-:W-:-:S04]  /*37b30*/  IADD3 R16, P5, PT, R2, R3, RZ ;  /* 0x0000000302107210 */ /* 0x000fc80007fbe0ff */
[----:B------:R-:W-:Y:S02]  /*37b40*/  LEA.HI.X.SX32 R17, R2, R5, 0x1, P5 ;  /* 0x0000000502117211 */ /* 0x000fe400028f0eff */
[----:B------:R-:W-:Y:S02]  /*37b50*/  PRMT R2, R21, 0x7771, RZ ;  /* 0x0000777115027816 */ /* 0x000fe400000000ff */
[C---:B0-----:R-:W-:Y:S02]  /*37b60*/  IADD3 R6, P6, PT, R0.reuse, R3, RZ ;  /* 0x0000000300067210 */ /* 0x041fe40007fde0ff */
[----:B------:R-:W-:Y:S01]  /*37b70*/  ISETP.LT.AND P4, PT, R19, UR10, !P0 ;  /* 0x0000000a13007c0c */ /* 0x000fe2000c781270 */
[----:B------:R0:W-:Y:S01]  /*37b80*/  @P1 STG.E.U8 desc[UR22][R16.64], R2 ;  /* 0x0000000210001986 */ /* 0x0001e2000c101116 */
[----:B------:R-:W-:Y:S01]  /*37b90*/  LEA.HI.X.SX32 R7, R0, R5, 0x1, P6 ;  /* 0x0000000500077211 */ /* 0x000fe200030f0eff */
[CC--:B------:R-:W-:Y:S01]  /*37ba0*/  IMAD R0, R18.reuse, R56.reuse, RZ ;  /* 0x0000003812007224 */ /* 0x0c0fe200078e02ff */
[----:B-1----:R-:W-:Y:S01]  /*37bb0*/  ISETP.LT.AND P5, PT, R18, UR5, !P0 ;  /* 0x0000000512007c0c */ /* 0x002fe2000c7a1270 */
[----:B------:R-:W4:Y:S01]  /*37bc0*/  LDL.LU R19, [R1+0xbd8] ;  /* 0x000bd80001137983 */ /* 0x000f220000300800 */
[----:B------:R-:W-:Y:S01]  /*37bd0*/  PRMT R4, R21, 0x7772, RZ ;  /* 0x0000777215047816 */ /* 0x000fe200000000ff */
[----:B------:R-:W4:Y:S02]  /*37be0*/  LDCU UR5, c[0x0][0x39c] ;  /* 0x00007380ff0577ac */ /* 0x000f240008000800 */
[----:B------:R-:W5:Y:S01]  /*37bf0*/  LDL.LU R18, [R1+0xbd4] ;  /* 0x000bd40001127983 */ /* 0x000f620000300800 */
[----:B------:R-:W1:Y:S01]  /*37c00*/  LDCU UR10, c[0x0][0x39c] ;  /* 0x00007380ff0a77ac */ /* 0x000e620008000800 */
[----:B0-----:R-:W-:-:S05]  /*37c10*/  IMAD R2, R25, R56, RZ ;  /* 0x0000003819027224 */ /* 0x001fca00078e02ff */
[----:B------:R-:W-:-:S04]  /*37c20*/  IADD3 R16, P6, PT, R2, R3, RZ ;  /* 0x0000000302107210 */ /* 0x000fc80007fde0ff */
[----:B------:R-:W-:Y:S02]  /*37c30*/  LEA.HI.X.SX32 R17, R2, R5, 0x1, P6 ;  /* 0x0000000502117211 */ /* 0x000fe400030f0eff */
[C---:B--2---:R-:W-:Y:S01]  /*37c40*/  ISETP.LT.AND P6, PT, R20.reuse, UR4, !P0 ;  /* 0x0000000414007c0c */ /* 0x044fe2000c7c1270 */
[----:B------:R-:W-:Y:S01]  /*37c50*/  IMAD R2, R20, R56, RZ ;  /* 0x0000003814027224 */ /* 0x000fe200078e02ff */
[----:B------:R0:W-:Y:S01]  /*37c60*/  @P4 STG.E.U8 desc[UR22][R6.64], R4 ;  /* 0x0000000406004986 */ /* 0x0001e2000c101116 */
[----:B------:R-:W-:Y:S01]  /*37c70*/  PRMT R21, R21, 0x7773, RZ ;  /* 0x0000777315157816 */ /* 0x000fe200000000ff */
[----:B------:R-:W2:Y:S02]  /*37c80*/  LDCU UR4, c[0x0][0x39c] ;  /* 0x00007380ff0477ac */ /* 0x000ea40008000800 */
[----:B------:R-:W2:Y:S01]  /*37c90*/  LDL.LU R20, [R1+0xbe4] ;  /* 0x000be40001147983 */ /* 0x000ea20000300800 */
[----:B------:R-:W-:Y:S01]  /*37ca0*/  ISETP.LT.AND P4, PT, R25, UR6, !P0 ;  /* 0x0000000619007c0c */ /* 0x000fe2000c781270 */
[----:B------:R-:W1:Y:S02]  /*37cb0*/  LDCU UR6, c[0x0][0x39c] ;  /* 0x00007380ff0677ac */ /* 0x000e640008000800 */
[----:B------:R-:W2:Y:S01]  /*37cc0*/  LDL.LU R26, [R1+0xbe8] ;  /* 0x000be800011a7983 */ /* 0x000ea20000300800 */
[----:B0-----:R-:W-:-:S03]  /*37cd0*/  IADD3 R6, P1, PT, R0, R3, RZ ;  /* 0x0000000300067210 */ /* 0x001fc60007f3e0ff */
[----:B------:R-:W2:Y:S01]  /*37ce0*/  LDL.LU R25, [R1+0xbe0] ;  /* 0x000be00001197983 */ /* 0x000ea20000300800 */
[----:B------:R-:W-:Y:S01]  /*37cf0*/  LEA.HI.X.SX32 R7, R0, R5, 0x1, P1 ;  /* 0x0000000500077211 */ /* 0x000fe200008f0eff */
[C---:B------:R-:W-:Y:S01]  /*37d00*/  IMAD R0, R24.reuse, R56, RZ ;  /* 0x0000003818007224 */ /* 0x040fe200078e02ff */
[----:B---3--:R-:W-:Y:S01]  /*37d10*/  ISETP.LT.AND P1, PT, R24, UR7, !P0 ;  /* 0x0000000718007c0c */ /* 0x008fe2000c721270 */
[----:B------:R-:W0:Y:S01]  /*37d20*/  LDCU UR7, c[0x0][0x39c] ;  /* 0x00007380ff0777ac */ /* 0x000e220008000800 */
[----:B------:R-:W-:Y:S01]  /*37d30*/  PRMT R4, R22, 0x7770, RZ ;  /* 0x0000777016047816 */ /* 0x000fe200000000ff */
[----:B------:R3:W-:Y:S04]  /*37d40*/  @P5 STG.E.U8 desc[UR22][R6.64], R21 ;  /* 0x0000001506005986 */ /* 0x0007e8000c101116 */
[----:B------:R0:W-:Y:S04]  /*37d50*/  @P4 STG.E.U8 desc[UR22][R16.64], R4 ;  /* 0x0000000410004986 */ /* 0x0001e8000c101116 */
[----:B------:R-:W2:Y:S01]  /*37d60*/  LDL.LU R24, [R1+0xbf0] ;  /* 0x000bf00001187983 */ /* 0x000ea20000300800 */
[----:B---3--:R-:W-:-:S03]  /*37d70*/  IADD3 R6, P5, PT, R0, R3, RZ ;  /* 0x0000000300067210 */ /* 0x008fc60007fbe0ff */
[----:B------:R-:W3:Y:S01]  /*37d80*/  LDL.LU R21, [R1+0xbf4] ;  /* 0x000bf40001157983 */ /* 0x000ee20000300800 */
[----:B------:R-:W-:Y:S02]  /*37d90*/  LEA.HI.X.SX32 R7, R0, R5, 0x1, P5 ;  /* 0x0000000500077211 */ /* 0x000fe400028f0eff */
[----:B------:R-:W-:Y:S02]  /*37da0*/  PRMT R0, R22, 0x7771, RZ ;  /* 0x0000777116007816 */ /* 0x000fe400000000ff */
[----:B0-----:R-:W-:-:S03]  /*37db0*/  IADD3 R16, P4, PT, R2, R3, RZ ;  /* 0x0000000302107210 */ /* 0x001fc60007f9e0ff */
[----:B------:R0:W-:Y:S01]  /*37dc0*/  @P1 STG.E.U8 desc[UR22][R6.64], R0 ;  /* 0x0000000006001986 */ /* 0x0001e2000c101116 */
[----:B------:R-:W-:Y:S02]  /*37dd0*/  LEA.HI.X.SX32 R17, R2, R5, 0x1, P4 ;  /* 0x0000000502117211 */ /* 0x000fe400020f0eff */
[----:B0-----:R-:W-:-:S05]  /*37de0*/  PRMT R0, R22, 0x7772, RZ ;  /* 0x0000777216007816 */ /* 0x001fca00000000ff */
[----:B------:R0:W-:Y:S01]  /*37df0*/  @P6 STG.E.U8 desc[UR22][R16.64], R0 ;  /* 0x0000000010006986 */ /* 0x0001e2000c101116 */
[C---:B----4-:R-:W-:Y:S01]  /*37e00*/  ISETP.LT.AND P1, PT, R19.reuse, UR5, !P0 ;  /* 0x0000000513007c0c */ /* 0x050fe2000c721270 */
[-C--:B------:R-:W-:Y:S01]  /*37e10*/  IMAD R4, R19, R56.reuse, RZ ;  /* 0x0000003813047224 */ /* 0x080fe200078e02ff */
[----:B------:R-:W4:Y:S01]  /*37e20*/  LDCU UR5, c[0x0][0x39c] ;  /* 0x00007380ff0577ac */ /* 0x000f220008000800 */
[----:B-----5:R-:W-:-:S03]  /*37e30*/  IMAD R19, R18, R56, RZ ;  /* 0x0000003812137224 */ /* 0x020fc600078e02ff */
[CC--:B------:R-:W-:Y:S02]  /*37e40*/  IADD3 R6, P5, PT, R4.reuse, R3.reuse, RZ ;  /* 0x0000000304067210 */ /* 0x0c0fe40007fbe0ff */
[C---:B0-----:R-:W-:Y:S02]  /*37e50*/  IADD3 R16, P6, PT, R19.reuse, R3, RZ ;  /* 0x0000000313107210 */ /* 0x041fe40007fde0ff */
[-C--:B------:R-:W-:Y:S02]  /*37e60*/  LEA.HI.X.SX32 R7, R4, R5.reuse, 0x1, P5 ;  /* 0x0000000504077211 */ /* 0x080fe400028f0eff */
[----:B------:R-:W-:Y:S02]  /*37e70*/  LEA.HI.X.SX32 R17, R19, R5, 0x1, P6 ;  /* 0x0000000513117211 */ /* 0x000fe400030f0eff */
[C---:B--2---:R-:W-:Y:S01]  /*37e80*/  ISETP.LT.AND P6, PT, R20.reuse, UR4, !P0 ;  /* 0x0000000414007c0c */ /* 0x044fe2000c7c1270 */
[----:B------:R-:W-:Y:S01]  /*37e90*/  IMAD R4, R20, R56, RZ ;  /* 0x0000003814047224 */ /* 0x000fe200078e02ff */
[----:B-1----:R-:W-:Y:S01]  /*37ea0*/  ISETP.LT.AND P4, PT, R18, UR6, !P0 ;  /* 0x0000000612007c0c */ /* 0x002fe2000c781270 */
[----:B------:R-:W2:Y:S01]  /*37eb0*/  LDL.LU R20, [R1+0xbec] ;  /* 0x000bec0001147983 */ /* 0x000ea20000300800 */
[----:B------:R-:W-:Y:S01]  /*37ec0*/  PRMT R22, R22, 0x7773, RZ ;  /* 0x0000777316167816 */ /* 0x000fe200000000ff */
[----:B------:R-:W3:Y:S02]  /*37ed0*/  LDCU UR4, c[0x0][0x39c] ;  /* 0x00007380ff0477ac */ /* 0x000ee40008000800 */
[----:B------:R-:W5:Y:S01]  /*37ee0*/  LDL.LU R19, [R1+0xbfc] ;  /* 0x000bfc0001137983 */ /* 0x000f620000300800 */
[C---:B------:R-:W-:Y:S01]  /*37ef0*/  PRMT R0, R23.reuse, 0x7773, RZ ;  /* 0x0000777317007816 */ /* 0x040fe200000000ff */
[----:B------:R-:W0:Y:S02]  /*37f00*/  LDCU UR6, c[0x0][0x39c] ;  /* 0x00007380ff0677ac */ /* 0x000e240008000800 */
[----:B------:R1:W-:Y:S01]  /*37f10*/  @P1 STG.E.U8 desc[UR22][R6.64], R22 ;  /* 0x0000001606001986 */ /* 0x0003e2000c101116 */
[----:B------:R-:W-:-:S02]  /*37f20*/  PRMT R2, R23, 0x7772, RZ ;  /* 0x0000777217027816 */ /* 0x000fc400000000ff */
[C---:B------:R-:W-:Y:S02]  /*37f30*/  PRMT R18, R23.reuse, 0x7771, RZ ;  /* 0x0000777117127816 */ /* 0x040fe400000000ff */
[----:B------:R-:W-:Y:S02]  /*37f40*/  PRMT R23, R23, 0x7770, RZ ;  /* 0x0000777017177816 */ /* 0x000fe400000000ff */
[----:B-1----:R-:W-:-:S03]  /*37f50*/  IADD3 R6, P1, PT, R4, R3, RZ ;  /* 0x0000000304067210 */ /* 0x002fc60007f3e0ff */
[----:B------:R1:W-:Y:S01]  /*37f60*/  @P4 STG.E.U8 desc[UR22][R16.64], R23 ;  /* 0x0000001710004986 */ /* 0x0003e2000c101116 */
[----:B------:R-:W-:Y:S01]  /*37f70*/  LEA.HI.X.SX32 R7, R4, R5, 0x1, P1 ;  /* 0x0000000504077211 */ /* 0x000fe200008f0eff */
[CC--:B------:R-:W-:Y:S01]  /*37f80*/  IMAD R4, R25.reuse, R56.reuse, RZ ;  /* 0x0000003819047224 */ /* 0x0c0fe200078e02ff */
[C---:B------:R-:W-:Y:S01]  /*37f90*/  ISETP.LT.AND P4, PT, R26.reuse, UR7, !P0 ;  /* 0x000000071a007c0c */ /* 0x040fe2000c781270 */
[----:B------:R-:W5:Y:S01]  /*37fa0*/  LDL.LU R22, [R1+0xc00] ;  /* 0x000c000001167983 */ /* 0x000f620000300800 */
[----:B----4-:R-:W-:Y:S01]  /*37fb0*/  ISETP.LT.AND P1, PT, R25, UR5, !P0 ;  /* 0x0000000519007c0c */ /* 0x010fe2000c721270 */
[----:B------:R-:W2:Y:S02]  /*37fc0*/  LDCU UR5, c[0x0][0x39c] ;  /* 0x00007380ff0577ac */ /* 0x000ea40008000800 */
[----:B------:R4:W-:Y:S01]  /*37fd0*/  @P6 STG.E.U8 desc[UR22][R6.64], R18 ;  /* 0x0000001206006986 */ /* 0x0009e2000c101116 */
[----:B-1----:R-:W-:Y:S01]  /*37fe0*/  IMAD R17, R26, R56, RZ ;  /* 0x000000381a117224 */ /* 0x002fe200078e02ff */
[----:B------:R-:W1:Y:S04]  /*37ff0*/  LDCU UR7, c[0x0][0x39c] ;  /* 0x00007380ff0777ac */ /* 0x000e680008000800 */
[-C--:B------:R-:W-:Y:S01]  /*38000*/  IADD3 R16, P5, PT, R17, R3.reuse, RZ ;  /* 0x0000000311107210 */ /* 0x080fe20007fbe0ff */
[----:B----4-:R-:W4:Y:S01]  /*38010*/  LDL.LU R18, [R1+0xbf8] ;  /* 0x000bf80001127983 */ /* 0x010f220000300800 */
[----:B------:R-:W-:-:S02]  /*38020*/  IADD3 R6, P6, PT, R4, R3, RZ ;  /* 0x0000000304067210 */ /* 0x000fc40007fde0ff */
[-C--:B------:R-:W-:Y:S02]  /*38030*/  LEA.HI.X.SX32 R17, R17, R5.reuse, 0x1, P5 ;  /* 0x0000000511117211 */ /* 0x080fe400028f0eff */
[----:B------:R-:W-:Y:S01]  /*38040*/  LEA.HI.X.SX32 R7, R4, R5, 0x1, P6 ;  /* 0x0000000504077211 */ /* 0x000fe200030f0eff */
[-C--:B------:R-:W-:Y:S02]  /*38050*/  IMAD R4, R24, R56.reuse, RZ ;  /* 0x0000003818047224 */ /* 0x080fe400078e02ff */
[----:B------:R-:W-:Y:S01]  /*38060*/  @P4 STG.E.U8 desc[UR22][R16.64], R2 ;  /* 0x0000000210004986 */ /* 0x000fe2000c101116 */
[C---:B---3--:R-:W-:Y:S01]  /*38070*/  ISETP.LT.AND P4, PT, R21.reuse, UR4, !P0 ;  /* 0x0000000415007c0c */ /* 0x048fe2000c781270 */
[----:B------:R-:W3:Y:S02]  /*38080*/  LDCU UR4, c[0x0][0x39c] ;  /* 0x00007380ff0477ac */ /* 0x000ee40008000800 */
[----:B------:R0:W-:Y:S02]  /*38090*/  @P1 STG.E.U8 desc[UR22][R6.64], R0 ;  /* 0x0000000006001986 */ /* 0x0001e4000c101116 */
[----:B0-----:R-:W-:-:S02]  /*380a0*/  IMAD R0, R21, R56, RZ ;  /* 0x0000003815007224 */ /* 0x001fc400078e02ff */
[----:B------:R-:W3:Y:S01]  /*380b0*/  LDL.LU R21, [R1+0xc08] ;  /* 0x000c080001157983 */ /* 0x000ee20000300800 */
[----:B------:R-:W-:-:S04]  /*380c0*/  IADD3 R6, P1, PT, R4, R3, RZ ;  /* 0x0000000304067210 */ /* 0x000fc80007f3e0ff */
[----:B------:R-:W-:Y:S02]  /*380d0*/  LEA.HI.X.SX32 R7, R4, R5, 0x1, P1 ;  /* 0x0000000504077211 */ /* 0x000fe400008f0eff */
[C---:B--2---:R-:W-:Y:S01]  /*380e0*/  ISETP.LT.AND P1, PT, R20.reuse, UR5, !P0 ;  /* 0x0000000514007c0c */ /* 0x044fe2000c721270 */
[-C--:B------:R-:W-:Y:S01]  /*380f0*/  IMAD R2, R20, R56.reuse, RZ ;  /* 0x0000003814027224 */ /* 0x080fe200078e02ff */
[----:B------:R-:W-:Y:S01]  /*38100*/  ISETP.LT.AND P5, PT, R24, UR6, !P0 ;  /* 0x0000000618007c0c */ /* 0x000fe2000c7a1270 */
[----:B------:R-:W2:Y:S01]  /*38110*/  LDL.LU R20, [R1+0xc0c] ;  /* 0x000c0c0001147983 */ /* 0x000ea20000300800 */
[----:B------:R-:W-:Y:S01]  /*38120*/  PRMT R4, R36, 0x7770, RZ ;  /* 0x0000777024047816 */ /* 0x000fe200000000ff */
[----:B------:R-:W0:Y:S01]  /*38130*/  LDCU UR6, c[0x0][0x39c] ;  /* 0x00007380ff0677ac */ /* 0x000e220008000800 */
[C---:B------:R-:W-:Y:S01]  /*38140*/  IADD3 R16, P6, PT, R0.reuse, R3, RZ ;  /* 0x0000000300107210 */ /* 0x040fe20007fde0ff */
[----:B------:R-:W2:Y:S03]  /*38150*/  LDCU UR5, c[0x0][0x39c] ;  /* 0x00007380ff0577ac */ /* 0x000ea60008000800 */
[----:B------:R-:W-:Y:S01]  /*38160*/  LEA.HI.X.SX32 R17, R0, R5, 0x1, P6 ;  /* 0x0000000500117211 */ /* 0x000fe200030f0eff */
[C---:B-----5:R-:W-:Y:S01]  /*38170*/  IMAD R0, R19.reuse, R56, RZ ;  /* 0x0000003813007224 */ /* 0x060fe200078e02ff */
[----:B-1----:R-:W-:Y:S01]  /*38180*/  ISETP.LT.AND P6, PT, R19, UR7, !P0 ;  /* 0x0000000713007c0c */ /* 0x002fe2000c7c1270 */
[----:B------:R-:W1:Y:S01]  /*38190*/  LDCU UR7, c[0x0][0x39c] ;  /* 0x00007380ff0777ac */ /* 0x000e620008000800 */
[----:B------:R-:W1:Y:S04]  /*381a0*/  LDL.LU R19, [R1+0xc04] ;  /* 0x000c040001137983 */ /* 0x000e680000300800 */
[----:B------:R5:W-:Y:S02]  /*381b0*/  @P5 STG.E.U8 desc[UR22][R6.64], R4 ;  /* 0x0000000406005986 */ /* 0x000be4000c101116 */
[----:B-----5:R-:W-:-:S02]  /*381c0*/  IADD3 R6, P5, PT, R2, R3, RZ ;  /* 0x0000000302067210 */ /* 0x020fc40007fbe0ff */
[----:B------:R-:W-:Y:S02]  /*381d0*/  PRMT R4, R36, 0x7771, RZ ;  /* 0x0000777124047816 */ /* 0x000fe400000000ff */
[----:B------:R-:W-:Y:S02]  /*381e0*/  LEA.HI.X.SX32 R7, R2, R5, 0x1, P5 ;  /* 0x0000000502077211 */ /* 0x000fe400028f0eff */
[----:B------:R-:W-:Y:S01]  /*381f0*/  PRMT R2, R36, 0x7772, RZ ;  /* 0x0000777224027816 */ /* 0x000fe200000000ff */
[----:B------:R-:W-:Y:S04]  /*38200*/  @P4 STG.E.U8 desc[UR22][R16.64], R4 ;  /* 0x0000000410004986 */ /* 0x000fe8000c101116 */
[----:B------:R5:W-:Y:S02]  /*38210*/  @P1 STG.E.U8 desc[UR22][R6.64], R2 ;  /* 0x0000000206001986 */ /* 0x000be4000c101116 */
[----:B-----5:R-:W-:-:S04]  /*38220*/  IADD3 R6, P4, PT, R0, R3, RZ ;  /* 0x0000000300067210 */ /* 0x020fc80007f9e0ff */
[----:B------:R-:W-:Y:S01]  /*38230*/  LEA.HI.X.SX32 R7, R0, R5, 0x1, P4 ;  /* 0x0000000500077211 */ /* 0x000fe200020f0eff */
[CC--:B----4-:R-:W-:Y:S01]  /*38240*/  IMAD R0, R18.reuse, R56.reuse, RZ ;  /* 0x0000003812007224 */ /* 0x0d0fe200078e02ff */
[----:B------:R-:W-:Y:S01]  /*38250*/  ISETP.LT.AND P4, PT, R18, UR10, !P0 ;  /* 0x0000000a12007c0c */ /* 0x000fe2000c781270 */
[-C--:B------:R-:W-:Y:S01]  /*38260*/  IMAD R2, R22, R56.reuse, RZ ;  /* 0x0000003816027224 */ /* 0x080fe200078e02ff */
[----:B------:R-:W4:Y:S01]  /*38270*/  LDL.LU R18, [R1+0xc18] ;  /* 0x000c180001127983 */ /* 0x000f220000300800 */
[----:B------:R-:W-:Y:S01]  /*38280*/  PRMT R36, R36, 0x7773, RZ ;  /* 0x0000777324247816 */ /* 0x000fe200000000ff */
[----:B------:R-:W5:Y:S01]  /*38290*/  LDCU UR10, c[0x0][0x39c] ;  /* 0x00007380ff0a77ac */ /* 0x000f620008000800 */
[----:B0-----:R-:W-:Y:S02]  /*382a0*/  ISETP.LT.AND P1, PT, R22, UR6, !P0 ;  /* 0x0000000616007c0c */ /* 0x001fe4000c721270 */
[C---:B------:R-:W-:Y:S01]  /*382b0*/  IADD3 R16, P5, PT, R2.reuse, R3, RZ ;  /* 0x0000000302107210 */ /* 0x040fe20007fbe0ff */
[----:B------:R-:W5:Y:S01]  /*382c0*/  LDL.LU R22, [R1+0xc1c] ;  /* 0x000c1c0001167983 */ /* 0x000f620000300800 */
[----:B------:R-:W-:Y:S01]  /*382d0*/  PRMT R4, R37, 0x7770, RZ ;  /* 0x0000777025047816 */ /* 0x000fe200000000ff */
[----:B------:R-:W4:Y:S01]  /*382e0*/  LDCU UR6, c[0x0][0x39c] ;  /* 0x00007380ff0677ac */ /* 0x000f220008000800 */
[----:B------:R-:W-:Y:S01]  /*382f0*/  LEA.HI.X.SX32 R17, R2, R5, 0x1, P5 ;  /* 0x0000000502117211 */ /* 0x000fe200028f0eff */
[----:B------:R0:W-:Y:S01]  /*38300*/  @P6 STG.E.U8 desc[UR22][R6.64], R36 ;  /* 0x0000002406006986 */ /* 0x0001e2000c101116 */
[C---:B---3--:R-:W-:Y:S01]  /*38310*/  ISETP.LT.AND P5, PT, R21.reuse, UR4, !P0 ;  /* 0x0000000415007c0c */ /* 0x048fe2000c7a1270 */
[----:B------:R-:W-:Y:S01]  /*38320*/  IMAD R2, R21, R56, RZ ;  /* 0x0000003815027224 */ /* 0x000fe200078e02ff */
[----:B------:R-:W5:Y:S01]  /*38330*/  LDCU UR4, c[0x0][0x39c] ;  /* 0x00007380ff0477ac */ /* 0x000f620008000800 */
[----:B------:R-:W3:Y:S01]  /*38340*/  LDL.LU R21, [R1+0xc14] ;  /* 0x000c140001157983 */ /* 0x000ee20000300800 */
[----:B0-----:R-:W-:-:S04]  /*38350*/  IADD3 R6, P6, PT, R0, R3, RZ ;  /* 0x0000000300067210 */ /* 0x001fc80007fde0ff */
[----:B------:R-:W-:Y:S02]  /*38360*/  LEA.HI.X.SX32 R7, R0, R5, 0x1, P6 ;  /* 0x0000000500077211 */ /* 0x000fe400030f0eff */
[C---:B------:R-:W-:Y:S01]  /*38370*/  PRMT R0, R37.reuse, 0x7771, RZ ;  /* 0x0000777125007816 */ /* 0x040fe200000000ff */
[----:B------:R-:W-:Y:S04]  /*38380*/  @P1 STG.E.U8 desc[UR22][R16.64], R4 ;  /* 0x0000000410001986 */ /* 0x000fe8000c101116 */
[----:B------:R0:W-:Y:S01]  /*38390*/  @P4 STG.E.U8 desc[UR22][R6.64], R0 ;  /* 0x0000000006004986 */ /* 0x0001e2000c101116 */
[C---:B--2---:R-:W-:Y:S01]  /*383a0*/  ISETP.LT.AND P4, PT, R20.reuse, UR5, !P0 ;  /* 0x0000000514007c0c */ /* 0x044fe2000c781270 */
[----:B0-----:R-:W-:Y:S01]  /*383b0*/  IMAD R0, R20, R56, RZ ;  /* 0x0000003814007224 */ /* 0x001fe200078e02ff */
[C---:B------:R-:W-:Y:S01]  /*383c0*/  IADD3 R6, P1, PT, R2.reuse, R3, RZ ;  /* 0x0000000302067210 */ /* 0x040fe20007f3e0ff */
[----:B------:R-:W2:Y:S01]  /*383d0*/  LDL.LU R20, [R1+0xc20] ;  /* 0x000c200001147983 */ /* 0x000ea20000300800 */
[----:B------:R-:W-:Y:S01]  /*383e0*/  PRMT R4, R37, 0x7772, RZ ;  /* 0x0000777225047816 */ /* 0x000fe200000000ff */
[----:B------:R-:W2:Y:S01]  /*383f0*/  LDCU UR5, c[0x0][0x39c] ;  /* 0x00007380ff0577ac */ /* 0x000ea20008000800 */
[----:B------:R-:W-:-:S02]  /*38400*/  LEA.HI.X.SX32 R7, R2, R5, 0x1, P1 ;  /* 0x0000000502077211 */ /* 0x000fc400008f0eff */
[C---:B-1----:R-:W-:Y:S01]  /*38410*/  ISETP.LT.AND P1, PT, R19.reuse, UR7, !P0 ;  /* 0x0000000713007c0c */ /* 0x042fe2000c721270 */
[----:B------:R-:W-:Y:S01]  /*38420*/  IMAD R2, R19, R56, RZ ;  /* 0x0000003813027224 */ /* 0x000fe200078e02ff */
[C---:B------:R-:W-:Y:S01]  /*38430*/  IADD3 R16, P6, PT, R0.reuse, R3, RZ ;  /* 0x0000000300107210 */ /* 0x040fe20007fde0ff */
[----:B------:R-:W2:Y:S01]  /*38440*/  LDL.LU R19, [R1+0xc28] ;  /* 0x000c280001137983 */ /* 0x000ea20000300800 */
[----:B------:R-:W-:Y:S01]  /*38450*/  PRMT R37, R37, 0x7773, RZ ;  /* 0x0000777325257816 */ /* 0x000fe200000000ff */
[----:B------:R-:W0:Y:S02]  /*38460*/  LDCU UR7, c[0x0][0x39c] ;  /* 0x00007380ff0777ac */ /* 0x000e240008000800 */
[----:B------:R1:W-:Y:S01]  /*38470*/  @P5 STG.E.U8 desc[UR22][R6.64], R4 ;  /* 0x0000000406005986 */ /* 0x0003e2000c101116 */
[----:B------:R-:W-:Y:S02]  /*38480*/  LEA.HI.X.SX32 R17, R0, R5, 0x1, P6 ;  /* 0x0000000500117211 */ /* 0x000fe400030f0eff */
[----:B-1----:R-:W-:-:S04]  /*38490*/  IADD3 R6, P5, PT, R2, R3, RZ ;  /* 0x0000000302067210 */ /* 0x002fc80007fbe0ff */
[----:B------:R-:W-:Y:S02]  /*384a0*/  LEA.HI.X.SX32 R7, R2, R5, 0x1, P5 ;  /* 0x0000000502077211 */ /* 0x000fe400028f0eff */
[----:B------:R-:W-:Y:S01]  /*384b0*/  PRMT R2, R38, 0x7770, RZ ;  /* 0x0000777026027816 */ /* 0x000fe200000000ff */
[----:B------:R-:W-:Y:S04]  /*384c0*/  @P4 STG.E.U8 desc[UR22][R16.64], R37 ;  /* 0x0000002510004986 */ /* 0x000fe8000c101116 */
[----:B------:R1:W-:Y:S01]  /*384d0*/  @P1 STG.E.U8 desc[UR22][R6.64], R2 ;  /* 0x0000000206001986 */ /* 0x0003e2000c101116 */
[C---:B----4-:R-:W-:Y:S01]  /*384e0*/  ISETP.LT.AND P6, PT, R18.reuse, UR6, !P0 ;  /* 0x0000000612007c0c */ /* 0x050fe2000c7c1270 */
[-C--:B------:R-:W-:Y:S01]  /*384f0*/  IMAD R0, R18, R56.reuse, RZ ;  /* 0x0000003812007224 */ /* 0x080fe200078e02ff */
[----:B------:R-:W4:Y:S01]  /*38500*/  LDCU UR6, c[0x0][0x39c] ;  /* 0x00007380ff0677ac */ /* 0x000f220008000800 */
[----:B------:R-:W4:Y:S01]  /*38510*/  LDL.LU R18, [R1+0xc24] ;  /* 0x000c240001127983 */ /* 0x000f220000300800 */
[C---:B-----5:R-:W-:Y:S01]  /*38520*/  ISETP.LT.AND P4, PT, R22.reuse, UR4, !P0 ;  /* 0x0000000416007c0c */ /* 0x060fe2000c781270 */
[----:B-1----:R-:W-:Y:S01]  /*38530*/  IMAD R2, R22, R56, RZ ;  /* 0x0000003816027224 */ /* 0x002fe200078e02ff */
[----:B------:R-:W-:Y:S01]  /*38540*/  IADD3 R6, P1, PT, R0, R3, RZ ;  /* 0x0000000300067210 */ /* 0x000fe20007f3e0ff */
[----:B------:R-:W5:Y:S01]  /*38550*/  LDL.LU R22, [R1+0xc34] ;  /* 0x000c340001167983 */ /* 0x000f620000300800 */
[----:B------:R-:W-:Y:S01]  /*38560*/  PRMT R4, R38, 0x7771, RZ ;  /* 0x0000777126047816 */ /* 0x000fe200000000ff */
[----:B------:R-:W1:Y:S01]  /*38570*/  LDCU UR4, c[0x0][0x39c] ;  /* 0x00007380ff0477ac */ /* 0x000e620008000800 */
[----:B------:R-:W-:-:S02]  /*38580*/  LEA.HI.X.SX32 R7, R0, R5, 0x1, P1 ;  /* 0x0000000500077211 */ /* 0x000fc400008f0eff */
[C---:B---3--:R-:W-:Y:S01]  /*38590*/  ISETP.LT.AND P1, PT, R21.reuse, UR10, !P0 ;  /* 0x0000000a15007c0c */ /* 0x048fe2000c721270 */
[-C--:B------:R-:W-:Y:S01]  /*385a0*/  IMAD R0, R21, R56.reuse, RZ ;  /* 0x0000003815007224 */ /* 0x080fe200078e02ff */
[C---:B------:R-:W-:Y:S01]  /*385b0*/  IADD3 R16, P5, PT, R2.reuse, R3, RZ ;  /* 0x0000000302107210 */ /* 0x040fe20007fbe0ff */
[----:B------:R-:W3:Y:S01]  /*385c0*/  LDL.LU R21, [R1+0xc38] ;  /* 0x000c380001157983 */ /* 0x000ee20000300800 */
[----:B------:R-:W0:Y:S02]  /*385d0*/  LDCU UR10, c[0x0][0x39c] ;  /* 0x00007380ff0a77ac */ /* 0x000e240008000800 */
[----:B------:R-:W-:Y:S02]  /*385e0*/  LEA.HI.X.SX32 R17, R2, R5, 0x1, P5 ;  /* 0x0000000502117211 */ /* 0x000fe400028f0eff */
[C---:B--2---:R-:W-:Y:S01]  /*385f0*/  ISETP.LT.AND P5, PT, R20.reuse, UR5, !P0 ;  /* 0x0000000514007c0c */ /* 0x044fe2000c7a1270 */
[----:B------:R-:W-:Y:S01]  /*38600*/  IMAD R2, R20, R56, RZ ;  /* 0x0000003814027224 */ /* 0x000fe200078e02ff */
[----:B------:R2:W-:Y:S01]  /*38610*/  @P6 STG.E.U8 desc[UR22][R6.64], R4 ;  /* 0x0000000406006986 */ /* 0x0005e2000c101116 */
[----:B------:R-:W0:Y:S03]  /*38620*/  LDCU UR5, c[0x0][0x39c] ;  /* 0x00007380ff0577ac */ /* 0x000e260008000800 */
[----:B------:R-:W3:Y:S01]  /*38630*/  LDL.LU R20, [R1+0xc30] ;  /* 0x000c300001147983 */ /* 0x000ee20000300800 */
[----:B--2---:R-:W-:-:S02]  /*38640*/  PRMT R4, R38, 0x7772, RZ ;  /* 0x0000777226047816 */ /* 0x004fc400000000ff */
[----:B------:R-:W-:Y:S02]  /*38650*/  IADD3 R6, P6, PT, R0, R3, RZ ;  /* 0x0000000300067210 */ /* 0x000fe40007fde0ff */
[----:B------:R-:W-:Y:S01]  /*38660*/  PRMT R38, R38, 0x7773, RZ ;  /* 0x0000777326267816 */ /* 0x000fe200000000ff */
[----:B------:R2:W-:Y:S01]  /*38670*/  @P4 STG.E.U8 desc[UR22][R16.64], R4 ;  /* 0x0000000410004986 */ /* 0x0005e2000c101116 */
[----:B------:R-:W-:-:S05]  /*38680*/  LEA.HI.X.SX32 R7, R0, R5, 0x1, P6 ;  /* 0x0000000500077211 */ /* 0x000fca00030f0eff */
[----:B------:R0:W-:Y:S01]  /*38690*/  @P1 STG.E.U8 desc[UR22][R6.64], R38 ;  /* 0x0000002606001986 */ /* 0x0001e2000c101116 */
[----:B----4-:R-:W-:Y:S01]  /*386a0*/  ISETP.LT.AND P1, PT, R19, UR6, !P0 ;  /* 0x0000000613007c0c */ /* 0x010fe2000c721270 */
[----:B------:R-:W4:Y:S01]  /*386b0*/  LDCU UR6, c[0x0][0x39c] ;  /* 0x00007380ff0677ac */ /* 0x000f220008000800 */
[----:B--2---:R-:W-:-:S04]  /*386c0*/  IADD3 R16, P4, PT, R2, R3, RZ ;  /* 0x0000000302107210 */ /* 0x004fc80007f9e0ff */
[----:B------:R-:W-:Y:S01]  /*386d0*/  LEA.HI.X.SX32 R17, R2, R5, 0x1, P4 ;  /* 0x0000000502117211 */ /* 0x000fe200020f0eff */
[----:B------:R-:W-:Y:S02]  /*386e0*/  IMAD R2, R19, R56, RZ ;  /* 0x0000003813027224 */ /* 0x000fe400078e02ff */
[----:B------:R-:W4:Y:S01]  /*386f0*/  LDL.LU R19, [R1+0xc40] ;  /* 0x000c400001137983 */ /* 0x000f220000300800 */
[----:B------:R-:W-:-:S03]  /*38700*/  PRMT R0, R39, 0x7770, RZ ;  /* 0x0000777027007816 */ /* 0x000fc600000000ff */
[----:B------:R-:W2:Y:S04]  /*38710*/  LDL.LU R23, [R1+0xc44] ;  /* 0x000c440001177983 */ /* 0x000ea80000300800 */
[----:B------:R1:W-:Y:S01]  /*38720*/  @P5 STG.E.U8 desc[UR22][R16.64], R0 ;  /* 0x0000000010005986 */ /* 0x0003e2000c101116 */
[-C--:B0-----:R-:W-:Y:S01]  /*38730*/  IADD3 R6, P5, PT, R2, R3.reuse, RZ ;  /* 0x0000000302067210 */ /* 0x081fe20007fbe0ff */
[C---:B------:R-:W-:Y:S01]  /*38740*/  IMAD R4, R18.reuse, R56, RZ ;  /* 0x0000003812047224 */ /* 0x040fe200078e02ff */
[----:B-1----:R-:W-:Y:S01]  /*38750*/  ISETP.LT.AND P4, PT, R18, UR4, !P0 ;  /* 0x0000000412007c0c */ /* 0x002fe2000c781270 */
[----:B------:R-:W0:Y:S01]  /*38760*/  LDCU UR4, c[0x0][0x39c] ;  /* 0x00007380ff0477ac */ /* 0x000e220008000800 */
[----:B------:R-:W-:Y:S02]  /*38770*/  PRMT R0, R39, 0x7773, RZ ;  /* 0x0000777327007816 */ /* 0x000fe400000000ff */
[----:B------:R-:W-:-:S02]  /*38780*/  IADD3 R16, P6, PT, R4, R3, RZ ;  /* 0x0000000304107210 */ /* 0x000fc40007fde0ff */
[C---:B------:R-:W-:Y:S02]  /*38790*/  PRMT R18, R39.reuse, 0x7772, RZ ;  /* 0x0000777227127816 */ /* 0x040fe400000000ff */
[----:B------:R-:W-:Y:S02]  /*387a0*/  PRMT R39, R39, 0x7771, RZ ;  /* 0x0000777127277816 */ /* 0x000fe400000000ff */
[-C--:B------:R-:W-:Y:S01]  /*387b0*/  LEA.HI.X.SX32 R7, R2, R5.reuse, 0x1, P5 ;  /* 0x0000000502077211 */ /* 0x080fe200028f0eff */
[-C--:B-----5:R-:W-:Y:S01]  /*387c0*/  IMAD R2, R22, R56.reuse, RZ ;  /* 0x0000003816027224 */ /* 0x0a0fe200078e02ff */
[----:B------:R-:W-:Y:S02]  /*387d0*/  LEA.HI.X.SX32 R17, R4, R5, 0x1, P6 ;  /* 0x0000000504117211 */ /* 0x000fe400030f0eff */
[----:B------:R-:W-:Y:S01]  /*387e0*/  ISETP.LT.AND P5, PT, R22, UR5, !P0 ;  /* 0x0000000516007c0c */ /* 0x000fe2000c7a1270 */
[----:B------:R1:W-:Y:S01]  /*387f0*/  @P1 STG.E.U8 desc[UR22][R6.64], R39 ;  /* 0x0000002706001986 */ /* 0x0003e2000c101116 */
[C---:B---3--:R-:W-:Y:S01]  /*38800*/  IMAD R4, R21.reuse, R56, RZ ;  /* 0x0000003815047224 */ /* 0x048fe200078e02ff */
[----:B------:R-:W2:Y:S02]  /*38810*/  LDCU UR5, c[0x0][0x39c] ;  /* 0x00007380ff0577ac */ /* 0x000ea40008000800 */
[----:B------:R-:W3:Y:S04]  /*38820*/  LDL.LU R22, [R1+0xc3c] ;  /* 0x000c3c0001167983 */ /* 0x000ee80000300800 */
[----:B------:R5:W-:Y:S01]  /*38830*/  @P4 STG.E.U8 desc[UR22][R16.64], R18 ;  /* 0x0000001210004986 */ /* 0x000be2000c101116 */
[----:B------:R-:W-:Y:S01]  /*38840*/  ISETP.LT.AND P4, PT, R21, UR7, !P0 ;  /* 0x0000000715007c0c */ /* 0x000fe2000c781270 */
[----:B------:R-:W0:Y:S02]  /*38850*/  LDCU UR7, c[0x0][0x39c] ;  /* 0x00007380ff0777ac */ /* 0x000e240008000800 */
[----:B------:R-:W3:Y:S01]  /*38860*/  LDL.LU R21, [R1+0xc4c] ;  /* 0x000c4c0001157983 */ /* 0x000ee20000300800 */
[----:B-1----:R-:W-:-:S04]  /*38870*/  IADD3 R6, P1, PT, R2, R3, RZ ;  /* 0x0000000302067210 */ /* 0x002fc80007f3e0ff */
[----:B------:R-:W-:Y:S02]  /*38880*/  LEA.HI.X.SX32 R7, R2, R5, 0x1, P1 ;  /* 0x0000000502077211 */ /* 0x000fe400008f0eff */
[C---:B0-----:R-:W-:Y:S01]  /*38890*/  ISETP.LT.AND P1, PT, R20.reuse, UR4, !P0 ;  /* 0x0000000414007c0c */ /* 0x041fe2000c721270 */
[----:B------:R-:W-:Y:S01]  /*388a0*/  IMAD R2, R20, R56, RZ ;  /* 0x0000003814027224 */ /* 0x000fe200078e02ff */
[C---:B-----5:R-:W-:Y:S01]  /*388b0*/  IADD3 R16, P6, PT, R4.reuse, R3, RZ ;  /* 0x0000000304107210 */ /* 0x060fe20007fde0ff */
[----:B------:R-:W5:Y:S01]  /*388c0*/  LDL.LU R20, [R1+0xc50] ;  /* 0x000c500001147983 */ /* 0x000f620000300800 */
[----:B------:R-:W0:Y:S02]  /*388d0*/  LDCU UR4, c[0x0][0x39c] ;  /* 0x00007380ff0477ac */ /* 0x000e240008000800 */
[----:B------:R-:W-:Y:S01]  /*388e0*/  LEA.HI.X.SX32 R17, R4, R5, 0x1, P6 ;  /* 0x0000000504117211 */ /* 0x000fe200030f0eff */
[----:B------:R1:W-:Y:S01]  /*388f0*/  @P5 STG.E.U8 desc[UR22][R6.64], R0 ;  /* 0x0000000006005986 */ /* 0x0003e2000c101116 */
[----:B------:R-:W-:-:S02]  /*38900*/  PRMT R4, R52, 0x7770, RZ ;  /* 0x0000777034047816 */ /* 0x000fc400000000ff */
[C---:B-1----:R-:W-:Y:S02]  /*38910*/  IADD3 R6, P5, PT, R2.reuse, R3, RZ ;  /* 0x0000000302067210 */ /* 0x042fe40007fbe0ff */
[C---:B----4-:R-:W-:Y:S01]  /*38920*/  ISETP.LT.AND P6, PT, R19.reuse, UR6, !P0 ;  /* 0x0000000613007c0c */ /* 0x050fe2000c7c1270 */
[----:B------:R-:W-:Y:S01]  /*38930*/  IMAD R0, R19, R56, RZ ;  /* 0x0000003813007224 */ /* 0x000fe200078e02ff */
[----:B------:R-:W-:Y:S01]  /*38940*/  LEA.HI.X.SX32 R7, R2, R5, 0x1, P5 ;  /* 0x0000000502077211 */ /* 0x000fe200028f0eff */
[----:B------:R-:W4:Y:S01]  /*38950*/  LDL.LU R19, [R1+0xc48] ;  /* 0x000c480001137983 */ /* 0x000f220000300800 */
[C---:B------:R-:W-:Y:S01]  /*38960*/  PRMT R2, R52.reuse, 0x7771, RZ ;  /* 0x0000777134027816 */ /* 0x040fe200000000ff */
[----:B------:R-:W5:Y:S02]  /*38970*/  LDCU UR6, c[0x0][0x39c] ;  /* 0x00007380ff0677ac */ /* 0x000f640008000800 */
[----:B------:R-:W4:Y:S04]  /*38980*/  LDL.LU R18, [R1+0xc60] ;  /* 0x000c600001127983 */ /* 0x000f280000300800 */
[----:B------:R1:W-:Y:S04]  /*38990*/  @P4 STG.E.U8 desc[UR22][R16.64], R4 ;  /* 0x0000000410004986 */ /* 0x0003e8000c101116 */
[----:B------:R0:W-:Y:S01]  /*389a0*/  @P1 STG.E.U8 desc[UR22][R6.64], R2 ;  /* 0x0000000206001986 */ /* 0x0001e2000c101116 */
[----:B--2---:R-:W-:Y:S01]  /*389b0*/  ISETP.LT.AND P5, PT, R23, UR5, !P0 ;  /* 0x0000000517007c0c */ /* 0x004fe2000c7a1270 */
[----:B------:R-:W2:Y:S01]  /*389c0*/  LDCU UR5, c[0x0][0x39c] ;  /* 0x00007380ff0577ac */ /* 0x000ea20008000800 */
[----:B-1----:R-:W-:-:S02]  /*389d0*/  PRMT R4, R52, 0x7772, RZ ;  /* 0x0000777234047816 */ /* 0x002fc400000000ff */
[----:B0-----:R-:W-:Y:S01]  /*389e0*/  IADD3 R6, P1, PT, R0, R3, RZ ;  /* 0x0000000300067210 */ /* 0x001fe20007f3e0ff */
[----:B------:R-:W-:-:S03]  /*389f0*/  IMAD R2, R23, R56, RZ ;  /* 0x0000003817027224 */ /* 0x000fc600078e02ff */
[----:B------:R-:W-:Y:S02]  /*38a00*/  LEA.HI.X.SX32 R7, R0, R5, 0x1, P1 ;  /* 0x0000000500077211 */ /* 0x000fe400008f0eff */
[----:B------:R-:W-:-:S03]  /*38a10*/  IADD3 R16, P1, PT, R2, R3, RZ ;  /* 0x0000000302107210 */ /* 0x000fc60007f3e0ff */
[----:B------:R0:W-:Y:S01]  /*38a20*/  @P6 STG.E.U8 desc[UR22][R6.64], R4 ;  /* 0x0000000406006986 */ /* 0x0001e2000c101116 */
[CC--:B---3--:R-:W-:Y:S01]  /*38a30*/  IMAD R0, R22.reuse, R56.reuse, RZ ;  /* 0x0000003816007224 */ /* 0x0c8fe200078e02ff */
[----:B------:R-:W-:Y:S01]  /*38a40*/  ISETP.LT.AND P4, PT, R22, UR7, !P0 ;  /* 0x0000000716007c0c */ /* 0x000fe2000c781270 */
[----:B------:R-:W1:Y:S01]  /*38a50*/  LDCU UR7, c[0x0][0x39c] ;  /* 0x00007380ff0777ac */ /* 0x000e620008000800 */
[----:B------:R-:W-:Y:S01]  /*38a60*/  LEA.HI.X.SX32 R17, R2, R5, 0x1, P1 ;  /* 0x0000000502117211 */ /* 0x000fe200008f0eff */
[----:B------:R-:W3:Y:S01]  /*38a70*/  LDL.LU R22, [R1+0xc64] ;  /* 0x000c640001167983 */ /* 0x000ee20000300800 */
[----:B0-----:R-:W-:Y:S01]  /*38a80*/  IADD3 R6, P6, PT, R0, R3, RZ ;  /* 0x0000000300067210 */ /* 0x001fe20007fde0ff */
[C---:B------:R-:W-:Y:S01]  /*38a90*/  IMAD R2, R21.reuse, R56, RZ ;  /* 0x0000003815027224 */ /* 0x040fe200078e02ff */
[----:B------:R-:W-:Y:S01]  /*38aa0*/  ISETP.LT.AND P1, PT, R21, UR4, !P0 ;  /* 0x0000000415007c0c */ /* 0x000fe2000c721270 */
[----:B------:R-:W0:Y:S01]  /*38ab0*/  LDCU UR4, c[0x0][0x39c] ;  /* 0x00007380ff0477ac */ /* 0x000e220008000800 */
[----:B------:R-:W1:Y:S01]  /*38ac0*/  LDL.LU R21, [R1+0xc5c] ;  /* 0x000c5c0001157983 */ /* 0x000e620000300800 */
[----:B------:R-:W-:-:S02]  /*38ad0*/  PRMT R52, R52, 0x7773, RZ ;  /* 0x0000777334347816 */ /* 0x000fc400000000ff */
[----:B------:R-:W-:Y:S02]  /*38ae0*/  LEA.HI.X.SX32 R7, R0, R5, 0x1, P6 ;  /* 0x0000000500077211 */ /* 0x000fe400030f0eff */
[C---:B------:R-:W-:Y:S01]  /*38af0*/  PRMT R0, R53.reuse, 0x7770, RZ ;  /* 0x0000777035007816 */ /* 0x040fe200000000ff */
[----:B------:R-:W-:Y:S04]  /*38b00*/  @P5 STG.E.U8 desc[UR22][R16.64], R52 ;  /* 0x0000003410005986 */ /* 0x000fe8000c101116 */
[----:B------:R0:W-:Y:S01]  /*38b10*/  @P4 STG.E.U8 desc[UR22][R6.64], R0 ;  /* 0x0000000006004986 */ /* 0x0001e2000c101116 */
[C---:B-----5:R-:W-:Y:S01]  /*38b20*/  ISETP.LT.AND P5, PT, R20.reuse, UR6, !P0 ;  /* 0x0000000614007c0c */ /* 0x060fe2000c7a1270 */
[----:B0-----:R-:W-:Y:S01]  /*38b30*/  IMAD R0, R20, R56, RZ ;  /* 0x0000003814007224 */ /* 0x001fe200078e02ff */
[C---:B------:R-:W-:Y:S01]  /*38b40*/  IADD3 R6, P4, PT, R2.reuse, R3, RZ ;  /* 0x0000000302067210 */ /* 0x040fe20007f9e0ff */
[----:B------:R-:W5:Y:S01]  /*38b50*/  LDL.LU R20, [R1+0xc68] ;  /* 0x000c680001147983 */ /* 0x000f620000300800 */
[----:B------:R-:W-:Y:S01]  /*38b60*/  PRMT R4, R53, 0x7771, RZ ;  /* 0x0000777135047816 */ /* 0x000fe200000000ff */
[----:B------:R-:W5:Y:S01]  /*38b70*/  LDCU UR6, c[0x0][0x39c] ;  /* 0x00007380ff0677ac */ /* 0x000f620008000800 */
[----:B------:R-:W-:-:S02]  /*38b80*/  LEA.HI.X.SX32 R7, R2, R5, 0x1, P4 ;  /* 0x0000000502077211 */ /* 0x000fc400020f0eff */
[----:B------:R-:W-:-:S03]  /*38b90*/  IADD3 R16, P6, PT, R0, R3, RZ ;  /* 0x0000000300107210 */ /* 0x000fc60007fde0ff */
[----:B------:R0:W-:Y:S01]  /*38ba0*/  @P1 STG.E.U8 desc[UR22][R6.64], R4 ;  /* 0x0000000406001986 */ /* 0x0001e2000c101116 */
[----:B------:R-:W-:Y:S02]  /*38bb0*/  LEA.HI.X.SX32 R17, R0, R5, 0x1, P6 ;  /* 0x0000000500117211 */ /* 0x000fe400030f0eff */
[----:B------:R-:W-:Y:S01]  /*38bc0*/  PRMT R0, R53, 0x7772, RZ ;  /* 0x0000777235007816 */ /* 0x000fe200000000ff */
[CC--:B----4-:R-:W-:Y:S01]  /*38bd0*/  IMAD R2, R19.reuse, R56.reuse, RZ ;  /* 0x0000003813027224 */ /* 0x0d0fe200078e02ff */
[----:B------:R-:W-:Y:S02]  /*38be0*/  ISETP.LT.AND P4, PT, R19, UR10, !P0 ;  /* 0x0000000a13007c0c */ /* 0x000fe4000c781270 */
[----:B--2---:R-:W-:Y:S01]  /*38bf0*/  ISETP.LT.AND P6, PT, R18, UR5, !P0 ;  /* 0x0000000512007c0c */ /* 0x004fe2000c7c1270 */
[----:B------:R-:W2:Y:S01]  /*38c00*/  LDL.LU R19, [R1+0xc70] ;  /* 0x000c700001137983 */ /* 0x000ea20000300800 */
[C---:B0-----:R-:W-:Y:S01]  /*38c10*/  IADD3 R6, P1, PT, R2.reuse, R3, RZ ;  /* 0x0000000302067210 */ /* 0x041fe20007f3e0ff */
[----:B------:R-:W0:Y:S03]  /*38c20*/  LDCU UR5, c[0x0][0x39c] ;  /* 0x00007380ff0577ac */ /* 0x000e260008000800 */
[----:B------:R-:W-:Y:S01]  /*38c30*/  LEA.HI.X.SX32 R7, R2, R5, 0x1, P1 ;  /* 0x0000000502077211 */ /* 0x000fe200008f0eff */
[----:B------:R-:W-:Y:S01]  /*38c40*/  IMAD R2, R18, R56, RZ ;  /* 0x0000003812027224 */ /* 0x000fe200078e02ff */
[----:B------:R-:W-:Y:S01]  /*38c50*/  PRMT R53, R53, 0x7773, RZ ;  /* 0x0000777335357816 */ /* 0x000fe200000000ff */
[----:B------:R-:W4:Y:S01]  /*38c60*/  LDL.LU R18, [R1+0xc6c] ;  /* 0x000c6c0001127983 */ /* 0x000f220000300800 */
[----:B------:R-:W-:Y:S01]  /*38c70*/  PRMT R4, R54, 0x7770, RZ ;  /* 0x0000777036047816 */ /* 0x000fe200000000ff */
[----:B------:R-:W0:Y:S02]  /*38c80*/  LDCU UR10, c[0x0][0x39c] ;  /* 0x00007380ff0a77ac */ /* 0x000e240008000800 */
[----:B------:R-:W-:Y:S04]  /*38c90*/  @P5 STG.E.U8 desc[UR22][R16.64], R0 ;  /* 0x0000000010005986 */ /* 0x000fe8000c101116 */
[----:B------:R0:W-:Y:S04]  /*38ca0*/  @P4 STG.E.U8 desc[UR22][R6.64], R53 ;  /* 0x0000003506004986 */ /* 0x0001e8000c101116 */
[----:B------:R-:W4:Y:S01]  /*38cb0*/  LDL.LU R24, [R1+0xc7c] ;  /* 0x000c7c0001187983 */ /* 0x000f220000300800 */
[----:B0-----:R-:W-:-:S04]  /*38cc0*/  IADD3 R6, P1, PT, R2, R3, RZ ;  /* 0x0000000302067210 */ /* 0x001fc80007f3e0ff */
[----:B------:R-:W-:Y:S01]  /*38cd0*/  LEA.HI.X.SX32 R7, R2, R5, 0x1, P1 ;  /* 0x0000000502077211 */ /* 0x000fe200008f0eff */
[-C--:B---3--:R-:W-:Y:S01]  /*38ce0*/  IMAD R0, R22, R56.reuse, RZ ;  /* 0x0000003816007224 */ /* 0x088fe200078e02ff */
[C---:B-1----:R-:W-:Y:S01]  /*38cf0*/  ISETP.LT.AND P1, PT, R21.reuse, UR7, !P0 ;  /* 0x0000000715007c0c */ /* 0x042fe2000c721270 */
[----:B------:R-:W-:-:S03]  /*38d00*/  IMAD R2, R21, R56, RZ ;  /* 0x0000003815027224 */ /* 0x000fc600078e02ff */
[----:B------:R-:W-:Y:S01]  /*38d10*/  IADD3 R16, P5, PT, R0, R3, RZ ;  /* 0x0000000300107210 */ /* 0x000fe20007fbe0ff */
[----:B------:R-:W3:Y:S01]  /*38d20*/  LDL.LU R21, [R1+0xc80] ;  /* 0x000c800001157983 */ /* 0x000ee20000300800 */
[----:B------:R-:W-:Y:S01]  /*38d30*/  ISETP.LT.AND P4, PT, R22, UR4, !P0 ;  /* 0x0000000416007c0c */ /* 0x000fe2000c781270 */
[----:B------:R-:W4:Y:S01]  /*38d40*/  LDCU UR4, c[0x0][0x39c] ;  /* 0x00007380ff0477ac */ /* 0x000f220008000800 */
[----:B------:R-:W-:Y:S01]  /*38d50*/  LEA.HI.X.SX32 R17, R0, R5, 0x1, P5 ;  /* 0x0000000500117211 */ /* 0x000fe200028f0eff */
[----:B------:R-:W3:Y:S01]  /*38d60*/  LDL.LU R23, [R1+0xc78] ;  /* 0x000c780001177983 */ /* 0x000ee20000300800 */
[----:B------:R-:W3:Y:S01]  /*38d70*/  LDCU UR7, c[0x0][0x39c] ;  /* 0x00007380ff0777ac */ /* 0x000ee20008000800 */
[C---:B-----5:R-:W-:Y:S01]  /*38d80*/  ISETP.LT.AND P5, PT, R20.reuse, UR6, !P0 ;  /* 0x0000000614007c0c */ /* 0x060fe2000c7a1270 */
[----:B------:R-:W-:Y:S01]  /*38d90*/  IMAD R0, R20, R56, RZ ;  /* 0x0000003814007224 */ /* 0x000fe200078e02ff */
[----:B------:R0:W-:Y:S01]  /*38da0*/  @P6 STG.E.U8 desc[UR22][R6.64], R4 ;  /* 0x0000000406006986 */ /* 0x0001e2000c101116 */
[----:B------:R-:W1:Y:S03]  /*38db0*/  LDCU UR6, c[0x0][0x39c] ;  /* 0x00007380ff0677ac */ /* 0x000e660008000800 */
[----:B------:R-:W5:Y:S04]  /*38dc0*/  LDL.LU R20, [R1+0xc88] ;  /* 0x000c880001147983 */ /* 0x000f680000300800 */
[----:B------:R-:W5:Y:S01]  /*38dd0*/  LDL.LU R22, [R1+0xc8c] ;  /* 0x000c8c0001167983 */ /* 0x000f620000300800 */
[----:B0-----:R-:W-:-:S02]  /*38de0*/  PRMT R4, R54, 0x7771, RZ ;  /* 0x0000777136047816 */ /* 0x001fc400000000ff */
[----:B------:R-:W-:-:S03]  /*38df0*/  IADD3 R6, P6, PT, R2, R3, RZ ;  /* 0x0000000302067210 */ /* 0x000fc60007fde0ff */
[----:B------:R0:W-:Y:S01]  /*38e00*/  @P4 STG.E.U8 desc[UR22][R16.64], R4 ;  /* 0x0000000410004986 */ /* 0x0001e2000c101116 */
[----:B------:R-:W-:Y:S02]  /*38e10*/  LEA.HI.X.SX32 R7, R2, R5, 0x1, P6 ;  /* 0x0000000502077211 */ /* 0x000fe400030f0eff */
[C---:B------:R-:W-:Y:S02]  /*38e20*/  PRMT R2, R54.reuse, 0x7772, RZ ;  /* 0x0000777236027816 */ /* 0x040fe400000000ff */
[----:B------:R-:W-:Y:S02]  /*38e30*/  PRMT R54, R54, 0x7773, RZ ;  /* 0x0000777336367816 */ /* 0x000fe400000000ff */
[----:B0-----:R-:W-:-:S04]  /*38e40*/  IADD3 R16, P4, PT, R0, R3, RZ ;  /* 0x0000000300107210 */ /* 0x001fc80007f9e0ff */
[----:B------:R-:W-:Y:S01]  /*38e50*/  LEA.HI.X.SX32 R17, R0, R5, 0x1, P4 ;  /* 0x0000000500117211 */ /* 0x000fe200020f0eff */
[----:B------:R0:W-:Y:S01]  /*38e60*/  @P1 STG.E.U8 desc[UR22][R6.64], R2 ;  /* 0x0000000206001986 */ /* 0x0001e2000c101116 */
[CC--:B--2---:R-:W-:Y:S01]  /*38e70*/  IMAD R4, R19.reuse, R56.reuse, RZ ;  /* 0x0000003813047224 */ /* 0x0c4fe200078e02ff */
[C---:B----4-:R-:W-:Y:S01]  /*38e80*/  ISETP.LT.AND P4, PT, R18.reuse, UR4, !P0 ;  /* 0x0000000412007c0c */ /* 0x050fe2000c781270 */
[----:B------:R-:W-:Y:S01]  /*38e90*/  IMAD R18, R18, R56, RZ ;  /* 0x0000003812127224 */ /* 0x000fe200078e02ff */
[----:B------:R-:W-:Y:S01]  /*38ea0*/  ISETP.LT.AND P1, PT, R19, UR5, !P0 ;  /* 0x0000000513007c0c */ /* 0x000fe2000c721270 */
[----:B------:R2:W-:Y:S01]  /*38eb0*/  @P5 STG.E.U8 desc[UR22][R16.64], R54 ;  /* 0x0000003610005986 */ /* 0x0005e2000c101116 */
[C---:B------:R-:W-:Y:S01]  /*38ec0*/  PRMT R0, R55.reuse, 0x7773, RZ ;  /* 0x0000777337007816 */ /* 0x040fe200000000ff */
[----:B------:R-:W5:Y:S01]  /*38ed0*/  LDCU UR5, c[0x0][0x39c] ;  /* 0x00007380ff0577ac */ /* 0x000f620008000800 */
[-C--:B0-----:R-:W-:Y:S02]  /*38ee0*/  IADD3 R6, P5, PT, R4, R3.reuse, RZ ;  /* 0x0000000304067210 */ /* 0x081fe40007fbe0ff */
[----:B------:R-:W-:Y:S01]  /*38ef0*/  PRMT R2, R55, 0x7772, RZ ;  /* 0x0000777237027816 */ /* 0x000fe200000000ff */
[----:B------:R-:W0:Y:S01]  /*38f00*/  LDCU UR4, c[0x0][0x39c] ;  /* 0x00007380ff0477ac */ /* 0x000e220008000800 */
[----:B--2---:R-:W-:-:S02]  /*38f10*/  IADD3 R16, P6, PT, R18, R3, RZ ;  /* 0x0000000312107210 */ /* 0x004fc40007fde0ff */
[C---:B------:R-:W-:Y:S02]  /*38f20*/  PRMT R19, R55.reuse, 0x7771, RZ ;  /* 0x0000777137137816 */ /* 0x040fe400000000ff */
[-C--:B------:R-:W-:Y:S02]  /*38f30*/  LEA.HI.X.SX32 R17, R18, R5.reuse, 0x1, P6 ;  /* 0x0000000512117211 */ /* 0x080fe400030f0eff */
[----:B------:R-:W2:Y:S01]  /*38f40*/  LDL.LU R18, [R1+0xc84] ;  /* 0x000c840001127983 */ /* 0x000ea20000300800 */
[----:B------:R-:W-:Y:S02]  /*38f50*/  PRMT R55, R55, 0x7770, RZ ;  /* 0x0000777037377816 */ /* 0x000fe400000000ff */
[----:B------:R-:W-:Y:S01]  /*38f60*/  LEA.HI.X.SX32 R7, R4, R5, 0x1, P5 ;  /* 0x0000000504077211 */ /* 0x000fe200028f0eff */
[CC--:B------:R-:W-:Y:S01]  /*38f70*/  IMAD R4, R24.reuse, R56.reuse, RZ ;  /* 0x0000003818047224 */ /* 0x0c0fe200078e02ff */
[----:B-1----:R-:W-:Y:S01]  /*38f80*/  ISETP.LT.AND P5, PT, R24, UR6, !P0 ;  /* 0x0000000618007c0c */ /* 0x002fe2000c7a1270 */
[----:B------:R-:W1:Y:S02]  /*38f90*/  LDCU UR6, c[0x0][0x39c] ;  /* 0x00007380ff0677ac */ /* 0x000e640008000800 */
[----:B------:R4:W-:Y:S04]  /*38fa0*/  @P1 STG.E.U8 desc[UR22][R6.64], R55 ;  /* 0x0000003706001986 */ /* 0x0009e8000c101116 */
[----:B------:R0:W-:Y:S01]  /*38fb0*/  @P4 STG.E.U8 desc[UR22][R16.64], R19 ;  /* 0x0000001310004986 */ /* 0x0001e2000c101116 */
[C---:B---3--:R-:W-:Y:S01]  /*38fc0*/  ISETP.LT.AND P4, PT, R21.reuse, UR7, !P0 ;  /* 0x0000000715007c0c */ /* 0x048fe2000c781270 */
[----:B------:R-:W2:Y:S01]  /*38fd0*/  LDCU UR7, c[0x0][0x39c] ;  /* 0x00007380ff0777ac */ /* 0x000ea20008000800 */
[----:B----4-:R-:W-:Y:S01]  /*38fe0*/  IADD3 R6, P1, PT, R4, R3, RZ ;  /* 0x0000000304067210 */ /* 0x010fe20007f3e0ff */
[----:B0-----:R-:W-:-:S02]  /*38ff0*/  IMAD R17, R21, R56, RZ ;  /* 0x0000003815117224 */ /* 0x001fc400078e02ff */
[----:B------:R-:W3:Y:S01]  /*39000*/  LDL.LU R21, [R1+0xc94] ;  /* 0x000c940001157983 */ /* 0x000ee20000300800 */
[----:B------:R-:W-:Y:S02]  /*39010*/  LEA.HI.X.SX32 R7, R4, R5, 0x1, P1 ;  /* 0x0000000504077211 */ /* 0x000fe400008f0eff */
[----:B------:R-:W-:-:S03]  /*39020*/  IADD3 R16, P6, PT, R17, R3, RZ ;  /* 0x0000000311107210 */ /* 0x000fc60007fde0ff */
[----:B------:R0:W-:Y:S01]  /*39030*/  @P5 STG.E.U8 desc[UR22][R6.64], R2 ;  /* 0x0000000206005986 */ /* 0x0001e2000c101116 */
[----:B------:R-:W-:Y:S02]  /*39040*/  LEA.HI.X.SX32 R17, R17, R5, 0x1, P6 ;  /* 0x0000000511117211 */ /* 0x000fe400030f0eff */
[C---:B-----5:R-:W-:Y:S01]  /*39050*/  ISETP.LT.AND P6, PT, R20.reuse, UR5, !P0 ;  /* 0x0000000514007c0c */ /* 0x060fe2000c7c1270 */
[-C--:B0-----:R-:W-:Y:S02]  /*39060*/  IMAD R2, R20, R56.reuse, RZ ;  /* 0x0000003814027224 */ /* 0x081fe400078e02ff */
[C---:B------:R-:W-:Y:S01]  /*39070*/  IMAD R4, R23.reuse, R56, RZ ;  /* 0x0000003817047224 */ /* 0x040fe200078e02ff */
[----:B------:R-:W4:Y:S01]  /*39080*/  LDL.LU R20, [R1+0xc98] ;  /* 0x000c980001147983 */ /* 0x000f220000300800 */
[----:B------:R-:W-:Y:S01]  /*39090*/  ISETP.LT.AND P1, PT, R23, UR4, !P0 ;  /* 0x0000000417007c0c */ /* 0x000fe2000c721270 */
[----:B------:R-:W3:Y:S02]  /*390a0*/  LDCU UR4, c[0x0][0x39c] ;  /* 0x00007380ff0477ac */ /* 0x000ee40008000800 */
[C---:B------:R-:W-:Y:S01]  /*390b0*/  IADD3 R6, P5, PT, R4.reuse, R3, RZ ;  /* 0x0000000304067210 */ /* 0x040fe20007fbe0ff */
[----:B------:R-:W5:Y:S01]  /*390c0*/  LDL.LU R19, [R1+0xc90] ;  /* 0x000c900001137983 */ /* 0x000f620000300800 */
[----:B------:R-:W4:Y:S02]  /*390d0*/  LDCU UR5, c[0x0][0x39c] ;  /* 0x00007380ff0577ac */ /* 0x000f240008000800 */
[----:B------:R-:W-:-:S02]  /*390e0*/  LEA.HI.X.SX32 R7, R4, R5, 0x1, P5 ;  /* 0x0000000504077211 */ /* 0x000fc400028f0eff */
[----:B------:R-:W-:Y:S01]  /*390f0*/  PRMT R4, R60, 0x7770, RZ ;  /* 0x000077703c047816 */ /* 0x000fe200000000ff */
[----:B------:R-:W-:Y:S04]  /*39100*/  @P4 STG.E.U8 desc[UR22][R16.64], R0 ;  /* 0x0000000010004986 */ /* 0x000fe8000c101116 */
[----:B------:R0:W-:Y:S01]  /*39110*/  @P1 STG.E.U8 desc[UR22][R6.64], R4 ;  /* 0x0000000406001986 */ /* 0x0001e2000c101116 */
[----:B-1----:R-:W-:Y:S01]  /*39120*/  ISETP.LT.AND P5, PT, R22, UR6, !P0 ;  /* 0x0000000616007c0c */ /* 0x002fe2000c7a1270 */
[----:B------:R-:W1:Y:S01]  /*39130*/  LDCU UR6, c[0x0][0x39c] ;  /* 0x00007380ff0677ac */ /* 0x000e620008000800 */
[----:B0-----:R-:W-:Y:S01]  /*39140*/  IADD3 R6, P1, PT, R2, R3, RZ ;  /* 0x0000000302067210 */ /* 0x001fe20007f3e0ff */
[----:B------:R-:W-:-:S03]  /*39150*/  IMAD R0, R22, R56, RZ ;  /* 0x0000003816007224 */ /* 0x000fc600078e02ff */
[----:B------:R-:W-:Y:S02]  /*39160*/  LEA.HI.X.SX32 R7, R2, R5, 0x1, P1 ;  /* 0x0000000502077211 */ /* 0x000fe400008f0eff */
[----:B------:R-:W-:Y:S02]  /*39170*/  IADD3 R16, P1, PT, R0, R3, RZ ;  /* 0x0000000300107210 */ /* 0x000fe40007f3e0ff */
[----:B------:R-:W-:Y:S02]  /*39180*/  PRMT R4, R60, 0x7771, RZ ;  /* 0x000077713c047816 */ /* 0x000fe400000000ff */
[----:B------:R-:W-:-:S03]  /*39190*/  LEA.HI.X.SX32 R17, R0, R5, 0x1, P1 ;  /* 0x0000000500117211 */ /* 0x000fc600008f0eff */
[----:B------:R0:W-:Y:S01]  /*391a0*/  @P6 STG.E.U8 desc[UR22][R6.64], R4 ;  /* 0x0000000406006986 */ /* 0x0001e2000c101116 */
[C---:B--2---:R-:W-:Y:S01]  /*391b0*/  ISETP.LT.AND P4, PT, R18.reuse, UR7, !P0 ;  /* 0x0000000712007c0c */ /* 0x044fe2000c781270 */
[----:B------:R-:W-:Y:S01]  /*391c0*/  IMAD R2, R18, R56, RZ ;  /* 0x0000003812027224 */ /* 0x000fe200078e02ff */
[----:B0-----:R-:W-:Y:S01]  /*391d0*/  PRMT R4, R60, 0x7772, RZ ;  /* 0x000077723c047816 */ /* 0x001fe200000000ff */
[----:B------:R-:W2:Y:S01]  /*391e0*/  LDL.LU R18, [R1+0xc74] ;  /* 0x000c740001127983 */ /* 0x000ea20000300800 */
[----:B------:R-:W0:Y:S03]  /*391f0*/  LDCU UR7, c[0x0][0x39c] ;  /* 0x00007380ff0777ac */ /* 0x000e260008000800 */
[----:B------:R-:W2:Y:S01]  /*39200*/  LDL.LU R22, [R1+0xc58] ;  /* 0x000c580001167983 */ /* 0x000ea20000300800 */
[----:B------:R-:W-:-:S03]  /*39210*/  IADD3 R6, P6, PT, R2, R3, RZ ;  /* 0x0000000302067210 */ /* 0x000fc60007fde0ff */
[----:B------:R0:W-:Y:S01]  /*39220*/  @P5 STG.E.U8 desc[UR22][R16.64], R4 ;  /* 0x0000000410005986 */ /* 0x0001e2000c101116 */
[----:B------:R-:W-:Y:S02]  /*39230*/  LEA.HI.X.SX32 R7, R2, R5, 0x1, P6 ;  /* 0x0000000502077211 */ /* 0x000fe400030f0eff */
[C---:B---3--:R-:W-:Y:S01]  /*39240*/  ISETP.LT.AND P1, PT, R21.reuse, UR4, !P0 ;  /* 0x0000000415007c0c */ /* 0x048fe2000c721270 */
[-C--:B------:R-:W-:Y:S01]  /*39250*/  IMAD R0, R21, R56.reuse, RZ ;  /* 0x0000003815007224 */ /* 0x080fe200078e02ff */
[----:B------:R-:W-:Y:S01]  /*39260*/  PRMT R60, R60, 0x7773, RZ ;  /* 0x000077733c3c7816 */ /* 0x000fe200000000ff */
[----:B------:R-:W3:Y:S01]  /*39270*/  LDL.LU R21, [R1+0xc2c] ;  /* 0x000c2c0001157983 */ /* 0x000ee20000300800 */
[----:B0-----:R-:W-:Y:S01]  /*39280*/  PRMT R4, R61, 0x7770, RZ ;  /* 0x000077703d047816 */ /* 0x001fe200000000ff */
[----:B------:R-:W0:Y:S01]  /*39290*/  LDCU UR4, c[0x0][0x39c] ;  /* 0x00007380ff0477ac */ /* 0x000e220008000800 */
[C---:B----4-:R-:W-:Y:S01]  /*392a0*/  ISETP.LT.AND P5, PT, R20.reuse, UR5, !P0 ;  /* 0x0000000514007c0c */ /* 0x050fe2000c7a1270 */
[----:B------:R-:W-:Y:S01]  /*392b0*/  IMAD R2, R20, R56, RZ ;  /* 0x0000003814027224 */ /* 0x000fe200078e02ff */
[----:B------:R4:W-:Y:S01]  /*392c0*/  @P4 STG.E.U8 desc[UR22][R6.64], R60 ;  /* 0x0000003c06004986 */ /* 0x0009e2000c101116 */
[----:B------:R-:W0:Y:S03]  /*392d0*/  LDCU UR5, c[0x0][0x39c] ;  /* 0x00007380ff0577ac */ /* 0x000e260008000800 */
[----:B------:R-:W3:Y:S01]  /*392e0*/  LDL.LU R20, [R1+0xc10] ;  /* 0x000c100001147983 */ /* 0x000ee20000300800 */
[----:B----4-:R-:W-:-:S04]  /*392f0*/  IADD3 R6, P4, PT, R0, R3, RZ ;  /* 0x0000000300067210 */ /* 0x010fc80007f9e0ff */
[----:B------:R-:W-:Y:S01]  /*39300*/  LEA.HI.X.SX32 R7, R0, R5, 0x1, P4 ;  /* 0x0000000500077211 */ /* 0x000fe200020f0eff */
[C---:B-----5:R-:W-:Y:S01]  /*39310*/  IMAD R0, R19.reuse, R56, RZ ;  /* 0x0000003813007224 */ /* 0x060fe200078e02ff */
[----:B------:R-:W-:Y:S02]  /*39320*/  ISETP.LT.AND P4, PT, R19, UR10, !P0 ;  /* 0x0000000a13007c0c */ /* 0x000fe4000c781270 */
[C---:B------:R-:W-:Y:S01]  /*39330*/  IADD3 R16, P6, PT, R2.reuse, R3, RZ ;  /* 0x0000000302107210 */ /* 0x040fe20007fde0ff */
[----:B------:R4:W-:Y:S03]  /*39340*/  @P1 STG.E.U8 desc[UR22][R6.64], R4 ;  /* 0x0000000406001986 */ /* 0x0009e6000c101116 */
[----:B------:R-:W-:Y:S01]  /*39350*/  LEA.HI.X.SX32 R17, R2, R5, 0x1, P6 ;  /* 0x0000000502117211 */ /* 0x000fe200030f0eff */
[----:B------:R-:W5:Y:S01]  /*39360*/  LDL.LU R19, [R1+0xbdc] ;  /* 0x000bdc0001137983 */ /* 0x000f620000300800 */
[----:B------:R-:W-:-:S02]  /*39370*/  PRMT R2, R61, 0x7771, RZ ;  /* 0x000077713d027816 */ /* 0x000fc400000000ff */
[C---:B----4-:R-:W-:Y:S02]  /*39380*/  IADD3 R6, P1, PT, R0.reuse, R3, RZ ;  /* 0x0000000300067210 */ /* 0x050fe40007f3e0ff */
[----:B------:R-:W-:Y:S02]  /*39390*/  PRMT R4, R61, 0x7772, RZ ;  /* 0x000077723d047816 */ /* 0x000fe400000000ff */
[----:B------:R-:W-:Y:S01]  /*393a0*/  LEA.HI.X.SX32 R7, R0, R5, 0x1, P1 ;  /* 0x0000000500077211 */ /* 0x000fe200008f0eff */
[----:B------:R-:W-:Y:S04]  /*393b0*/  @P5 STG.E.U8 desc[UR22][R16.64], R2 ;  /* 0x0000000210005986 */ /* 0x000fe8000c101116 */
[----:B------:R4:W-:Y:S01]  /*393c0*/  @P4 STG.E.U8 desc[UR22][R6.64], R4 ;  /* 0x0000000406004986 */ /* 0x0009e2000c101116 */
[CC--:B--2---:R-:W-:Y:S01]  /*393d0*/  IMAD R0, R18.reuse, R56.reuse, RZ ;  /* 0x0000003812007224 */ /* 0x0c4fe200078e02ff */
[----:B-1----:R-:W-:Y:S01]  /*393e0*/  ISETP.LT.AND P6, PT, R18, UR6, !P0 ;  /* 0x0000000612007c0c */ /* 0x002fe2000c7c1270 */
[----:B------:R-:W1:Y:S01]  /*393f0*/  LDCU UR6, c[0x0][0x39c] ;  /* 0x00007380ff0677ac */ /* 0x000e620008000800 */
[----:B------:R-:W2:Y:S02]  /*39400*/  LDL.LU R18, [R1+0xbc0] ;  /* 0x000bc00001127983 */ /* 0x000ea40000300800 */
[----:B----4-:R-:W-:Y:S01]  /*39410*/  IADD3 R6, P1, PT, R0, R3, RZ ;  /* 0x0000000300067210 */ /* 0x010fe20007f3e0ff */
[----:B------:R-:W-:-:S03]  /*39420*/  IMAD R2, R22, R56, RZ ;  /* 0x0000003816027224 */ /* 0x000fc600078e02ff */
[----:B------:R-:W-:Y:S02]  /*39430*/  LEA.HI.X.SX32 R7, R0, R5, 0x1, P1 ;  /* 0x0000000500077211 */ /* 0x000fe400008f0eff */
[----:B------:R-:W-:-:S04]  /*39440*/  IADD3 R16, P5, PT, R2, R3, RZ ;  /* 0x0000000302107210 */ /* 0x000fc80007fbe0ff */
[----:B------:R-:W-:Y:S02]  /*39450*/  LEA.HI.X.SX32 R17, R2, R5, 0x1, P5 ;  /* 0x0000000502117211 */ /* 0x000fe400028f0eff */
[C---:B---3--:R-:W-:Y:S01]  /*39460*/  ISETP.LT.AND P1, PT, R21.reuse, UR7, !P0 ;  /* 0x0000000715007c0c */ /* 0x048fe2000c721270 */
[-C--:B------:R-:W-:Y:S01]  /*39470*/  IMAD R0, R21, R56.reuse, RZ ;  /* 0x0000003815007224 */ /* 0x080fe200078e02ff */
[----:B0-----:R-:W-:Y:S01]  /*39480*/  ISETP.LT.AND P4, PT, R22, UR4, !P0 ;  /* 0x0000000416007c0c */ /* 0x001fe2000c781270 */
[----:B------:R-:W3:Y:S01]  /*39490*/  LDL.LU R21, [R1+0xba4] ;  /* 0x000ba40001157983 */ /* 0x000ee20000300800 */
[----:B------:R-:W-:Y:S01]  /*394a0*/  PRMT R61, R61, 0x7773, RZ ;  /* 0x000077733d3d7816 */ /* 0x000fe200000000ff */
[----:B------:R-:W2:Y:S02]  /*394b0*/  LDCU UR4, c[0x0][0x39c] ;  /* 0x00007380ff0477ac */ /* 0x000ea40008000800 */
[----:B------:R-:W4:Y:S01]  /*394c0*/  LDL.LU R25, [R1+0xba0] ;  /* 0x000ba00001197983 */ /* 0x000f220000300800 */
[----:B------:R-:W-:Y:S01]  /*394d0*/  PRMT R4, R62, 0x7770, RZ ;  /* 0x000077703e047816 */ /* 0x000fe200000000ff */
[----:B------:R-:W4:Y:S01]  /*394e0*/  LDCU UR7, c[0x0][0x39c] ;  /* 0x00007380ff0777ac */ /* 0x000f220008000800 */
[C---:B------:R-:W-:Y:S01]  /*394f0*/  ISETP.LT.AND P5, PT, R20.reuse, UR5, !P0 ;  /* 0x0000000514007c0c */ /* 0x040fe2000c7a1270 */
[----:B------:R-:W-:Y:S01]  /*39500*/  IMAD R2, R20, R56, RZ ;  /* 0x0000003814027224 */ /* 0x000fe200078e02ff */
[----:B------:R0:W-:Y:S01]  /*39510*/  @P6 STG.E.U8 desc[UR22][R6.64], R61 ;  /* 0x0000003d06006986 */ /* 0x0001e2000c101116 */
[----:B------:R-:W1:Y:S03]  /*39520*/  LDCU UR5, c[0x0][0x39c] ;  /* 0x00007380ff0577ac */ /* 0x000e660008000800 */
[----:B------:R-:W4:Y:S01]  /*39530*/  LDL.LU R20, [R1+0xb9c] ;  /* 0x000b9c0001147983 */ /* 0x000f220000300800 */
[----:B0-----:R-:W-:-:S03]  /*39540*/  IADD3 R6, P6, PT, R0, R3, RZ ;  /* 0x0000000300067210 */ /* 0x001fc60007fde0ff */
[----:B------:R0:W-:Y:S01]  /*39550*/  @P4 STG.E.U8 desc[UR22][R16.64], R4 ;  /* 0x0000000410004986 */ /* 0x0001e2000c101116 */
[----:B------:R-:W-:-:S03]  /*39560*/  LEA.HI.X.SX32 R7, R0, R5, 0x1, P6 ;  /* 0x0000000500077211 */ /* 0x000fc600030f0eff */
[----:B------:R-:W4:Y:S01]  /*39570*/  LDL.LU R24, [R1+0xb98] ;  /* 0x000b980001187983 */ /* 0x000f220000300800 */
[----:B------:R-:W-:-:S03]  /*39580*/  PRMT R0, R62, 0x7771, RZ ;  /* 0x000077713e007816 */ /* 0x000fc600000000ff */
[----:B------:R-:W4:Y:S01]  /*39590*/  LDL.LU R23, [R1+0xdd0] ;  /* 0x000dd00001177983 */ /* 0x000f220000300800 */
[----:B0-----:R-:W-:-:S03]  /*395a0*/  IADD3 R16, P4, PT, R2, R3, RZ ;  /* 0x0000000302107210 */ /* 0x001fc60007f9e0ff */
[----:B------:R0:W-:Y:S01]  /*395b0*/  @P1 STG.E.U8 desc[UR22][R6.64], R0 ;  /* 0x0000000006001986 */ /* 0x0001e2000c101116 */
[C---:B-----5:R-:W-:Y:S01]  /*395c0*/  IMAD R4, R19.reuse, R56, RZ ;  /* 0x0000003813047224 */ /* 0x060fe200078e02ff */
[----:B------:R-:W-:Y:S02]  /*395d0*/  LEA.HI.X.SX32 R17, R2, R5, 0x1, P4 ;  /* 0x0000000502117211 */ /* 0x000fe400020f0eff */
[----:B------:R-:W5:Y:S01]  /*395e0*/  LDL.LU R22, [R1+0xe00] ;  /* 0x000e000001167983 */ /* 0x000f620000300800 */
[----:B-1----:R-:W-:Y:S01]  /*395f0*/  ISETP.LT.AND P1, PT, R19, UR6, !P0 ;  /* 0x0000000613007c0c */ /* 0x002fe2000c721270 */
[----:B------:R-:W1:Y:S01]  /*39600*/  LDCU UR6, c[0x0][0x39c] ;  /* 0x00007380ff0677ac */ /* 0x000e620008000800 */
[----:B0-----:R-:W-:-:S05]  /*39610*/  PRMT R0, R62, 0x7772, RZ ;  /* 0x000077723e007816 */ /* 0x001fca00000000ff */
[----:B------:R0:W-:Y:S01]  /*39620*/  @P5 STG.E.U8 desc[UR22][R16.64], R0 ;  /* 0x0000000010005986 */ /* 0x0001e2000c101116 */
[----:B------:R-:W-:Y:S02]  /*39630*/  IADD3 R6, P5, PT, R4, R3, RZ ;  /* 0x0000000304067210 */ /* 0x000fe40007fbe0ff */
[C---:B--2---:R-:W-:Y:S01]  /*39640*/  ISETP.LT.AND P4, PT, R18.reuse, UR4, !P0 ;  /* 0x0000000412007c0c */ /* 0x044fe2000c781270 */
[----:B------:R-:W4:Y:S01]  /*39650*/  LDCU UR4, c[0x0][0x39c] ;  /* 0x00007380ff0477ac */ /* 0x000f220008000800 */
[----:B------:R-:W-:Y:S01]  /*39660*/  IMAD R19, R18, R56, RZ ;  /* 0x0000003812137224 */ /* 0x000fe200078e02ff */
[----:B------:R-:W-:Y:S02]  /*39670*/  PRMT R62, R62, 0x7773, RZ ;  /* 0x000077733e3e7816 */ /* 0x000fe400000000ff */
[----:B------:R-:W-:Y:S02]  /*39680*/  LEA.HI.X.SX32 R7, R4, R5, 0x1, P5 ;  /* 0x0000000504077211 */ /* 0x000fe400028f0eff */
[----:B0-----:R-:W-:-:S02]  /*39690*/  IADD3 R16, P6, PT, R19, R3, RZ ;  /* 0x0000000313107210 */ /* 0x001fc40007fde0ff */
[C---:B------:R-:W-:Y:S01]  /*396a0*/  PRMT R0, R63.reuse, 0x7773, RZ ;  /* 0x000077733f007816 */ /* 0x040fe200000000ff */
[----:B------:R0:W-:Y:S01]  /*396b0*/  @P1 STG.E.U8 desc[UR22][R6.64], R62 ;  /* 0x0000003e06001986 */ /* 0x0001e2000c101116 */
[C---:B------:R-:W-:Y:S02]  /*396c0*/  PRMT R2, R63.reuse, 0x7772, RZ ;  /* 0x000077723f027816 */ /* 0x040fe400000000ff */
[C---:B------:R-:W-:Y:S02]  /*396d0*/  PRMT R18, R63.reuse, 0x7771, RZ ;  /* 0x000077713f127816 */ /* 0x040fe400000000ff */
[----:B------:R-:W-:Y:S02]  /*396e0*/  PRMT R63, R63, 0x7770, RZ ;  /* 0x000077703f3f7816 */ /* 0x000fe400000000ff */
[----:B------:R-:W-:Y:S01]  /*396f0*/  LEA.HI.X.SX32 R17, R19, R5, 0x1, P6 ;  /* 0x0000000513117211 */ /* 0x000fe200030f0eff */
[C---:B---3--:R-:W-:Y:S01]  /*39700*/  IMAD R4, R21.reuse, R56, RZ ;  /* 0x0000003815047224 */ /* 0x048fe200078e02ff */
[----:B------:R-:W-:-:S03]  /*39710*/  ISETP.LT.AND P6, PT, R21, UR5, !P0 ;  /* 0x0000000515007c0c */ /* 0x000fc6000c7c1270 */
[----:B------:R2:W-:Y:S01]  /*39720*/  @P4 STG.E.U8 desc[UR22][R16.64], R63 ;  /* 0x0000003f10004986 */ /* 0x0005e2000c101116 */
[----:B------:R-:W3:Y:S01]  /*39730*/  LDCU UR5, c[0x0][0x39c] ;  /* 0x00007380ff0577ac */ /* 0x000ee20008000800 */
[C---:B0-----:R-:W-:Y:S02]  /*39740*/  IADD3 R6, P1, PT, R4.reuse, R3, RZ ;  /* 0x0000000304067210 */ /* 0x041fe40007f3e0ff */
[----:B------:R-:W5:Y:S02]  /*39750*/  LDL.LU R21, [R1+0xe40] ;  /* 0x000e400001157983 */ /* 0x000f640000300800 */
[----:B------:R-:W-:Y:S02]  /*39760*/  LEA.HI.X.SX32 R7, R4, R5, 0x1, P1 ;  /* 0x0000000504077211 */ /* 0x000fe400008f0eff */
[C---:B----4-:R-:W-:Y:S01]  /*39770*/  ISETP.LT.AND P4, PT, R20.reuse, UR4, !P0 ;  /* 0x0000000414007c0c */ /* 0x050fe2000c781270 */
[-C--:B------:R-:W-:Y:S01]  /*39780*/  IMAD R4, R20, R56.reuse, RZ ;  /* 0x0000003814047224 */ /* 0x080fe200078e02ff */
[C---:B------:R-:W-:Y:S01]  /*39790*/  ISETP.LT.AND P5, PT, R25.reuse, UR7, !P0 ;  /* 0x0000000719007c0c */ /* 0x040fe2000c7a1270 */
[----:B------:R-:W4:Y:S01]  /*397a0*/  LDL.LU R20, [R1+0xebc] ;  /* 0x000ebc0001147983 */ /* 0x000f220000300800 */
[----:B--2---:R-:W-:Y:S01]  /*397b0*/  IMAD R17, R25, R56, RZ ;  /* 0x0000003819117224 */ /* 0x004fe200078e02ff */
[----:B------:R-:W5:Y:S04]  /*397c0*/  LDCU UR4, c[0x0][0x39c] ;  /* 0x00007380ff0477ac */ /* 0x000f680008000800 */
[----:B------:R-:W-:-:S04]  /*397d0*/  IADD3 R16, P1, PT, R17, R3, RZ ;  /* 0x0000000311107210 */ /* 0x000fc80007f3e0ff */
[----:B------:R-:W-:Y:S01]  /*397e0*/  LEA.HI.X.SX32 R17, R17, R5, 0x1, P1 ;  /* 0x0000000511117211 */ /* 0x000fe200008f0eff */
[----:B------:R0:W-:Y:S01]  /*397f0*/  @P6 STG.E.U8 desc[UR22][R6.64], R18 ;  /* 0x0000001206006986 */ /* 0x0001e2000c101116 */
[----:B-1----:R-:W-:Y:S01]  /*39800*/  ISETP.LT.AND P1, PT, R24, UR6, !P0 ;  /* 0x0000000618007c0c */ /* 0x002fe2000c721270 */
[----:B------:R-:W1:Y:S02]  /*39810*/  LDCU UR6, c[0x0][0x39c] ;  /* 0x00007380ff0677ac */ /* 0x000e640008000800 */
[----:B------:R2:W-:Y:S01]  /*39820*/  @P5 STG.E.U8 desc[UR22][R16.64], R2 ;  /* 0x0000000210005986 */ /* 0x0005e2000c101116 */
[----:B---3--:R-:W-:Y:S01]  /*39830*/  ISETP.LT.AND P5, PT, R23, UR5, !P0 ;  /* 0x0000000517007c0c */ /* 0x008fe2000c7a1270 */
[----:B------:R-:W4:Y:S02]  /*39840*/  LDCU UR5, c[0x0][0x39c] ;  /* 0x00007380ff0577ac */ /* 0x000f240008000800 */
[----:B------:R-:W3:Y:S01]  /*39850*/  LDL.LU R23, [R1+0xee4] ;  /* 0x000ee40001177983 */ /* 0x000ee20000300800 */
[----:B0-----:R-:W-:Y:S01]  /*39860*/  IADD3 R6, P6, PT, R4, R3, RZ ;  /* 0x0000000304067210 */ /* 0x001fe20007fde0ff */
[----:B------:R-:W-:-:S02]  /*39870*/  IMAD R18, R24, R56, RZ ;  /* 0x0000003818127224 */ /* 0x000fc400078e02ff */
[----:B------:R-:W3:Y:S01]  /*39880*/  LDL.LU R19, [R1+0xdb8] ;  /* 0x000db80001137983 */ /* 0x000ee20000300800 */
[----:B------:R-:W-:Y:S02]  /*39890*/  LEA.HI.X.SX32 R7, R4, R5, 0x1, P6 ;  /* 0x0000000504077211 */ /* 0x000fe400030f0eff */
[----:B--2---:R-:W-:-:S03]  /*398a0*/  IADD3 R16, P6, PT, R18, R3, RZ ;  /* 0x0000000312107210 */ /* 0x004fc60007fde0ff */
[----:B------:R0:W-:Y:S01]  /*398b0*/  @P4 STG.E.U8 desc[UR22][R6.64], R0 ;  /* 0x0000000006004986 */ /* 0x0001e2000c101116 */
[----:B------:R-:W-:Y:S01]  /*398c0*/  LEA.HI.X.SX32 R17, R18, R5, 0x1, P6 ;  /* 0x0000000512117211 */ /* 0x000fe200030f0eff */
[----:B------:R-:W-:Y:S01]  /*398d0*/  IMAD R18, R56, 0x2, R18 ;  /* 0x0000000238127824 */ /* 0x000fe200078e0212 */
[----:B0-----:R-:W-:-:S05]  /*398e0*/  PRMT R0, R76, 0x7770, RZ ;  /* 0x000077704c007816 */ /* 0x001fca00000000ff */
[----:B------:R0:W-:Y:S01]  /*398f0*/  @P1 STG.E.U8 desc[UR22][R16.64], R0 ;  /* 0x0000000010001986 */ /* 0x0001e2000c101116 */
[----:B------:R-:W-:Y:S02]  /*39900*/  PRMT R4, R76, 0x7771, RZ ;  /* 0x000077714c047816 */ /* 0x000fe400000000ff */
[----:B-----5:R-:W-:Y:S01]  /*39910*/  ISETP.LT.AND P4, PT, R22, UR4, !P0 ;  /* 0x0000000416007c0c */ /* 0x020fe2000c781270 */
[----:B------:R-:W-:Y:S01]  /*39920*/  IMAD R2, R56, 0x2, R18 ;  /* 0x0000000238027824 */ /* 0x000fe200078e0212 */
[----:B------:R-:W2:Y:S01]  /*39930*/  LDL.LU R22, [R1+0xe24] ;  /* 0x000e240001167983 */ /* 0x000ea20000300800 */
[----:B------:R-:W5:Y:S01]  /*39940*/  LDCU UR4, c[0x0][0x39c] ;  /* 0x00007380ff0477ac */ /* 0x000f620008000800 */
[----:B0-----:R-:W-:-:S04]  /*39950*/  IADD3 R16, P6, PT, R18, R3, RZ ;  /* 0x0000000312107210 */ /* 0x001fc80007fde0ff */
[----:B------:R-:W-:-:S05]  /*39960*/  LEA.HI.X.SX32 R17, R18, R5, 0x1, P6 ;  /* 0x0000000512117211 */ /* 0x000fca00030f0eff */
[----:B------:R0:W-:Y:S01]  /*39970*/  @P3 STG.E.U8 desc[UR22][R16.64], R4 ;  /* 0x0000000410003986 */ /* 0x0001e2000c101116 */
[----:B-1----:R-:W-:Y:S01]  /*39980*/  ISETP.LT.AND P1, PT, R21, UR6, !P0 ;  /* 0x0000000615007c0c */ /* 0x002fe2000c721270 */
[----:B------:R-:W-:Y:S02]  /*39990*/  IMAD R0, R56, 0x2, R2 ;  /* 0x0000000238007824 */ /* 0x000fe400078e0202 */
[----:B------:R-:W2:Y:S01]  /*399a0*/  LDL.LU R21, [R1+0xe50] ;  /* 0x000e500001157983 */ /* 0x000ea20000300800 */
[----:B------:R-:W-:Y:S01]  /*399b0*/  IADD3 R6, P6, PT, R2, R3, RZ ;  /* 0x0000000302067210 */ /* 0x000fe20007fde0ff */
[----:B------:R-:W3:Y:S01]  /*399c0*/  LDCU UR6, c[0x0][0x39c] ;  /* 0x00007380ff0677ac */ /* 0x000ee20008000800 */
[----:B----4-:R-:W-:Y:S01]  /*399d0*/  ISETP.LT.AND P3, PT, R20, UR5, !P0 ;  /* 0x0000000514007c0c */ /* 0x010fe2000c761270 */
[----:B------:R-:W2:Y:S01]  /*399e0*/  LDCU UR5, c[0x0][0x39c] ;  /* 0x00007380ff0577ac */ /* 0x000ea20008000800 */
[----:B------:R-:W4:Y:S01]  /*399f0*/  LDL.LU R20, [R1+0xe94] ;  /* 0x000e940001147983 */ /* 0x000f220000300800 */
[----:B------:R-:W-:-:S02]  /*39a00*/  LEA.HI.X.SX32 R7, R2, R5, 0x1, P6 ;  /* 0x0000000502077211 */ /* 0x000fc400030f0eff */
[----:B0-----:R-:W-:Y:S02]  /*39a10*/  IADD3 R16, P6, PT, R0, R3, RZ ;  /* 0x0000000300107210 */ /* 0x001fe40007fde0ff */
[----:B------:R-:W-:Y:S02]  /*39a20*/  PRMT R2, R76, 0x7772, RZ ;  /* 0x000077724c027816 */ /* 0x000fe400000000ff */
[----:B------:R-:W-:Y:S01]  /*39a30*/  LEA.HI.X.SX32 R17, R0, R5, 0x1, P6 ;  /* 0x0000000500117211 */ /* 0x000fe200030f0eff */
[----:B------:R-:W-:Y:S01]  /*39a40*/  IMAD R0, R56, 0x2, R0 ;  /* 0x0000000238007824 */ /* 0x000fe200078e0200 */
[----:B------:R-:W-:Y:S01]  /*39a50*/  PRMT R76, R76, 0x7773, RZ ;  /* 0x000077734c4c7816 */ /* 0x000fe200000000ff */
[----:B------:R-:W-:Y:S04]  /*39a60*/  @P5 STG.E.U8 desc[UR22][R6.64], R2 ;  /* 0x0000000206005986 */ /* 0x000fe8000c101116 */
[----:B------:R0:W-:Y:S01]  /*39a70*/  @P4 STG.E.U8 desc[UR22][R16.64], R76 ;  /* 0x0000004c10004986 */ /* 0x0001e2000c101116 */
[----:B------:R-:W-:-:S02]  /*39a80*/  PRMT R4, R77, 0x7770, RZ ;  /* 0x000077704d047816 */ /* 0x000fc400000000ff */
[----:B0-----:R-:W-:Y:S02]  /*39a90*/  IADD3 R16, P6, PT, R0, R3, RZ ;  /* 0x0000000300107210 */ /* 0x001fe40007fde0ff */
[----:B---3--:R-:W-:Y:S01]  /*39aa0*/  ISETP.LT.AND P4, PT, R19, UR6, !P0 ;  /* 0x0000000613007c0c */ /* 0x008fe2000c781270 */
[----:B------:R-:W-:Y:S01]  /*39ab0*/  IMAD R2, R56, 0x2, R0 ;  /* 0x0000000238027824 */ /* 0x000fe200078e0200 */
[----:B------:R-:W-:Y:S01]  /*39ac0*/  LEA.HI.X.SX32 R17, R0, R5, 0x1, P6 ;  /* 0x0000000500117211 */ /* 0x000fe200030f0eff */
[----:B------:R-:W3:Y:S01]  /*39ad0*/  LDL.LU R19, [R1+0xf04] ;  /* 0x000f040001137983 */ /* 0x000ee20000300800 */
[----:B------:R-:W4:Y:S03]  /*39ae0*/  LDCU UR6, c[0x0][0x39c] ;  /* 0x00007380ff0677ac */ /* 0x000f260008000800 */
[----:B------:R0:W-:Y:S01]  /*39af0*/  @P1 STG.E.U8 desc[UR22][R16.64], R4 ;  /* 0x0000000410001986 */ /* 0x0001e2000c101116 */
[----:B------:R-:W-:Y:S01]  /*39b00*/  IADD3 R6, P6, PT, R2, R3, RZ ;  /* 0x0000000302067210 */ /* 0x000fe20007fde0ff */
[----:B------:R-:W-:Y:S01]  /*39b10*/  IMAD R0, R56, 0x2, R2 ;  /* 0x0000000238007824 */ /* 0x000fe200078e0202 */
[----:B-----5:R-:W-:Y:S01]  /*39b20*/  ISETP.LT.AND P5, PT, R23, UR4, !P0 ;  /* 0x0000000417007c0c */ /* 0x020fe2000c7a1270 */
[----:B------:R-:W1:Y:S01]  /*39b30*/  LDCU UR4, c[0x0][0x39c] ;  /* 0x00007380ff0477ac */ /* 0x000e620008000800 */
[----:B------:R-:W-:Y:S01]  /*39b40*/  LEA.HI.X.SX32 R7, R2, R5, 0x1, P6 ;  /* 0x0000000502077211 */ /* 0x000fe200030f0eff */
[----:B0-----:R-:W5:Y:S04]  /*39b50*/  LDL.LU R4, [R1+0xdc0] ;  /* 0x000dc00001047983 */ /* 0x001f680000300800 */
[----:B------:R-:W5:Y:S01]  /*39b60*/  LDL.LU R18, [R1+0xdf4] ;  /* 0x000df40001127983 */ /* 0x000f620000300800 */
[----:B------:R-:W-:-:S02]  /*39b70*/  PRMT R2, R77, 0x7771, RZ ;  /* 0x000077714d027816 */ /* 0x000fc400000000ff */
[----:B------:R-:W-:-:S03]  /*39b80*/  IADD3 R16, P6, PT, R0, R3, RZ ;  /* 0x0000000300107210 */ /* 0x000fc60007fde0ff */
[----:B------:R0:W-:Y:S01]  /*39b90*/  @P3 STG.E.U8 desc[UR22][R6.64], R2 ;  /* 0x0000000206003986 */ /* 0x0001e2000c101116 */
[----:B------:R-:W-:Y:S02]  /*39ba0*/  LEA.HI.X.SX32 R17, R0, R5, 0x1, P6 ;  /* 0x0000000500117211 */ /* 0x000fe400030f0eff */
[----:B0-----:R-:W-:-:S05]  /*39bb0*/  PRMT R2, R77, 0x7772, RZ ;  /* 0x000077724d027816 */ /* 0x001fca00000000ff */
[----:B------:R0:W-:Y:S01]  /*39bc0*/  @P5 STG.E.U8 desc[UR22][R16.64], R2 ;  /* 0x0000000210005986 */ /* 0x0001e2000c101116 */
[----:B----4-:R-:W-:Y:S01]  /*39bd0*/  ISETP.LT.AND P5, PT, R20, UR6, !P0 ;  /* 0x0000000614007c0c */ /* 0x010fe2000c7a1270 */
[----:B------:R-:W-:Y:S02]  /*39be0*/  IMAD R0, R56, 0x2, R0 ;  /* 0x0000000238007824 */ /* 0x000fe400078e0200 */
[----:B------:R-:W4:Y:S01]  /*39bf0*/  LDL.LU R20, [R1+0xe6c] ;  /* 0x000e6c0001147983 */ /* 0x000f220000300800 */
[----:B--2---:R-:W-:Y:S01]  /*39c00*/  ISETP.LT.AND P1, PT, R22, UR5, !P0 ;  /* 0x0000000516007c0c */ /* 0x004fe2000c721270 */
[----:B------:R-:W3:Y:S01]  /*39c10*/  LDCU UR5, c[0x0][0x39c] ;  /* 0x00007380ff0577ac */ /* 0x000ee20008000800 */
[----:B0-----:R-:W-:Y:S01]  /*39c20*/  IMAD R2, R56, 0x2, R0 ;  /* 0x0000000238027824 */ /* 0x001fe200078e0200 */
[C---:B------:R-:W-:Y:S01]  /*39c30*/  IADD3 R6, P6, PT, R0.reuse, R3, RZ ;  /* 0x0000000300067210 */ /* 0x040fe20007fde0ff */
[----:B------:R-:W5:Y:S03]  /*39c40*/  LDCU UR6, c[0x0][0x39c] ;  /* 0x00007380ff0677ac */ /* 0x000f660008000800 */
[----:B------:R-:W-:-:S02]  /*39c50*/  LEA.HI.X.SX32 R7, R0, R5, 0x1, P6 ;  /* 0x0000000500077211 */ /* 0x000fc400030f0eff */
[----:B------:R-:W-:Y:S01]  /*39c60*/  IADD3 R16, P6, PT, R2, R3, RZ ;  /* 0x0000000302107210 */ /* 0x000fe20007fde0ff */
[----:B------:R-:W-:Y:S01]  /*39c70*/  IMAD R0, R56, 0x2, R2 ;  /* 0x0000000238007824 */ /* 0x000fe200078e0202 */
[----:B------:R-:W-:Y:S02]  /*39c80*/  PRMT R77, R77, 0x7773, RZ ;  /* 0x000077734d4d7816 */ /* 0x000fe400000000ff */
[----:B-1----:R-:W-:Y:S01]  /*39c90*/  ISETP.LT.AND P3, PT, R21, UR4, !P0 ;  /* 0x0000000415007c0c */ /* 0x002fe2000c761270 */
[----:B------:R-:W0:Y:S01]  /*39ca0*/  LDCU UR4, c[0x0][0x39c] ;  /* 0x00007380ff0477ac */ /* 0x000e220008000800 */
[----:B------:R-:W-:Y:S01]  /*39cb0*/  LEA.HI.X.SX32 R17, R2, R5, 0x1, P6 ;  /* 0x0000000502117211 */ /* 0x000fe200030f0eff */
[----:B------:R1:W-:Y:S01]  /*39cc0*/  @P4 STG.E.U8 desc[UR22][R6.64], R77 ;  /* 0x0000004d06004986 */ /* 0x0003e2000c101116 */
[----:B------:R-:W-:-:S03]  /*39cd0*/  PRMT R2, R78, 0x7770, RZ ;  /* 0x000077704e027816 */ /* 0x000fc600000000ff */
[----:B------:R-:W2:Y:S04]  /*39ce0*/  LDL.LU R21, [R1+0xe9c] ;  /* 0x000e9c0001157983 */ /* 0x000ea80000300800 */
[----:B------:R0:W-:Y:S01]  /*39cf0*/  @P1 STG.E.U8 desc[UR22][R16.64], R2 ;  /* 0x0000000210001986 */ /* 0x0001e2000c101116 */
[C---:B-1----:R-:W-:Y:S02]  /*39d00*/  IADD3 R6, P6, PT, R0.reuse, R3, RZ ;  /* 0x0000000300067210 */ /* 0x042fe40007fde0ff */
[----:B---3--:R-:W-:Y:S01]  /*39d10*/  ISETP.LT.AND P4, PT, R19, UR5, !P0 ;  /* 0x0000000513007c0c */ /* 0x008fe2000c781270 */
[----:B------:R-:W4:Y:S01]  /*39d20*/  LDCU UR5, c[0x0][0x39c] ;  /* 0x00007380ff0577ac */ /* 0x000f220008000800 */
[----:B------:R-:W-:Y:S01]  /*39d30*/  LEA.HI.X.SX32 R7, R0, R5, 0x1, P6 ;  /* 0x0000000500077211 */ /* 0x000fe200030f0eff */
[----:B------:R-:W3:Y:S01]  /*39d40*/  LDL.LU R19, [R1+0xeb8] ;  /* 0x000eb80001137983 */ /* 0x000ee20000300800 */
[----:B0-----:R-:W-:-:S05]  /*39d50*/  PRMT R2, R78, 0x7771, RZ ;  /* 0x000077714e027816 */ /* 0x001fca00000000ff */
[----:B------:R0:W-:Y:S01]  /*39d60*/  @P3 STG.E.U8 desc[UR22][R6.64], R2 ;  /* 0x0000000206003986 */ /* 0x0001e2000c101116 */
[----:B------:R-:W-:Y:S01]  /*39d70*/  IMAD R0, R56, 0x2, R0 ;  /* 0x0000000238007824 */ /* 0x000fe200078e0200 */
[----:B-----5:R-:W-:Y:S01]  /*39d80*/  ISETP.LT.AND P3, PT, R18, UR6, !P0 ;  /* 0x0000000612007c0c */ /* 0x020fe2000c761270 */
[----:B------:R-:W3:Y:S01]  /*39d90*/  LDCU UR6, c[0x0][0x39c] ;  /* 0x00007380ff0677ac */ /* 0x000ee20008000800 */
[----:B------:R-:W5:Y:S02]  /*39da0*/  LDL.LU R18, [R1+0xdcc] ;  /* 0x000dcc0001127983 */ /* 0x000f640000300800 */
[----:B------:R-:W-:Y:S02]  /*39db0*/  IADD3 R16, P6, PT, R0, R3, RZ ;  /* 0x0000000300107210 */ /* 0x000fe40007fde0ff */
[----:B0-----:R-:W-:Y:S01]  /*39dc0*/  PRMT R2, R78, 0x7772, RZ ;  /* 0x000077724e027816 */ /* 0x001fe200000000ff */
[----:B------:R-:W5:Y:S01]  /*39dd0*/  LDL.LU R22, [R1+0xdfc] ;  /* 0x000dfc0001167983 */ /* 0x000f620000300800 */
[----:B------:R-:W-:-:S05]  /*39de0*/  LEA.HI.X.SX32 R17, R0, R5, 0x1, P6 ;  /* 0x0000000500117211 */ /* 0x000fca00030f0eff */
[----:B------:R0:W-:Y:S01]  /*39df0*/  @P5 STG.E.U8 desc[UR22][R16.64], R2 ;  /* 0x0000000210005986 */ /* 0x0001e2000c101116 */
[----:B----4-:R-:W-:Y:S01]  /*39e00*/  ISETP.LT.AND P5, PT, R20, UR5, !P0 ;  /* 0x0000000514007c0c */ /* 0x010fe2000c7a1270 */
[----:B------:R-:W5:Y:S02]  /*39e10*/  LDCU UR5, c[0x0][0x39c] ;  /* 0x00007380ff0577ac */ /* 0x000f640008000800 */
[----:B------:R-:W4:Y:S01]  /*39e20*/  LDL.LU R20, [R1+0xe3c] ;  /* 0x000e3c0001147983 */ /* 0x000f220000300800 */
[----:B------:R-:W-:Y:S01]  /*39e30*/  ISETP.LT.AND P1, PT, R4, UR4, !P0 ;  /* 0x0000000404007c0c */ /* 0x000fe2000c721270 */
[C---:B------:R-:W-:Y:S01]  /*39e40*/  IMAD R4, R56.reuse, 0x2, R0 ;  /* 0x0000000238047824 */ /* 0x040fe200078e0200 */
[----:B------:R-:W2:Y:S03]  /*39e50*/  LDCU UR4, c[0x0][0x39c] ;  /* 0x00007380ff0477ac */ /* 0x000ea60008000800 */
[----:B------:R-:W-:Y:S01]  /*39e60*/  IMAD R0, R56, 0x2, R4 ;  /* 0x0000000238007824 */ /* 0x000fe200078e0204 */
[----:B------:R-:W-:-:S04]  /*39e70*/  IADD3 R6, P6, PT, R4, R3, RZ ;  /* 0x0000000304067210 */ /* 0x000fc80007fde0ff */
[----:B------:R-:W-:Y:S02]  /*39e80*/  LEA.HI.X.SX32 R7, R4, R5, 0x1, P6 ;  /* 0x0000000504077211 */ /* 0x000fe400030f0eff */
[----:B0-----:R-:W-:Y:S02]  /*39e90*/  IADD3 R16, P6, PT, R0, R3, RZ ;  /* 0x0000000300107210 */ /* 0x001fe40007fde0ff */
[----:B------:R-:W-:Y:S02]  /*39ea0*/  PRMT R78, R78, 0x7773, RZ ;  /* 0x000077734e4e7816 */ /* 0x000fe400000000ff */
[----:B------:R-:W-:Y:S01]  /*39eb0*/  LEA.HI.X.SX32 R17, R0, R5, 0x1, P6 ;  /* 0x0000000500117211 */ /* 0x000fe200030f0eff */
[----:B------:R-:W-:Y:S01]  /*39ec0*/  IMAD R0, R56, 0x2, R0 ;  /* 0x0000000238007824 */ /* 0x000fe200078e0200 */
[C---:B------:R-:W-:Y:S01]  /*39ed0*/  PRMT R2, R79.reuse, 0x7770, RZ ;  /* 0x000077704f027816 */ /* 0x040fe200000000ff */
[----:B------:R-:W-:Y:S04]  /*39ee0*/  @P4 STG.E.U8 desc[UR22][R6.64], R78 ;  /* 0x0000004e06004986 */ /* 0x000fe8000c101116 */
[----:B------:R0:W-:Y:S01]  /*39ef0*/  @P1 STG.E.U8 desc[UR22][R16.64], R2 ;  /* 0x0000000210001986 */ /* 0x0001e2000c101116 */
[----:B------:R-:W-:-:S02]  /*39f00*/  PRMT R4, R79, 0x7771, RZ ;  /* 0x000077714f047816 */ /* 0x000fc400000000ff */
[----:B--2---:R-:W-:Y:S01]  /*39f10*/  ISETP.LT.AND P4, PT, R21, UR4, !P0 ;  /* 0x0000000415007c0c */ /* 0x004fe2000c781270 */
[----:B------:R-:W1:Y:S01]  /*39f20*/  LDCU UR4, c[0x0][0x39c] ;  /* 0x00007380ff0477ac */ /* 0x000e620008000800 */
[----:B0-----:R-:W-:Y:S02]  /*39f30*/  IADD3 R16, P6, PT, R0, R3, RZ ;  /* 0x0000000300107210 */ /* 0x001fe40007fde0ff */
[----:B---3--:R-:W-:Y:S01]  /*39f40*/  ISETP.LT.AND P1, PT, R19, UR6, !P0 ;  /* 0x0000000613007c0c */ /* 0x008fe2000c721270 */
[----:B------:R-:W-:Y:S01]  /*39f50*/  IMAD R2, R56, 0x2, R0 ;  /* 0x0000000238027824 */ /* 0x000fe200078e0200 */
[----:B------:R-:W-:Y:S01]  /*39f60*/  LEA.HI.X.SX32 R17, R0, R5, 0x1, P6 ;  /* 0x0000000500117211 */ /* 0x000fe200030f0eff */
[----:B------:R-:W2:Y:S01]  /*39f70*/  LDL.LU R19, [R1+0xeb4] ;  /* 0x000eb40001137983 */ /* 0x000ea20000300800 */
[----:B------:R-:W4:Y:S03]  /*39f80*/  LDCU UR6, c[0x0][0x39c] ;  /* 0x00007380ff0677ac */ /* 0x000f260008000800 */
[----:B------:R0:W-:Y:S01]  /*39f90*/  @P3 STG.E.U8 desc[UR22][R16.64], R4 ;  /* 0x0000000410003986 */ /* 0x0001e2000c101116 */
[----:B-----5:R-:W-:-:S03]  /*39fa0*/  ISETP.LT.AND P3, PT, R18, UR5, !P0 ;  /* 0x0000000512007c0c */ /* 0x020fc6000c761270 */
[----:B------:R-:W3:Y:S01]  /*39fb0*/  LDL.LU R21, [R1+0xee0] ;  /* 0x000ee00001157983 */ /* 0x000ee20000300800 */
[----:B------:R-:W-:Y:S01]  /*39fc0*/  IADD3 R6, P6, PT, R2, R3, RZ ;  /* 0x0000000302067210 */ /* 0x000fe20007fde0ff */
[----:B------:R-:W-:Y:S01]  /*39fd0*/  IMAD R0, R56, 0x2, R2 ;  /* 0x0000000238007824 */ /* 0x000fe200078e0202 */
[----:B------:R-:W2:Y:S01]  /*39fe0*/  LDCU UR5, c[0x0][0x39c] ;  /* 0x00007380ff0577ac */ /* 0x000ea20008000800 */
[----:B------:R-:W5:Y:S01]  /*39ff0*/  LDL.LU R18, [R1+0xdb4] ;  /* 0x000db40001127983 */ /* 0x000f620000300800 */
[----:B------:R-:W-:Y:S02]  /*3a000*/  LEA.HI.X.SX32 R7, R2, R5, 0x1, P6 ;  /* 0x0000000502077211 */ /* 0x000fe400030f0eff */
[----:B0-----:R-:W-:Y:S02]  /*3a010*/  IADD3 R16, P6, PT, R0, R3, RZ ;  /* 0x0000000300107210 */ /* 0x001fe40007fde0ff */
[C---:B------:R-:W-:Y:S02]  /*3a020*/  PRMT R2, R79.reuse, 0x7772, RZ ;  /* 0x000077724f027816 */ /* 0x040fe400000000ff */
[----:B------:R-:W-:-:S02]  /*3a030*/  PRMT R79, R79, 0x7773, RZ ;  /* 0x000077734f4f7816 */ /* 0x000fc400000000ff */
[----:B------:R-:W-:Y:S01]  /*3a040*/  LEA.HI.X.SX32 R17, R0, R5, 0x1, P6 ;  /* 0x0000000500117211 */ /* 0x000fe200030f0eff */
[----:B------:R0:W-:Y:S04]  /*3a050*/  @P5 STG.E.U8 desc[UR22][R6.64], R2 ;  /* 0x0000000206005986 */ /* 0x0001e8000c101116 */
[----:B------:R0:W-:Y:S01]  /*3a060*/  @P4 STG.E.U8 desc[UR22][R16.64], R79 ;  /* 0x0000004f10004986 */ /* 0x0001e2000c101116 */
[----:B----4-:R-:W-:Y:S01]  /*3a070*/  ISETP.LT.AND P4, PT, R20, UR6, !P0 ;  /* 0x0000000614007c0c */ /* 0x010fe2000c781270 */
[C---:B------:R-:W-:Y:S02]  /*3a080*/  IMAD R0, R56.reuse, 0x2, R0 ;  /* 0x0000000238007824 */ /* 0x040fe400078e0200 */
[----:B------:R-:W4:Y:S01]  /*3a090*/  LDL.LU R20, [R1+0xe20] ;  /* 0x000e200001147983 */ /* 0x000f220000300800 */
[----:B------:R-:W5:Y:S01]  /*3a0a0*/  LDCU UR6, c[0x0][0x39c] ;  /* 0x00007380ff0677ac */ /* 0x000f620008000800 */
[----:B0-----:R-:W-:Y:S01]  /*3a0b0*/  IMAD R2, R56, 0x2, R0 ;  /* 0x0000000238027824 */ /* 0x001fe200078e0200 */
[----:B------:R-:W-:-:S02]  /*3a0c0*/  IADD3 R16, P6, PT, R0, R3, RZ ;  /* 0x0000000300107210 */ /* 0x000fc40007fde0ff */
[----:B------:R-:W-:Y:S02]  /*3a0d0*/  PRMT R4, R40, 0x7770, RZ ;  /* 0x0000777028047816 */ /* 0x000fe400000000ff */
[----:B------:R-:W-:Y:S02]  /*3a0e0*/  LEA.HI.X.SX32 R17, R0, R5, 0x1, P6 ;  /* 0x0000000500117211 */ /* 0x000fe400030f0eff */
[----:B------:R-:W-:Y:S01]  /*3a0f0*/  IADD3 R6, P6, PT, R2, R3, RZ ;  /* 0x0000000302067210 */ /* 0x000fe20007fde0ff */
[----:B------:R-:W-:Y:S01]  /*3a100*/  IMAD R0, R56, 0x2, R2 ;  /* 0x0000000238007824 */ /* 0x000fe200078e0202 */
[----:B-1----:R-:W-:Y:S01]  /*3a110*/  ISETP.LT.AND P5, PT, R22, UR4, !P0 ;  /* 0x0000000416007c0c */ /* 0x002fe2000c7a1270 */
[----:B------:R0:W-:Y:S01]  /*3a120*/  @P1 STG.E.U8 desc[UR22][R16.64], R4 ;  /* 0x0000000410001986 */ /* 0x0001e2000c101116 */
[----:B------:R-:W-:Y:S01]  /*3a130*/  LEA.HI.X.SX32 R7, R2, R5, 0x1, P6 ;  /* 0x0000000502077211 */ /* 0x000fe200030f0eff */
[----:B------:R-:W3:Y:S01]  /*3a140*/  LDCU UR4, c[0x0][0x39c] ;  /* 0x00007380ff0477ac */ /* 0x000ee20008000800 */
[----:B------:R-:W-:-:S05]  /*3a150*/  PRMT R2, R40, 0x7771, RZ ;  /* 0x0000777128027816 */ /* 0x000fca00000000ff */
[----:B------:R1:W-:Y:S01]  /*3a160*/  @P3 STG.E.U8 desc[UR22][R6.64], R2 ;  /* 0x0000000206003986 */ /* 0x0003e2000c101116 */
[----:B0-----:R-:W-:-:S03]  /*3a170*/  IADD3 R16, P6, PT, R0, R3, RZ ;  /* 0x0000000300107210 */ /* 0x001fc60007fde0ff */
[----:B------:R-:W4:Y:S01]  /*3a180*/  LDL.LU R4, [R1+0xe4c] ;  /* 0x000e4c0001047983 */ /* 0x000f220000300800 */
[----:B------:R-:W-:Y:S02]  /*3a190*/  LEA.HI.X.SX32 R17, R0, R5, 0x1, P6 ;  /* 0x0000000500117211 */ /* 0x000fe400030f0eff */
[----:B-1----:R-:W-:Y:S02]  /*3a1a0*/  PRMT R2, R40, 0x7772, RZ ;  /* 0x0000777228027816 */ /* 0x002fe400000000ff */
[----:B--2---:R-:W-:-:S03]  /*3a1b0*/  ISETP.LT.AND P1, PT, R19, UR5, !P0 ;  /* 0x0000000513007c0c */ /* 0x004fc6000c721270 */
[----:B------:R0:W-:Y:S01]  /*3a1c0*/  @P5 STG.E.U8 desc[UR22][R16.64], R2 ;  /* 0x0000000210005986 */ /* 0x0001e2000c101116 */
[----:B------:R-:W4:Y:S03]  /*3a1d0*/  LDCU UR5, c[0x0][0x39c] ;  /* 0x00007380ff0577ac */ /* 0x000f260008000800 */
[----:B------:R-:W2:Y:S01]  /*3a1e0*/  LDL.LU R19, [R1+0xe90] ;  /* 0x000e900001137983 */ /* 0x000ea20000300800 */
[----:B------:R-:W-:Y:S01]  /*3a1f0*/  IMAD R0, R56, 0x2, R0 ;  /* 0x0000000238007824 */ /* 0x000fe200078e0200 */
[----:B-----5:R-:W-:Y:S02]  /*3a200*/  ISETP.LT.AND P5, PT, R18, UR6, !P0 ;  /* 0x0000000612007c0c */ /* 0x020fe4000c7a1270 */
[----:B------:R-:W-:Y:S01]  /*3a210*/  PRMT R40, R40, 0x7773, RZ ;  /* 0x0000777328287816 */ /* 0x000fe200000000ff */
[----:B------:R-:W5:Y:S01]  /*3a220*/  LDL.LU R18, [R1+0xf00] ;  /* 0x000f000001127983 */ /* 0x000f620000300800 */
[----:B0-----:R-:W-:-:S02]  /*3a230*/  IADD3 R16, P6, PT, R0, R3, RZ ;  /* 0x0000000300107210 */ /* 0x001fc40007fde0ff */
[----:B---3--:R-:W-:Y:S01]  /*3a240*/  ISETP.LT.AND P3, PT, R21, UR4, !P0 ;  /* 0x0000000415007c0c */ /* 0x008fe2000c761270 */
[----:B------:R-:W-:Y:S01]  /*3a250*/  IMAD R2, R56, 0x2, R0 ;  /* 0x0000000238027824 */ /* 0x000fe200078e0200 */
[----:B------:R-:W-:Y:S01]  /*3a260*/  LEA.HI.X.SX32 R17, R0, R5, 0x1, P6 ;  /* 0x0000000500117211 */ /* 0x000fe200030f0eff */
[----:B------:R-:W3:Y:S01]  /*3a270*/  LDL.LU R21, [R1+0xdbc] ;  /* 0x000dbc0001157983 */ /* 0x000ee20000300800 */
[----:B------:R-:W2:Y:S03]  /*3a280*/  LDCU UR6, c[0x0][0x39c] ;  /* 0x00007380ff0677ac */ /* 0x000ea60008000800 */
[----:B------:R0:W-:Y:S01]  /*3a290*/  @P4 STG.E.U8 desc[UR22][R16.64], R40 ;  /* 0x0000002810004986 */ /* 0x0001e2000c101116 */
[----:B------:R-:W1:Y:S01]  /*3a2a0*/  LDCU UR4, c[0x0][0x39c] ;  /* 0x00007380ff0477ac */ /* 0x000e620008000800 */
[----:B----4-:R-:W-:Y:S01]  /*3a2b0*/  ISETP.LT.AND P4, PT, R20, UR5, !P0 ;  /* 0x0000000514007c0c */ /* 0x010fe2000c781270 */
[----:B------:R-:W-:Y:S01]  /*3a2c0*/  IMAD R0, R56, 0x2, R2 ;  /* 0x0000000238007824 */ /* 0x000fe200078e0202 */
[----:B------:R-:W4:Y:S01]  /*3a2d0*/  LDL.LU R20, [R1+0xdf0] ;  /* 0x000df00001147983 */ /* 0x000f220000300800 */
[C---:B------:R-:W-:Y:S01]  /*3a2e0*/  IADD3 R6, P6, PT, R2.reuse, R3, RZ ;  /* 0x0000000302067210 */ /* 0x040fe20007fde0ff */
[----:B------:R-:W5:Y:S03]  /*3a2f0*/  LDCU UR5, c[0x0][0x39c] ;  /* 0x00007380ff0577ac */ /* 0x000f660008000800 */
[----:B------:R-:W-:-:S02]  /*3a300*/  LEA.HI.X.SX32 R7, R2, R5, 0x1, P6 ;  /* 0x0000000502077211 */ /* 0x000fc400030f0eff */
[C---:B0-----:R-:W-:Y:S02]  /*3a310*/  IADD3 R16, P6, PT, R0.reuse, R3, RZ ;  /* 0x0000000300107210 */ /* 0x041fe40007fde0ff */
[C---:B------:R-:W-:Y:S02]  /*3a320*/  PRMT R2, R41.reuse, 0x7770, RZ ;  /* 0x0000777029027816 */ /* 0x040fe400000000ff */
[----:B------:R-:W-:Y:S01]  /*3a330*/  LEA.HI.X.SX32 R17, R0, R5, 0x1, P6 ;  /* 0x0000000500117211 */ /* 0x000fe200030f0eff */
[----:B------:R-:W-:Y:S02]  /*3a340*/  IMAD R0, R56, 0x2, R0 ;  /* 0x0000000238007824 */ /* 0x000fe400078e0200 */
[----:B------:R0:W-:Y:S02]  /*3a350*/  @P1 STG.E.U8 desc[UR22][R6.64], R2 ;  /* 0x0000000206001986 */ /* 0x0001e4000c101116 */
[----:B0-----:R-:W-:Y:S02]  /*3a360*/  PRMT R2, R41, 0x7771, RZ ;  /* 0x0000777129027816 */ /* 0x001fe400000000ff */
[----:B------:R-:W-:-:S03]  /*3a370*/  IADD3 R6, P6, PT, R0, R3, RZ ;  /* 0x0000000300067210 */ /* 0x000fc60007fde0ff */
[----:B------:R0:W-:Y:S01]  /*3a380*/  @P3 STG.E.U8 desc[UR22][R16.64], R2 ;  /* 0x0000000210003986 */ /* 0x0001e2000c101116 */
[----:B------:R-:W-:Y:S02]  /*3a390*/  LEA.HI.X.SX32 R7, R0, R5, 0x1, P6 ;  /* 0x0000000500077211 */ /* 0x000fe400030f0eff */
[----:B-1----:R-:W-:Y:S01]  /*3a3a0*/  ISETP.LT.AND P1, PT, R4, UR4, !P0 ;  /* 0x0000000404007c0c */ /* 0x002fe2000c721270 */
[----:B------:R-:W-:Y:S01]  /*3a3b0*/  IMAD R4, R56, 0x2, R0 ;  /* 0x0000000238047824 */ /* 0x000fe200078e0200 */
[----:B------:R-:W3:Y:S01]  /*3a3c0*/  LDCU UR4, c[0x0][0x39c] ;  /* 0x00007380ff0477ac */ /* 0x000ee20008000800 */
[----:B--2---:R-:W-:Y:S01]  /*3a3d0*/  ISETP.LT.AND P3, PT, R19, UR6, !P0 ;  /* 0x0000000613007c0c */ /* 0x004fe2000c761270 */
[----:B------:R-:W4:Y:S01]  /*3a3e0*/  LDCU UR6, c[0x0][0x39c] ;  /* 0x00007380ff0677ac */ /* 0x000f220008000800 */
[----:B0-----:R-:W-:Y:S01]  /*3a3f0*/  PRMT R2, R41, 0x7772, RZ ;  /* 0x0000777229027816 */ /* 0x001fe200000000ff */
[----:B------:R-:W2:Y:S04]  /*3a400*/  LDL.LU R19, [R1+0xe68] ;  /* 0x000e680001137983 */ /* 0x000ea80000300800 */
[----:B------:R0:W-:Y:S01]  /*3a410*/  @P5 STG.E.U8 desc[UR22][R6.64], R2 ;  /* 0x0000000206005986 */ /* 0x0001e2000c101116 */
[----:B-----5:R-:W-:-:S03]  /*3a420*/  ISETP.LT.AND P5, PT, R18, UR5, !P0 ;  /* 0x0000000512007c0c */ /* 0x020fc6000c7a1270 */
[----:B------:R-:W5:Y:S01]  /*3a430*/  LDL.LU R22, [R1+0xe98] ;  /* 0x000e980001167983 */ /* 0x000f620000300800 */
[----:B------:R-:W-:Y:S01]  /*3a440*/  IADD3 R16, P6, PT, R4, R3, RZ ;  /* 0x0000000304107210 */ /* 0x000fe20007fde0ff */
[----:B------:R-:W-:Y:S01]  /*3a450*/  IMAD R0, R56, 0x2, R4 ;  /* 0x0000000238007824 */ /* 0x000fe200078e0204 */
[----:B------:R-:W-:Y:S01]  /*3a460*/  PRMT R41, R41, 0x7773, RZ ;  /* 0x0000777329297816 */ /* 0x000fe200000000ff */
[----:B------:R-:W5:Y:S01]  /*3a470*/  LDL.LU R18, [R1+0xed8] ;  /* 0x000ed80001127983 */ /* 0x000f620000300800 */
[----:B------:R-:W-:Y:S01]  /*3a480*/  LEA.HI.X.SX32 R17, R4, R5, 0x1, P6 ;  /* 0x0000000504117211 */ /* 0x000fe200030f0eff */
[----:B------:R-:W2:Y:S01]  /*3a490*/  LDCU UR5, c[0x0][0x39c] ;  /* 0x00007380ff0577ac */ /* 0x000ea20008000800 */
[----:B0-----:R-:W-:Y:S02]  /*3a4a0*/  IADD3 R6, P6, PT, R0, R3, RZ ;  /* 0x0000000300067210 */ /* 0x001fe40007fde0ff */
[----:B------:R-:W-:Y:S02]  /*3a4b0*/  PRMT R2, R42, 0x7770, RZ ;  /* 0x000077702a027816 */ /* 0x000fe400000000ff */
[----:B------:R-:W-:Y:S01]  /*3a4c0*/  LEA.HI.X.SX32 R7, R0, R5, 0x1, P6 ;  /* 0x0000000500077211 */ /* 0x000fe200030f0eff */
[----:B------:R-:W-:Y:S01]  /*3a4d0*/  @P4 STG.E.U8 desc[UR22][R16.64], R41 ;  /* 0x0000002910004986 */ /* 0x000fe2000c101116 */
[----:B---3--:R-:W-:Y:S01]  /*3a4e0*/  ISETP.LT.AND P4, PT, R21, UR4, !P0 ;  /* 0x0000000415007c0c */ /* 0x008fe2000c781270 */
[----:B------:R-:W-:Y:S01]  /*3a4f0*/  IMAD R0, R56, 0x2, R0 ;  /* 0x0000000238007824 */ /* 0x000fe200078e0200 */
[----:B------:R-:W5:Y:S01]  /*3a500*/  LDCU UR4, c[0x0][0x39c] ;  /* 0x00007380ff0477ac */ /* 0x000f620008000800 */
[----:B------:R0:W-:Y:S04]  /*3a510*/  @P1 STG.E.U8 desc[UR22][R6.64], R2 ;  /* 0x0000000206001986 */ /* 0x0001e8000c101116 */
[----:B------:R-:W3:Y:S01]  /*3a520*/  LDL.LU R21, [R1+0xdc8] ;  /* 0x000dc80001157983 */ /* 0x000ee20000300800 */
[----:B----4-:R-:W-:Y:S01]  /*3a530*/  ISETP.LT.AND P1, PT, R20, UR6, !P0 ;  /* 0x0000000614007c0c */ /* 0x010fe2000c721270 */
[----:B0-----:R-:W-:-:S02]  /*3a540*/  IMAD R2, R56, 0x2, R0 ;  /* 0x0000000238027824 */ /* 0x001fc400078e0200 */
[----:B------:R-:W4:Y:S01]  /*3a550*/  LDL.LU R20, [R1+0xdf8] ;  /* 0x000df80001147983 */ /* 0x000f220000300800 */
[----:B------:R-:W-:Y:S01]  /*3a560*/  IADD3 R16, P6, PT, R0, R3, RZ ;  /* 0x0000000300107210 */ /* 0x000fe20007fde0ff */
[----:B------:R-:W0:Y:S01]  /*3a570*/  LDCU UR6, c[0x0][0x39c] ;  /* 0x00007380ff0677ac */ /* 0x000e220008000800 */
[----:B------:R-:W-:Y:S02]  /*3a580*/  PRMT R4, R42, 0x7771, RZ ;  /* 0x000077712a047816 */ /* 0x000fe400000000ff */
[----:B------:R-:W-:Y:S01]  /*3a590*/  LEA.HI.X.SX32 R17, R0, R5, 0x1, P6 ;  /* 0x0000000500117211 */ /* 0x000fe200030f0eff */
[----:B------:R-:W-:Y:S01]  /*3a5a0*/  IMAD R0, R56, 0x2, R2 ;  /* 0x0000000238007824 */ /* 0x000fe200078e0202 */
[----:B------:R-:W-:-:S03]  /*3a5b0*/  IADD3 R6, P6, PT, R2, R3, RZ ;  /* 0x0000000302067210 */ /* 0x000fc60007fde0ff */
[----:B------:R1:W-:Y:S01]  /*3a5c0*/  @P3 STG.E.U8 desc[UR22][R16.64], R4 ;  /* 0x0000000410003986 */ /* 0x0003e2000c101116 */
[----:B------:R-:W-:Y:S02]  /*3a5d0*/  LEA.HI.X.SX32 R7, R2, R5, 0x1, P6 ;  /* 0x0000000502077211 */ /* 0x000fe400030f0eff */
[C---:B------:R-:W-:Y:S02]  /*3a5e0*/  PRMT R2, R42.reuse, 0x7772, RZ ;  /* 0x000077722a027816 */ /* 0x040fe400000000ff */
[----:B------:R-:W-:Y:S02]  /*3a5f0*/  PRMT R42, R42, 0x7773, RZ ;  /* 0x000077732a2a7816 */ /* 0x000fe400000000ff */
[----:B-1----:R-:W-:-:S04]  /*3a600*/  IADD3 R16, P6, PT, R0, R3, RZ ;  /* 0x0000000300107210 */ /* 0x002fc80007fde0ff */
[----:B------:R-:W-:Y:S01]  /*3a610*/  LEA.HI.X.SX32 R17, R0, R5, 0x1, P6 ;  /* 0x0000000500117211 */ /* 0x000fe200030f0eff */
[----:B------:R-:W-:Y:S01]  /*3a620*/  @P5 STG.E.U8 desc[UR22][R6.64], R2 ;  /* 0x0000000206005986 */ /* 0x000fe2000c101116 */
[----:B------:R-:W-:-:S03]  /*3a630*/  IMAD R0, R56, 0x2, R0 ;  /* 0x0000000238007824 */ /* 0x000fc600078e0200 */
[----:B------:R1:W-:Y:S01]  /*3a640*/  @P4 STG.E.U8 desc[UR22][R16.64], R42 ;  /* 0x0000002a10004986 */ /* 0x0003e2000c101116 */
[----:B--2---:R-:W-:Y:S01]  /*3a650*/  ISETP.LT.AND P3, PT, R19, UR5, !P0 ;  /* 0x0000000513007c0c */ /* 0x004fe2000c761270 */
[----:B------:R-:W3:Y:S02]  /*3a660*/  LDCU UR5, c[0x0][0x39c] ;  /* 0x00007380ff0577ac */ /* 0x000ee40008000800 */
[----:B------:R-:W2:Y:S01]  /*3a670*/  LDL.LU R19, [R1+0xe1c] ;  /* 0x000e1c0001137983 */ /* 0x000ea20000300800 */
[----:B-1----:R-:W-:Y:S01]  /*3a680*/  IADD3 R16, P6, PT, R0, R3, RZ ;  /* 0x0000000300107210 */ /* 0x002fe20007fde0ff */
[----:B------:R-:W-:Y:S01]  /*3a690*/  IMAD R2, R56, 0x2, R0 ;  /* 0x0000000238027824 */ /* 0x000fe200078e0200 */
[----:B-----5:R-:W-:Y:S01]  /*3a6a0*/  ISETP.LT.AND P5, PT, R22, UR4, !P0 ;  /* 0x0000000416007c0c */ /* 0x020fe2000c7a1270 */
[----:B------:R-:W4:Y:S01]  /*3a6b0*/  LDCU UR4, c[0x0][0x39c] ;  /* 0x00007380ff0477ac */ /* 0x000f220008000800 */
[----:B0-----:R-:W-:Y:S01]  /*3a6c0*/  ISETP.LT.AND P4, PT, R18, UR6, !P0 ;  /* 0x0000000612007c0c */ /* 0x001fe2000c781270 */
[----:B------:R-:W2:Y:S01]  /*3a6d0*/  LDCU UR6, c[0x0][0x39c] ;  /* 0x00007380ff0677ac */ /* 0x000ea20008000800 */
[----:B------:R-:W5:Y:S01]  /*3a6e0*/  LDL.LU R18, [R1+0xeb0] ;  /* 0x000eb00001127983 */ /* 0x000f620000300800 */
[----:B------:R-:W-:-:S02]  /*3a6f0*/  LEA.HI.X.SX32 R17, R0, R5, 0x1, P6 ;  /* 0x0000000500117211 */ /* 0x000fc400030f0eff */
[----:B------:R-:W-:Y:S01]  /*3a700*/  IADD3 R6, P6, PT, R2, R3, RZ ;  /* 0x0000000302067210 */ /* 0x000fe20007fde0ff */
[----:B------:R-:W-:Y:S01]  /*3a710*/  IMAD R0, R56, 0x2, R2 ;  /* 0x0000000238007824 */ /* 0x000fe200078e0202 */
[C---:B------:R-:W-:Y:S02]  /*3a720*/  PRMT R4, R43.reuse, 0x7770, RZ ;  /* 0x000077702b047816 */ /* 0x040fe400000000ff */
[----:B------:R-:W-:Y:S02]  /*3a730*/  LEA.HI.X.SX32 R7, R2, R5, 0x1, P6 ;  /* 0x0000000502077211 */ /* 0x000fe400030f0eff */
[----:B------:R-:W-:Y:S01]  /*3a740*/  PRMT R2, R43, 0x7771, RZ ;  /* 0x000077712b027816 */ /* 0x000fe200000000ff */
[----:B------:R0:W-:Y:S01]  /*3a750*/  @P1 STG.E.U8 desc[UR22][R16.64], R4 ;  /* 0x0000000410001986 */ /* 0x0001e2000c101116 */
[----:B---3--:R-:W-:-:S03]  /*3a760*/  ISETP.LT.AND P1, PT, R21, UR5, !P0 ;  /* 0x0000000515007c0c */ /* 0x008fc6000c721270 */
[----:B------:R1:W-:Y:S01]  /*3a770*/  @P3 STG.E.U8 desc[UR22][R6.64], R2 ;  /* 0x0000000206003986 */ /* 0x0003e2000c101116 */
[----:B------:R-:W5:Y:S03]  /*3a780*/  LDCU UR5, c[0x0][0x39c] ;  /* 0x00007380ff0577ac */ /* 0x000f660008000800 */
[----:B0-----:R-:W3:Y:S04]  /*3a790*/  LDL.LU R4, [R1+0xedc] ;  /* 0x000edc0001047983 */ /* 0x001ee80000300800 */
[----:B------:R-:W3:Y:S01]  /*3a7a0*/  LDL.LU R21, [R1+0xdb0] ;  /* 0x000db00001157983 */ /* 0x000ee20000300800 */
[----:B----4-:R-:W-:Y:S01]  /*3a7b0*/  ISETP.LT.AND P3, PT, R20, UR4, !P0 ;  /* 0x0000000414007c0c */ /* 0x010fe2000c761270 */
[----:B------:R-:W0:Y:S02]  /*3a7c0*/  LDCU UR4, c[0x0][0x39c] ;  /* 0x00007380ff0477ac */ /* 0x000e240008000800 */
[----:B------:R-:W4:Y:S01]  /*3a7d0*/  LDL.LU R20, [R1+0xe18] ;  /* 0x000e180001147983 */ /* 0x000f220000300800 */
[----:B------:R-:W-:-:S02]  /*3a7e0*/  IADD3 R16, P6, PT, R0, R3, RZ ;  /* 0x0000000300107210 */ /* 0x000fc40007fde0ff */
[----:B-1----:R-:W-:Y:S02]  /*3a7f0*/  PRMT R2, R43, 0x7772, RZ ;  /* 0x000077722b027816 */ /* 0x002fe400000000ff */
[----:B------:R-:W-:Y:S01]  /*3a800*/  LEA.HI.X.SX32 R17, R0, R5, 0x1, P6 ;  /* 0x0000000500117211 */ /* 0x000fe200030f0eff */
[----:B------:R-:W-:-:S04]  /*3a810*/  IMAD R0, R56, 0x2, R0 ;  /* 0x0000000238007824 */ /* 0x000fc800078e0200 */
[----:B------:R1:W-:Y:S01]  /*3a820*/  @P5 STG.E.U8 desc[UR22][R16.64], R2 ;  /* 0x0000000210005986 */ /* 0x0003e2000c101116 */
[C---:B------:R-:W-:Y:S02]  /*3a830*/  IADD3 R6, P6, PT, R0.reuse, R3, RZ ;  /* 0x0000000300067210 */ /* 0x040fe40007fde0ff */
[----:B------:R-:W-:Y:S02]  /*3a840*/  PRMT R43, R43, 0x7773, RZ ;  /* 0x000077732b2b7816 */ /* 0x000fe400000000ff */
[----:B------:R-:W-:Y:S01]  /*3a850*/  LEA.HI.X.SX32 R7, R0, R5, 0x1, P6 ;  /* 0x0000000500077211 */ /* 0x000fe200030f0eff */
[----:B-1----:R-:W-:-:S04]  /*3a860*/  IMAD R2, R56, 0x2, R0 ;  /* 0x0000000238027824 */ /* 0x002fc800078e0200 */
[----:B------:R-:W-:Y:S01]  /*3a870*/  IMAD R0, R56, 0x2, R2 ;  /* 0x0000000238007824 */ /* 0x000fe200078e0202 */
[C---:B------:R-:W-:Y:S01]  /*3a880*/  IADD3 R16, P6, PT, R2.reuse, R3, RZ ;  /* 0x0000000302107210 */ /* 0x040fe20007fde0ff */
[----:B------:R1:W-:Y:S03]  /*3a890*/  @P4 STG.E.U8 desc[UR22][R6.64], R43 ;  /* 0x0000002b06004986 */ /* 0x0003e6000c101116 */
[----:B------:R-:W-:Y:S02]  /*3a8a0*/  LEA.HI.X.SX32 R17, R2, R5, 0x1, P6 ;  /* 0x0000000502117211 */ /* 0x000fe400030f0eff */
[----:B------:R-:W-:Y:S02]  /*3a8b0*/  PRMT R2, R8, 0x7770, RZ ;  /* 0x0000777008027816 */ /* 0x000fe400000000ff */
[----:B--2---:R-:W-:Y:S01]  /*3a8c0*/  ISETP.LT.AND P5, PT, R19, UR6, !P0 ;  /* 0x0000000613007c0c */ /* 0x004fe2000c7a1270 */
[----:B------:R-:W3:Y:S01]  /*3a8d0*/  LDCU UR6, c[0x0][0x39c] ;  /* 0x00007380ff0677ac */ /* 0x000ee20008000800 */
[----:B------:R-:W2:Y:S01]  /*3a8e0*/  LDL.LU R19, [R1+0xe48] ;  /* 0x000e480001137983 */ /* 0x000ea20000300800 */
[----:B-1----:R-:W-:-:S04]  /*3a8f0*/  IADD3 R6, P6, PT, R0, R3, RZ ;  /* 0x0000000300067210 */ /* 0x002fc80007fde0ff */
[----:B------:R-:W-:Y:S01]  /*3a900*/  LEA.HI.X.SX32 R7, R0, R5, 0x1, P6 ;  /* 0x0000000500077211 */ /* 0x000fe200030f0eff */
[----:B------:R-:W-:Y:S01]  /*3a910*/  IMAD R0, R56, 0x2, R0 ;  /* 0x0000000238007824 */ /* 0x000fe200078e0200 */
[----:B-----5:R-:W-:Y:S01]  /*3a920*/  ISETP.LT.AND P4, PT, R18, UR5, !P0 ;  /* 0x0000000512007c0c */ /* 0x020fe2000c781270 */
[----:B------:R-:W4:Y:S01]  /*3a930*/  LDCU UR5, c[0x0][0x39c] ;  /* 0x00007380ff0577ac */ /* 0x000f220008000800 */
[----:B------:R-:W5:Y:S04]  /*3a940*/  LDL.LU R18, [R1+0xe8c] ;  /* 0x000e8c0001127983 */ /* 0x000f680000300800 */
[----:B------:R-:W5:Y:S04]  /*3a950*/  LDL.LU R22, [R1+0xefc] ;  /* 0x000efc0001167983 */ /* 0x000f680000300800 */
[----:B------:R1:W-:Y:S02]  /*3a960*/  @P1 STG.E.U8 desc[UR22][R16.64], R2 ;  /* 0x0000000210001986 */ /* 0x0003e4000c101116 */
[----:B-1----:R-:W-:-:S02]  /*3a970*/  PRMT R2, R8, 0x7771, RZ ;  /* 0x0000777108027816 */ /* 0x002fc400000000ff */
[----:B------:R-:W-:-:S03]  /*3a980*/  IADD3 R16, P6, PT, R0, R3, RZ ;  /* 0x0000000300107210 */ /* 0x000fc60007fde0ff */
[----:B------:R1:W-:Y:S01]  /*3a990*/  @P3 STG.E.U8 desc[UR22][R6.64], R2 ;  /* 0x0000000206003986 */ /* 0x0003e2000c101116 */
[----:B------:R-:W-:Y:S02]  /*3a9a0*/  LEA.HI.X.SX32 R17, R0, R5, 0x1, P6 ;  /* 0x0000000500117211 */ /* 0x000fe400030f0eff */
[----:B---3--:R-:W-:Y:S01]  /*3a9b0*/  ISETP.LT.AND P3, PT, R21, UR6, !P0 ;  /* 0x0000000615007c0c */ /* 0x008fe2000c761270 */
[----:B------:R-:W5:Y:S01]  /*3a9c0*/  LDCU UR6, c[0x0][0x39c] ;  /* 0x00007380ff0677ac */ /* 0x000f620008000800 */
[----:B------:R-:W3:Y:S01]  /*3a9d0*/  LDL.LU R21, [R1+0xdac] ;  /* 0x000dac0001157983 */ /* 0x000ee20000300800 */
[----:B-1----:R-:W-:-:S05]  /*3a9e0*/  PRMT R2, R8, 0x7772, RZ ;  /* 0x0000777208027816 */ /* 0x002fca00000000ff */
[----:B------:R1:W-:Y:S01]  /*3a9f0*/  @P5 STG.E.U8 desc[UR22][R16.64], R2 ;  /* 0x0000000210005986 */ /* 0x0003e2000c101116 */
[----:B----4-:R-:W-:Y:S01]  /*3aa00*/  ISETP.LT.AND P5, PT, R20, UR5, !P0 ;  /* 0x0000000514007c0c */ /* 0x010fe2000c7a1270 */
[----:B------:R-:W4:Y:S02]  /*3aa10*/  LDCU UR5, c[0x0][0x39c] ;  /* 0x00007380ff0577ac */ /* 0x000f240008000800 */
[----:B------:R-:W3:Y:S01]  /*3aa20*/  LDL.LU R20, [R1+0xdec] ;  /* 0x000dec0001147983 */ /* 0x000ee20000300800 */
[----:B0-----:R-:W-:Y:S01]  /*3aa30*/  ISETP.LT.AND P1, PT, R4, UR4, !P0 ;  /* 0x0000000404007c0c */ /* 0x001fe2000c721270 */
[C---:B------:R-:W-:Y:S01]  /*3aa40*/  IMAD R4, R56.reuse, 0x2, R0 ;  /* 0x0000000238047824 */ /* 0x040fe200078e0200 */
[----:B------:R-:W2:Y:S03]  /*3aa50*/  LDCU UR4, c[0x0][0x39c] ;  /* 0x00007380ff0477ac */ /* 0x000ea60008000800 */
[----:B------:R-:W-:Y:S01]  /*3aa60*/  IMAD R0, R56, 0x2, R4 ;  /* 0x0000000238007824 */ /* 0x000fe200078e0204 */
[----:B------:R-:W-:-:S04]  /*3aa70*/  IADD3 R6, P6, PT, R4, R3, RZ ;  /* 0x0000000304067210 */ /* 0x000fc80007fde0ff */
[----:B------:R-:W-:Y:S02]  /*3aa80*/  LEA.HI.X.SX32 R7, R4, R5, 0x1, P6 ;  /* 0x0000000504077211 */ /* 0x000fe400030f0eff */
[----:B-1----:R-:W-:Y:S02]  /*3aa90*/  IADD3 R16, P6, PT, R0, R3, RZ ;  /* 0x0000000300107210 */ /* 0x002fe40007fde0ff */
[----:B------:R-:W-:Y:S02]  /*3aaa0*/  PRMT R8, R8, 0x7773, RZ ;  /* 0x0000777308087816 */ /* 0x000fe400000000ff */
[----:B------:R-:W-:Y:S01]  /*3aab0*/  LEA.HI.X.SX32 R17, R0, R5, 0x1, P6 ;  /* 0x0000000500117211 */ /* 0x000fe200030f0eff */
[----:B------:R-:W-:Y:S01]  /*3aac0*/  IMAD R0, R56, 0x2, R0 ;  /* 0x0000000238007824 */ /* 0x000fe200078e0200 */
[C---:B------:R-:W-:Y:S01]  /*3aad0*/  PRMT R2, R9.reuse, 0x7770, RZ ;  /* 0x0000777009027816 */ /* 0x040fe200000000ff */
[----:B------:R-:W-:Y:S04]  /*3aae0*/  @P4 STG.E.U8 desc[UR22][R6.64], R8 ;  /* 0x0000000806004986 */ /* 0x000fe8000c101116 */
[----:B------:R0:W-:Y:S01]  /*3aaf0*/  @P1 STG.E.U8 desc[UR22][R16.64], R2 ;  /* 0x0000000210001986 */ /* 0x0001e2000c101116 */
[----:B------:R-:W-:-:S02]  /*3ab00*/  PRMT R4, R9, 0x7771, RZ ;  /* 0x0000777109047816 */ /* 0x000fc400000000ff */
[----:B0-----:R-:W-:-:S04]  /*3ab10*/  IADD3 R16, P6, PT, R0, R3, RZ ;  /* 0x0000000300107210 */ /* 0x001fc80007fde0ff */
[----:B------:R-:W-:Y:S02]  /*3ab20*/  LEA.HI.X.SX32 R17, R0, R5, 0x1, P6 ;  /* 0x0000000500117211 */ /* 0x000fe400030f0eff */
[----:B--2---:R-:W-:Y:S01]  /*3ab30*/  ISETP.LT.AND P4, PT, R19, UR4, !P0 ;  /* 0x0000000413007c0c */ /* 0x004fe2000c781270 */
[----:B------:R-:W-:Y:S01]  /*3ab40*/  IMAD R2, R56, 0x2, R0 ;  /* 0x0000000238027824 */ /* 0x000fe200078e0200 */
[----:B------:R-:W2:Y:S01]  /*3ab50*/  LDL.LU R19, [R1+0xe64] ;  /* 0x000e640001137983 */ /* 0x000ea20000300800 */
[----:B------:R-:W3:Y:S03]  /*3ab60*/  LDCU UR4, c[0x0][0x39c] ;  /* 0x00007380ff0477ac */ /* 0x000ee60008000800 */
[----:B------:R0:W-:Y:S01]  /*3ab70*/  @P3 STG.E.U8 desc[UR22][R16.64], R4 ;  /* 0x0000000410003986 */ /* 0x0001e2000c101116 */
[----:B------:R-:W-:Y:S01]  /*3ab80*/  IADD3 R6, P6, PT, R2, R3, RZ ;  /* 0x0000000302067210 */ /* 0x000fe20007fde0ff */
[----:B------:R-:W-:Y:S01]  /*3ab90*/  IMAD R0, R56, 0x2, R2 ;  /* 0x0000000238007824 */ /* 0x000fe200078e0202 */
[----:B-----5:R-:W-:Y:S01]  /*3aba0*/  ISETP.LT.AND P1, PT, R18, UR6, !P0 ;  /* 0x0000000612007c0c */ /* 0x020fe2000c721270 */
[----:B------:R-:W1:Y:S01]  /*3abb0*/  LDCU UR6, c[0x0][0x39c] ;  /* 0x00007380ff0677ac */ /* 0x000e620008000800 */
[----:B------:R-:W5:Y:S01]  /*3abc0*/  LDL.LU R18, [R1+0xe88] ;  /* 0x000e880001127983 */ /* 0x000f620000300800 */
[----:B----4-:R-:W-:Y:S01]  /*3abd0*/  ISETP.LT.AND P3, PT, R22, UR5, !P0 ;  /* 0x0000000516007c0c */ /* 0x010fe2000c761270 */
[----:B------:R-:W5:Y:S02]  /*3abe0*/  LDCU UR5, c[0x0][0x39c] ;  /* 0x00007380ff0577ac */ /* 0x000f640008000800 */
[----:B------:R-:W4:Y:S01]  /*3abf0*/  LDL.LU R22, [R1+0xf20] ;  /* 0x000f200001167983 */ /* 0x000f220000300800 */
[----:B------:R-:W-:-:S02]  /*3ac00*/  LEA.HI.X.SX32 R7, R2, R5, 0x1, P6 ;  /* 0x0000000502077211 */ /* 0x000fc400030f0eff */
[C---:B0-----:R-:W-:Y:S01]  /*3ac10*/  IADD3 R16, P6, PT, R0.reuse, R3, RZ ;  /* 0x0000000300107210 */ /* 0x041fe20007fde0ff */
[----:B------:R-:W4:Y:S01]  /*3ac20*/  LDL.LU R24, [R1+0xe14] ;  /* 0x000e140001187983 */ /* 0x000f220000300800 */
[C---:B------:R-:W-:Y:S02]  /*3ac30*/  PRMT R2, R9.reuse, 0x7772, RZ ;  /* 0x0000777209027816 */ /* 0x040fe400000000ff */
[----:B------:R-:W-:Y:S02]  /*3ac40*/  LEA.HI.X.SX32 R17, R0, R5, 0x1, P6 ;  /* 0x0000000500117211 */ /* 0x000fe400030f0eff */
[----:B------:R-:W-:Y:S01]  /*3ac50*/  PRMT R9, R9, 0x7773, RZ ;  /* 0x0000777309097816 */ /* 0x000fe200000000ff */
[----:B------:R-:W-:Y:S04]  /*3ac60*/  @P5 STG.E.U8 desc[UR22][R6.64], R2 ;  /* 0x0000000206005986 */ /* 0x000fe8000c101116 */
[----:B------:R0:W-:Y:S01]  /*3ac70*/  @P4 STG.E.U8 desc[UR22][R16.64], R9 ;  /* 0x0000000910004986 */ /* 0x0001e2000c101116 */
[----:B---3--:R-:W-:Y:S01]  /*3ac80*/  ISETP.LT.AND P5, PT, R21, UR4, !P0 ;  /* 0x0000000415007c0c */ /* 0x008fe2000c7a1270 */
[----:B------:R-:W-:-:S02]  /*3ac90*/  IMAD R0, R56, 0x2, R0 ;  /* 0x0000000238007824 */ /* 0x000fc400078e0200 */
[----:B------:R-:W3:Y:S01]  /*3aca0*/  LDL.LU R21, [R1+0xe38] ;  /* 0x000e380001157983 */ /* 0x000ee20000300800 */
[----:B0-----:R-:W-:Y:S01]  /*3acb0*/  PRMT R16, R10, 0x7770, RZ ;  /* 0x000077700a107816 */ /* 0x001fe200000000ff */
[----:B------:R-:W2:Y:S01]  /*3acc0*/  LDCU UR4, c[0x0][0x39c] ;  /* 0x00007380ff0477ac */ /* 0x000ea20008000800 */
[----:B-1----:R-:W-:Y:S01]  /*3acd0*/  ISETP.LT.AND P4, PT, R20, UR6, !P0 ;  /* 0x0000000614007c0c */ /* 0x002fe2000c781270 */
[----:B------:R-:W-:Y:S01]  /*3ace0*/  IMAD R4, R56, 0x2, R0 ;  /* 0x0000000238047824 */ /* 0x000fe200078e0200 */
[----:B------:R-:W3:Y:S01]  /*3acf0*/  LDL.LU R20, [R1+0xe84] ;  /* 0x000e840001147983 */ /* 0x000ee20000300800 */
[----:B------:R-:W-:Y:S01]  /*3ad00*/  IADD3 R8, P6, PT, R0, R3, RZ ;  /* 0x0000000300087210 */ /* 0x000fe20007fde0ff */
[----:B------:R-:W4:Y:S01]  /*3ad10*/  LDCU UR6, c[0x0][0x39c] ;  /* 0x00007380ff0677ac */ /* 0x000f220008000800 */
[----:B------:R-:W-:Y:S01]  /*3ad20*/  IMAD R2, R56, 0x2, R4 ;  /* 0x0000000238027824 */ /* 0x000fe200078e0204 */
[----:B------:R-:W3:Y:S01]  /*3ad30*/  LDL.LU R23, [R1+0xef8] ;  /* 0x000ef80001177983 */ /* 0x000ee20000300800 */
[----:B------:R-:W-:-:S02]  /*3ad40*/  LEA.HI.X.SX32 R9, R0, R5, 0x1, P6 ;  /* 0x0000000500097211 */ /* 0x000fc400030f0eff */
[----:B------:R-:W-:Y:S02]  /*3ad50*/  IADD3 R6, P6, PT, R4, R3, RZ ;  /* 0x0000000304067210 */ /* 0x000fe40007fde0ff */
[----:B------:R-:W-:Y:S01]  /*3ad60*/  PRMT R0, R10, 0x7771, RZ ;  /* 0x000077710a007816 */ /* 0x000fe200000000ff */
[----:B------:R0:W-:Y:S01]  /*3ad70*/  @P1 STG.E.U8 desc[UR22][R8.64], R16 ;  /* 0x0000001008001986 */ /* 0x0001e2000c101116 */
[----:B------:R-:W-:Y:S02]  /*3ad80*/  LEA.HI.X.SX32 R7, R4, R5, 0x1, P6 ;  /* 0x0000000504077211 */ /* 0x000fe400030f0eff */
[----:B------:R-:W-:-:S03]  /*3ad90*/  PRMT R4, R10, 0x7772, RZ ;  /* 0x000077720a047816 */ /* 0x000fc600000000ff */
[----:B------:R1:W-:Y:S01]  /*3ada0*/  @P3 STG.E.U8 desc[UR22][R6.64], R0 ;  /* 0x0000000006003986 */ /* 0x0003e2000c101116 */
[----:B0-----:R-:W-:-:S04]  /*3adb0*/  IADD3 R8, P6, PT, R2, R3, RZ ;  /* 0x0000000302087210 */ /* 0x001fc80007fde0ff */
[----:B------:R-:W-:Y:S01]  /*3adc0*/  LEA.HI.X.SX32 R9, R2, R5, 0x1, P6 ;  /* 0x0000000502097211 */ /* 0x000fe200030f0eff */
[----:B-1----:R-:W-:-:S04]  /*3add0*/  IMAD R0, R56, 0x2, R2 ;  /* 0x0000000238007824 */ /* 0x002fc800078e0202 */
[----:B------:R0:W-:Y:S01]  /*3ade0*/  @P5 STG.E.U8 desc[UR22][R8.64], R4 ;  /* 0x0000000408005986 */ /* 0x0001e2000c101116 */
[----:B------:R-:W-:Y:S01]  /*3adf0*/  PRMT R10, R10, 0x7773, RZ ;  /* 0x000077730a0a7816 */ /* 0x000fe200000000ff */
[----:B0-----:R-:W-:Y:S01]  /*3ae00*/  IMAD R4, R56, 0x2, R0 ;  /* 0x0000000238047824 */ /* 0x001fe200078e0200 */
[----:B------:R-:W-:Y:S02]  /*3ae10*/  IADD3 R8, P6, PT, R0, R3, RZ ;  /* 0x0000000300087210 */ /* 0x000fe40007fde0ff */
[----:B--2---:R-:W-:Y:S01]  /*3ae20*/  ISETP.LT.AND P1, PT, R19, UR4, !P0 ;  /* 0x0000000413007c0c */ /* 0x004fe2000c721270 */
[----:B------:R-:W-:Y:S01]  /*3ae30*/  IMAD R2, R56, 0x2, R4 ;  /* 0x0000000238027824 */ /* 0x000fe200078e0204 */
[----:B------:R-:W-:Y:S01]  /*3ae40*/  LEA.HI.X.SX32 R9, R0, R5, 0x1, P6 ;  /* 0x0000000500097211 */ /* 0x000fe200030f0eff */
[----:B------:R-:W0:Y:S01]  /*3ae50*/  LDCU UR4, c[0x0][0x39c] ;  /* 0x00007380ff0477ac */ /* 0x000e220008000800 */
[----:B------:R-:W-:-:S03]  /*3ae60*/  IADD3 R6, P6, PT, R4, R3, RZ ;  /* 0x0000000304067210 */ /* 0x000fc60007fde0ff */
[----:B------:R1:W-:Y:S01]  /*3ae70*/  @P4 STG.E.U8 desc[UR22][R8.64], R10 ;  /* 0x0000000a08004986 */ /* 0x0003e2000c101116 */
[----:B------:R-:W-:Y:S02]  /*3ae80*/  LEA.HI.X.SX32 R7, R4, R5, 0x1, P6 ;  /* 0x0000000504077211 */ /* 0x000fe400030f0eff */
[----:B-----5:R-:W-:Y:S01]  /*3ae90*/  ISETP.LT.AND P3, PT, R18, UR5, !P0 ;  /* 0x0000000512007c0c */ /* 0x020fe2000c761270 */
[----:B------:R-:W3:Y:S01]  /*3aea0*/  LDCU UR5, c[0x0][0x39c] ;  /* 0x00007380ff0577ac */ /* 0x000ee20008000800 */
[----:B------:R-:W-:Y:S01]  /*3aeb0*/  PRMT R0, R11, 0x7770, RZ ;  /* 0x000077700b007816 */ /* 0x000fe200000000ff */
[----:B------:R-:W2:Y:S01]  /*3aec0*/  LDS.128 R16, [R32+UR9] ;  /* 0x0000000920107984 */ /* 0x000ea20008000c00 */
[----:B----4-:R-:W-:Y:S01]  /*3aed0*/  ISETP.LT.AND P5, PT, R22, UR6, !P0 ;  /* 0x0000000616007c0c */ /* 0x010fe2000c7a1270 */
[----:B------:R-:W4:Y:S02]  /*3aee0*/  LDCU UR6, c[0x0][0x39c] ;  /* 0x00007380ff0677ac */ /* 0x000f240008000800 */
[----:B------:R-:W5:Y:S01]  /*3aef0*/  LDL.LU R22, [R1+0xf1c] ;  /* 0x000f1c0001167983 */ /* 0x000f620000300800 */
[----:B-1----:R-:W-:-:S03]  /*3af00*/  IADD3 R8, P6, PT, R2, R3, RZ ;  /* 0x0000000302087210 */ /* 0x002fc60007fde0ff */
[----:B------:R-:W5:Y:S01]  /*3af10*/  LDL.LU R10, [R1+0xde8] ;  /* 0x000de800010a7983 */ /* 0x000f620000300800 */
[----:B------:R-:W-:Y:S01]  /*3af20*/  LEA.HI.X.SX32 R9, R2, R5, 0x1, P6 ;  /* 0x0000000502097211 */ /* 0x000fe200030f0eff */
[----:B------:R-:W-:Y:S02]  /*3af30*/  IMAD R2, R56, 0x2, R2 ;  /* 0x0000000238027824 */ /* 0x000fe400078e0202 */
[----:B------:R1:W-:Y:S01]  /*3af40*/  @P1 STG.E.U8 desc[UR22][R6.64], R0 ;  /* 0x0000000006001986 */ /* 0x0003e2000c101116 */
[----:B0-----:R-:W-:Y:S01]  /*3af50*/  ISETP.LT.AND P4, PT, R24, UR4, !P0 ;  /* 0x0000000418007c0c */ /* 0x001fe2000c781270 */
[----:B------:R-:W0:Y:S02]  /*3af60*/  LDCU UR4, c[0x0][0x39c] ;  /* 0x00007380ff0477ac */ /* 0x000e240008000800 */
[----:B------:R-:W0:Y:S01]  /*3af70*/  LDS.128 R32, [R32+UR9+0x1000] ;  /* 0x0010000920207984 */ /* 0x000e220008000c00 */
[----:B-1----:R-:W-:Y:S02]  /*3af80*/  PRMT R0, R11, 0x7771, RZ ;  /* 0x000077710b007816 */ /* 0x002fe400000000ff */
[----:B------:R-:W-:-:S03]  /*3af90*/  IADD3 R6, P6, PT, R2, R3, RZ ;  /* 0x0000000302067210 */ /* 0x000fc60007fde0ff */
[----:B------:R1:W-:Y:S01]  /*3afa0*/  @P3 STG.E.U8 desc[UR22][R8.64], R0 ;  /* 0x0000000008003986 */ /* 0x0003e2000c101116 */
[----:B------:R-:W-:Y:S02]  /*3afb0*/  LEA.HI.X.SX32 R7, R2, R5, 0x1, P6 ;  /* 0x0000000502077211 */ /* 0x000fe400030f0eff */
[----:B---3--:R-:W-:Y:S01]  /*3afc0*/  ISETP.LT.AND P1, PT, R21, UR5, !P0 ;  /* 0x0000000515007c0c */ /* 0x008fe2000c721270 */
[----:B------:R-:W-:Y:S01]  /*3afd0*/  IMAD R4, R56, 0x2, R2 ;  /* 0x0000000238047824 */ /* 0x000fe200078e0202 */
[----:B------:R-:W3:Y:S01]  /*3afe0*/  LDL.LU R21, [R1+0xe60] ;  /* 0x000e600001157983 */ /* 0x000ee20000300800 */
[----:B------:R-:W5:Y:S01]  /*3aff0*/  LDCU UR5, c[0x0][0x39c] ;  /* 0x00007380ff0577ac */ /* 0x000f620008000800 */
[C---:B-1----:R-:W-:Y:S02]  /*3b000*/  PRMT R0, R11.reuse, 0x7773, RZ ;  /* 0x000077730b007816 */ /* 0x042fe400000000ff */
[----:B------:R-:W-:-:S05]  /*3b010*/  PRMT R11, R11, 0x7772, RZ ;  /* 0x000077720b0b7816 */ /* 0x000fca00000000ff */
[----:B------:R1:W-:Y:S01]  /*3b020*/  @P5 STG.E.U8 desc[UR22][R6.64], R11 ;  /* 0x0000000b06005986 */ /* 0x0003e2000c101116 */
[----:B----4-:R-:W-:Y:S01]  /*3b030*/  ISETP.LT.AND P3, PT, R20, UR6, !P0 ;  /* 0x0000000614007c0c */ /* 0x010fe2000c761270 */
[----:B------:R-:W4:Y:S02]  /*3b040*/  LDCU UR6, c[0x0][0x39c] ;  /* 0x00007380ff0677ac */ /* 0x000f240008000800 */
[----:B------:R-:W3:Y:S04]  /*3b050*/  LDL.LU R20, [R1+0xe80] ;  /* 0x000e800001147983 */ /* 0x000ee80000300800 */
[----:B-1----:R-:W3:Y:S01]  /*3b060*/  LDL.LU R11, [R1+0xed4] ;  /* 0x000ed400010b7983 */ /* 0x002ee20000300800 */
[----:B------:R-:W-:Y:S01]  /*3b070*/  IADD3 R8, P6, PT, R4, R3, RZ ;  /* 0x0000000304087210 */ /* 0x000fe20007fde0ff */
[----:B------:R-:W-:-:S03]  /*3b080*/  IMAD R2, R56, 0x2, R4 ;  /* 0x0000000238027824 */ /* 0x000fc600078e0204 */
[----:B------:R-:W-:Y:S02]  /*3b090*/  LEA.HI.X.SX32 R9, R4, R5, 0x1, P6 ;  /* 0x0000000504097211 */ /* 0x000fe400030f0eff */
[----:B------:R-:W-:-:S03]  /*3b0a0*/  IADD3 R6, P6, PT, R2, R3, RZ ;  /* 0x0000000302067210 */ /* 0x000fc60007fde0ff */
[----:B------:R2:W-:Y:S01]  /*3b0b0*/  @P4 STG.E.U8 desc[UR22][R8.64], R0 ;  /* 0x0000000008004986 */ /* 0x0005e2000c101116 */
[----:B------:R-:W-:Y:S01]  /*3b0c0*/  LEA.HI.X.SX32 R7, R2, R5, 0x1, P6 ;  /* 0x0000000502077211 */ /* 0x000fe200030f0eff */
[C---:B------:R-:W-:Y:S01]  /*3b0d0*/  IMAD R2, R56.reuse, 0x2, R2 ;  /* 0x0000000238027824 */ /* 0x040fe200078e0202 */
[----:B0-----:R-:W-:Y:S01]  /*3b0e0*/  ISETP.LT.AND P5, PT, R23, UR4, !P0 ;  /* 0x0000000417007c0c */ /* 0x001fe2000c7a1270 */
[----:B------:R-:W3:Y:S01]  /*3b0f0*/  LDCU UR4, c[0x0][0x39c] ;  /* 0x00007380ff0477ac */ /* 0x000ee20008000800 */
[----:B------:R-:W3:Y:S01]  /*3b100*/  LDL.LU R23, [R1+0xf2c] ;  /* 0x000f2c0001177983 */ /* 0x000ee20000300800 */
[----:B------:R-:W-:Y:S01]  /*3b110*/  IMAD R4, R56, 0x2, R2 ;  /* 0x0000000238047824 */ /* 0x000fe200078e0202 */
[----:B--2---:R-:W-:Y:S02]  /*3b120*/  PRMT R0, R16, 0x7770, RZ ;  /* 0x0000777010007816 */ /* 0x004fe400000000ff */
[----:B------:R-:W-:-:S03]  /*3b130*/  IADD3 R8, P6, PT, R2, R3, RZ ;  /* 0x0000000302087210 */ /* 0x000fc60007fde0ff */
[----:B------:R0:W-:Y:S01]  /*3b140*/  @P1 STG.E.U8 desc[UR22][R6.64], R0 ;  /* 0x0000000006001986 */ /* 0x0001e2000c101116 */
[----:B------:R-:W-:Y:S01]  /*3b150*/  LEA.HI.X.SX32 R9, R2, R5, 0x1, P6 ;  /* 0x0000000502097211 */ /* 0x000fe200030f0eff */
[----:B------:R-:W-:Y:S01]  /*3b160*/  IMAD R2, R56, 0x2, R4 ;  /* 0x0000000238027824 */ /* 0x000fe200078e0204 */
[----:B0-----:R-:W-:-:S04]  /*3b170*/  IADD3 R6, P6, PT, R4, R3, RZ ;  /* 0x0000000304067210 */ /* 0x001fc80007fde0ff */
[----:B------:R-:W-:Y:S02]  /*3b180*/  LEA.HI.X.SX32 R7, R4, R5, 0x1, P6 ;  /* 0x0000000504077211 */ /* 0x000fe400030f0eff */
[----:B-----5:R-:W-:Y:S01]  /*3b190*/  ISETP.LT.AND P4, PT, R22, UR5, !P0 ;  /* 0x0000000516007c0c */ /* 0x020fe2000c781270 */
[----:B------:R-:W0:Y:S01]  /*3b1a0*/  LDCU UR5, c[0x0][0x39c] ;  /* 0x00007380ff0577ac */ /* 0x000e220008000800 */
[----:B------:R-:W-:Y:S01]  /*3b1b0*/  PRMT R0, R16, 0x7772, RZ ;  /* 0x0000777210007816 */ /* 0x000fe200000000ff */
[----:B------:R-:W2:Y:S01]  /*3b1c0*/  LDL.LU R22, [R1+0xde4] ;  /* 0x000de40001167983 */ /* 0x000ea20000300800 */
[----:B----4-:R-:W-:Y:S01]  /*3b1d0*/  ISETP.LT.AND P1, PT, R10, UR6, !P0 ;  /* 0x000000060a007c0c */ /* 0x010fe2000c721270 */
[----:B------:R-:W1:Y:S01]  /*3b1e0*/  LDCU UR6, c[0x0][0x39c] ;  /* 0x00007380ff0677ac */ /* 0x000e620008000800 */
[----:B------:R-:W-:-:S05]  /*3b1f0*/  PRMT R10, R16, 0x7771, RZ ;  /* 0x00007771100a7816 */ /* 0x000fca00000000ff */
[----:B------:R4:W-:Y:S01]  /*3b200*/  @P3 STG.E.U8 desc[UR22][R8.64], R10 ;  /* 0x0000000a08003986 */ /* 0x0009e2000c101116 */
[----:B------:R-:W-:-:S03]  /*3b210*/  PRMT R16, R16, 0x7773, RZ ;  /* 0x0000777310107816 */ /* 0x000fc600000000ff */
[----:B------:R-:W-:Y:S01]  /*3b220*/  @P5 STG.E.U8 desc[UR22][R6.64], R0 ;  /* 0x0000000006005986 */ /* 0x000fe2000c101116 */
[----:B----4-:R-:W-:-:S04]  /*3b230*/  IADD3 R8, P6, PT, R2, R3, RZ ;  /* 0x0000000302087210 */ /* 0x010fc80007fde0ff */
[----:B------:R-:W-:-:S05]  /*3b240*/  LEA.HI.X.SX32 R9, R2, R5, 0x1, P6 ;  /* 0x0000000502097211 */ /* 0x000fca00030f0eff */
[----:B------:R4:W-:Y:S01]  /*3b250*/  @P4 STG.E.U8 desc[UR22][R8.64], R16 ;  /* 0x0000001008004986 */ /* 0x0009e2000c101116 */
[----:B---3--:R-:W-:Y:S01]  /*3b260*/  ISETP.LT.AND P3, PT, R21, UR4, !P0 ;  /* 0x0000000415007c0c */ /* 0x008fe2000c761270 */
[----:B------:R-:W3:Y:S01]  /*3b270*/  LDCU UR4, c[0x0][0x39c] ;  /* 0x00007380ff0477ac */ /* 0x000ee20008000800 */
[----:B0-----:R-:W-:Y:S01]  /*3b280*/  ISETP.LT.AND P5, PT, R20, UR5, !P0 ;  /* 0x0000000514007c0c */ /* 0x001fe2000c7a1270 */
[----:B------:R-:W-:Y:S01]  /*3b290*/  IMAD R2, R56, 0x2, R2 ;  /* 0x0000000238027824 */ /* 0x000fe200078e0202 */
[----:B------:R-:W5:Y:S01]  /*3b2a0*/  LDL.LU R20, [R1+0xe34] ;  /* 0x000e340001147983 */ /* 0x000f620000300800 */
[----:B------:R-:W-:Y:S01]  /*3b2b0*/  PRMT R10, R17, 0x7770, RZ ;  /* 0x00007770110a7816 */ /* 0x000fe200000000ff */
[----:B------:R-:W2:Y:S01]  /*3b2c0*/  LDCU UR5, c[0x0][0x39c] ;  /* 0x00007380ff0577ac */ /* 0x000ea20008000800 */
[----:B-1----:R-:W-:Y:S02]  /*3b2d0*/  ISETP.LT.AND P4, PT, R11, UR6, !P0 ;  /* 0x000000060b007c0c */ /* 0x002fe4000c781270 */
[----:B------:R-:W5:Y:S01]  /*3b2e0*/  LDL.LU R11, [R1+0xeac] ;  /* 0x000eac00010b7983 */ /* 0x000f620000300800 */
[----:B----4-:R-:W-:Y:S01]  /*3b2f0*/  IADD3 R8, P6, PT, R2, R3, RZ ;  /* 0x0000000302087210 */ /* 0x010fe20007fde0ff */
[----:B------:R-:W-:Y:S01]  /*3b300*/  IMAD R4, R56, 0x2, R2 ;  /* 0x0000000238047824 */ /* 0x000fe200078e0202 */
[----:B------:R-:W5:Y:S01]  /*3b310*/  LDCU UR6, c[0x0][0x39c] ;  /* 0x00007380ff0677ac */ /* 0x000f620008000800 */
[----:B------:R-:W4:Y:S04]  /*3b320*/  LDL.LU R21, [R1+0xed0] ;  /* 0x000ed00001157983 */ /* 0x000f280000300800 */
[----:B------:R-:W4:Y:S01]  /*3b330*/  LDL.LU R16, [R1+0xf18] ;  /* 0x000f180001107983 */ /* 0x000f220000300800 */
[----:B------:R-:W-:Y:S01]  /*3b340*/  LEA.HI.X.SX32 R9, R2, R5, 0x1, P6 ;  /* 0x0000000502097211 */ /* 0x000fe200030f0eff */
[----:B------:R-:W-:Y:S01]  /*3b350*/  IMAD R2, R56, 0x2, R4 ;  /* 0x0000000238027824 */ /* 0x000fe200078e0204 */
[----:B------:R-:W-:-:S03]  /*3b360*/  IADD3 R6, P6, PT, R4, R3, RZ ;  /* 0x0000000304067210 */ /* 0x000fc60007fde0ff */
[----:B------:R0:W-:Y:S01]  /*3b370*/  @P1 STG.E.U8 desc[UR22][R8.64], R10 ;  /* 0x0000000a08001986 */ /* 0x0001e2000c101116 */
[----:B------:R-:W-:Y:S02]  /*3b380*/  LEA.HI.X.SX32 R7, R4, R5, 0x1, P6 ;  /* 0x0000000504077211 */ /* 0x000fe400030f0eff */
[----:B---3--:R-:W-:Y:S01]  /*3b390*/  ISETP.LT.AND P1, PT, R23, UR4, !P0 ;  /* 0x0000000417007c0c */ /* 0x008fe2000c721270 */
[----:B------:R-:W1:Y:S01]  /*3b3a0*/  LDCU UR4, c[0x0][0x39c] ;  /* 0x00007380ff0477ac */ /* 0x000e620008000800 */
[----:B------:R-:W-:Y:S02]  /*3b3b0*/  PRMT R0, R17, 0x7771, RZ ;  /* 0x0000777111007816 */ /* 0x000fe400000000ff */
[C---:B0-----:R-:W-:Y:S01]  /*3b3c0*/  IADD3 R8, P6, PT, R2.reuse, R3, RZ ;  /* 0x0000000302087210 */ /* 0x041fe20007fde0ff */
[----:B------:R-:W3:Y:S03]  /*3b3d0*/  LDL.LU R10, [R1+0xe10] ;  /* 0x000e1000010a7983 */ /* 0x000ee60000300800 */
[----:B------:R-:W-:Y:S01]  /*3b3e0*/  LEA.HI.X.SX32 R9, R2, R5, 0x1, P6 ;  /* 0x0000000502097211 */ /* 0x000fe200030f0eff */
[C---:B------:R-:W-:Y:S01]  /*3b3f0*/  IMAD R2, R56.reuse, 0x2, R2 ;  /* 0x0000000238027824 */ /* 0x040fe200078e0202 */
[----:B------:R0:W-:Y:S03]  /*3b400*/  @P3 STG.E.U8 desc[UR22][R6.64], R0 ;  /* 0x0000000006003986 */ /* 0x0001e6000c101116 */
[----:B------:R-:W-:Y:S01]  /*3b410*/  IMAD R4, R56, 0x2, R2 ;  /* 0x0000000238047824 */ /* 0x000fe200078e0202 */
[----:B0-----:R-:W-:-:S02]  /*3b420*/  IADD3 R6, P6, PT, R2, R3, RZ ;  /* 0x0000000302067210 */ /* 0x001fc40007fde0ff */
[C---:B------:R-:W-:Y:S02]  /*3b430*/  PRMT R0, R17.reuse, 0x7772, RZ ;  /* 0x0000777211007816 */ /* 0x040fe400000000ff */
[----:B------:R-:W-:Y:S02]  /*3b440*/  LEA.HI.X.SX32 R7, R2, R5, 0x1, P6 ;  /* 0x0000000502077211 */ /* 0x000fe400030f0eff */
[----:B------:R-:W-:Y:S01]  /*3b450*/  PRMT R17, R17, 0x7773, RZ ;  /* 0x0000777311117816 */ /* 0x000fe200000000ff */
[----:B------:R0:W-:Y:S04]  /*3b460*/  @P5 STG.E.U8 desc[UR22][R8.64], R0 ;  /* 0x0000000008005986 */ /* 0x0001e8000c101116 */
[----:B------:R1:W-:Y:S01]  /*3b470*/  @P4 STG.E.U8 desc[UR22][R6.64], R17 ;  /* 0x0000001106004986 */ /* 0x0003e2000c101116 */
[----:B------:R-:W-:Y:S01]  /*3b480*/  IMAD R2, R56, 0x2, R4 ;  /* 0x0000000238027824 */ /* 0x000fe200078e0204 */
[----:B--2---:R-:W-:Y:S01]  /*3b490*/  ISETP.LT.AND P3, PT, R22, UR5, !P0 ;  /* 0x0000000516007c0c */ /* 0x004fe2000c761270 */
[----:B------:R-:W2:Y:S01]  /*3b4a0*/  LDCU UR5, c[0x0][0x39c] ;  /* 0x00007380ff0577ac */ /* 0x000ea20008000800 */
[----:B0-----:R-:W-:-:S04]  /*3b4b0*/  IADD3 R8, P6, PT, R4, R3, RZ ;  /* 0x0000000304087210 */ /* 0x001fc80007fde0ff */
[----:B------:R-:W-:Y:S02]  /*3b4c0*/  LEA.HI.X.SX32 R9, R4, R5, 0x1, P6 ;  /* 0x0000000504097211 */ /* 0x000fe400030f0eff */
[----:B-1----:R-:W-:Y:S02]  /*3b4d0*/  IADD3 R6, P6, PT, R2, R3, RZ ;  /* 0x0000000302067210 */ /* 0x002fe40007fde0ff */
[----:B------:R-:W-:Y:S02]  /*3b4e0*/  PRMT R0, R18, 0x7770, RZ ;  /* 0x0000777012007816 */ /* 0x000fe400000000ff */
[----:B------:R-:W-:Y:S02]  /*3b4f0*/  LEA.HI.X.SX32 R7, R2, R5, 0x1, P6 ;  /* 0x0000000502077211 */ /* 0x000fe400030f0eff */
[----:B------:R-:W-:Y:S01]  /*3b500*/  PRMT R4, R18, 0x7771, RZ ;  /* 0x0000777112047816 */ /* 0x000fe200000000ff */
[----:B------:R0:W-:Y:S04]  /*3b510*/  @P1 STG.E.U8 desc[UR22][R8.64], R0 ;  /* 0x0000000008001986 */ /* 0x0001e8000c101116 */
[----:B------:R1:W-:Y:S01]  /*3b520*/  @P3 STG.E.U8 desc[UR22][R6.64], R4 ;  /* 0x0000000406003986 */ /* 0x0003e2000c101116 */
[----:B-----5:R-:W-:Y:S01]  /*3b530*/  ISETP.LT.AND P5, PT, R20, UR6, !P0 ;  /* 0x0000000614007c0c */ /* 0x020fe2000c7a1270 */
[----:B------:R-:W4:Y:S02]  /*3b540*/  LDCU UR6, c[0x0][0x39c] ;  /* 0x00007380ff0677ac */ /* 0x000f240008000800 */
[----:B------:R-:W5:Y:S01]  /*3b550*/  LDL.LU R20, [R1+0xe44] ;  /* 0x000e440001147983 */ /* 0x000f620000300800 */
[----:B------:R-:W-:Y:S01]  /*3b560*/  ISETP.LT.AND P4, PT, R11, UR4, !P0 ;  /* 0x000000040b007c0c */ /* 0x000fe2000c781270 */
[----:B------:R-:W3:Y:S02]  /*3b570*/  LDCU UR4, c[0x0][0x39c] ;  /* 0x00007380ff0477ac */ /* 0x000ee40008000800 */
[----:B------:R-:W5:Y:S04]  /*3b580*/  LDL.LU R11, [R1+0xe5c] ;  /* 0x000e5c00010b7983 */ /* 0x000f680000300800 */
[----:B------:R-:W5:Y:S01]  /*3b590*/  LDL.LU R17, [R1+0xef4] ;  /* 0x000ef40001117983 */ /* 0x000f620000300800 */
[----:B----4-:R-:W-:Y:S01]  /*3b5a0*/  ISETP.LT.AND P3, PT, R16, UR6, !P0 ;  /* 0x0000000610007c0c */ /* 0x010fe2000c761270 */
[----:B0-----:R-:W-:-:S02]  /*3b5b0*/  IMAD R0, R56, 0x2, R2 ;  /* 0x0000000238007824 */ /* 0x001fc400078e0202 */
[----:B------:R-:W4:Y:S01]  /*3b5c0*/  LDL.LU R16, [R1+0xf14] ;  /* 0x000f140001107983 */ /* 0x000f220000300800 */
[----:B--2---:R-:W-:Y:S01]  /*3b5d0*/  ISETP.LT.AND P1, PT, R21, UR5, !P0 ;  /* 0x0000000515007c0c */ /* 0x004fe2000c721270 */
[----:B------:R-:W5:Y:S01]  /*3b5e0*/  LDCU UR5, c[0x0][0x39c] ;  /* 0x00007380ff0577ac */ /* 0x000f620008000800 */
[----:B------:R-:W-:Y:S01]  /*3b5f0*/  IMAD R2, R56, 0x2, R0 ;  /* 0x0000000238027824 */ /* 0x000fe200078e0200 */
[----:B------:R-:W-:Y:S01]  /*3b600*/  IADD3 R8, P6, PT, R0, R3, RZ ;  /* 0x0000000300087210 */ /* 0x000fe20007fde0ff */
[----:B------:R-:W0:Y:S01]  /*3b610*/  LDCU UR6, c[0x0][0x39c] ;  /* 0x00007380ff0677ac */ /* 0x000e220008000800 */
[----:B-1----:R-:W-:Y:S02]  /*3b620*/  PRMT R4, R18, 0x7772, RZ ;  /* 0x0000777212047816 */ /* 0x002fe400000000ff */
[----:B------:R-:W-:Y:S01]  /*3b630*/  LEA.HI.X.SX32 R9, R0, R5, 0x1, P6 ;  /* 0x0000000500097211 */ /* 0x000fe200030f0eff */
[----:B------:R-:W-:Y:S01]  /*3b640*/  IMAD R0, R56, 0x2, R2 ;  /* 0x0000000238007824 */ /* 0x000fe200078e0202 */
[----:B------:R-:W-:-:S03]  /*3b650*/  IADD3 R6, P6, PT, R2, R3, RZ ;  /* 0x0000000302067210 */ /* 0x000fc60007fde0ff */
[----:B------:R1:W-:Y:S01]  /*3b660*/  @P5 STG.E.U8 desc[UR22][R8.64], R4 ;  /* 0x0000000408005986 */ /* 0x0003e2000c101116 */
[----:B------:R-:W-:Y:S02]  /*3b670*/  LEA.HI.X.SX32 R7, R2, R5, 0x1, P6 ;  /* 0x0000000502077211 */ /* 0x000fe400030f0eff */
[----:B---3--:R-:W-:Y:S01]  /*3b680*/  ISETP.LT.AND P5, PT, R10, UR4, !P0 ;  /* 0x000000040a007c0c */ /* 0x008fe2000c7a1270 */
[----:B------:R-:W2:Y:S01]  /*3b690*/  LDCU UR4, c[0x0][0x39c] ;  /* 0x00007380ff0477ac */ /* 0x000ea20008000800 */
[----:B------:R-:W-:Y:S01]  /*3b6a0*/  PRMT R18, R18, 0x7773, RZ ;  /* 0x0000777312127816 */ /* 0x000fe200000000ff */
[----:B------:R-:W3:Y:S01]  /*3b6b0*/  LDL.LU R10, [R1+0xde0] ;  /* 0x000de000010a7983 */ /* 0x000ee20000300800 */
[----:B------:R-:W-:Y:S02]  /*3b6c0*/  PRMT R2, R19, 0x7770, RZ ;  /* 0x0000777013027816 */ /* 0x000fe400000000ff */
[----:B-1----:R-:W-:-:S04]  /*3b6d0*/  IADD3 R8, P6, PT, R0, R3, RZ ;  /* 0x0000000300087210 */ /* 0x002fc80007fde0ff */
[----:B------:R-:W-:Y:S01]  /*3b6e0*/  LEA.HI.X.SX32 R9, R0, R5, 0x1, P6 ;  /* 0x0000000500097211 */ /* 0x000fe200030f0eff */
[----:B------:R-:W-:Y:S01]  /*3b6f0*/  IMAD R0, R56, 0x2, R0 ;  /* 0x0000000238007824 */ /* 0x000fe200078e0200 */
[----:B------:R1:W-:Y:S04]  /*3b700*/  @P4 STG.E.U8 desc[UR22][R6.64], R18 ;  /* 0x0000001206004986 */ /* 0x0003e8000c101116 */
[----:B------:R0:W-:Y:S04]  /*3b710*/  @P1 STG.E.U8 desc[UR22][R8.64], R2 ;  /* 0x0000000208001986 */ /* 0x0001e8000c101116 */
[----:B-1----:R-:W3:Y:S01]  /*3b720*/  LDL.LU R18, [R1+0xe58] ;  /* 0x000e580001127983 */ /* 0x002ee20000300800 */
[----:B0-----:R-:W-:Y:S01]  /*3b730*/  IADD3 R8, P6, PT, R0, R3, RZ ;  /* 0x0000000300087210 */ /* 0x001fe20007fde0ff */
[----:B------:R-:W-:-:S03]  /*3b740*/  IMAD R2, R56, 0x2, R0 ;  /* 0x0000000238027824 */ /* 0x000fc600078e0200 */
[----:B------:R-:W-:Y:S02]  /*3b750*/  LEA.HI.X.SX32 R9, R0, R5, 0x1, P6 ;  /* 0x0000000500097211 */ /* 0x000fe400030f0eff */
[----:B------:R-:W-:Y:S01]  /*3b760*/  IADD3 R6, P6, PT, R2, R3, RZ ;  /* 0x0000000302067210 */ /* 0x000fe20007fde0ff */
[----:B------:R-:W-:Y:S01]  /*3b770*/  IMAD R0, R56, 0x2, R2 ;  /* 0x0000000238007824 */ /* 0x000fe200078e0202 */
[C---:B------:R-:W-:Y:S02]  /*3b780*/  PRMT R4, R19.reuse, 0x7771, RZ ;  /* 0x0000777113047816 */ /* 0x040fe400000000ff */
[----:B------:R-:W-:Y:S02]  /*3b790*/  LEA.HI.X.SX32 R7, R2, R5, 0x1, P6 ;  /* 0x0000000502077211 */ /* 0x000fe400030f0eff */
[----:B------:R-:W-:Y:S01]  /*3b7a0*/  PRMT R2, R19, 0x7772, RZ ;  /* 0x0000777213027816 */ /* 0x000fe200000000ff */
[----:B------:R0:W-:Y:S04]  /*3b7b0*/  @P3 STG.E.U8 desc[UR22][R8.64], R4 ;  /* 0x0000000408003986 */ /* 0x0001e8000c101116 */
[----:B------:R-:W-:Y:S01]  /*3b7c0*/  @P5 STG.E.U8 desc[UR22][R6.64], R2 ;  /* 0x0000000206005986 */ /* 0x000fe2000c101116 */
[----:B-----5:R-:W-:Y:S01]  /*3b7d0*/  ISETP.LT.AND P4, PT, R20, UR5, !P0 ;  /* 0x0000000514007c0c */ /* 0x020fe2000c781270 */
[----:B------:R-:W4:Y:S01]  /*3b7e0*/  LDCU UR5, c[0x0][0x39c] ;  /* 0x00007380ff0577ac */ /* 0x000f220008000800 */
[----:B------:R-:W-:Y:S01]  /*3b7f0*/  ISETP.LT.AND P1, PT, R11, UR6, !P0 ;  /* 0x000000060b007c0c */ /* 0x000fe2000c721270 */
[----:B------:R-:W3:Y:S01]  /*3b800*/  LDCU UR6, c[0x0][0x39c] ;  /* 0x00007380ff0677ac */ /* 0x000ee20008000800 */
[----:B------:R-:W5:Y:S01]  /*3b810*/  LDL.LU R11, [R1+0xe7c] ;  /* 0x000e7c00010b7983 */ /* 0x000f620000300800 */
[----:B----4-:R-:W-:Y:S01]  /*3b820*/  ISETP.LT.AND P5, PT, R16, UR5, !P0 ;  /* 0x0000000510007c0c */ /* 0x010fe2000c7a1270 */
[----:B------:R-:W5:Y:S02]  /*3b830*/  LDCU UR5, c[0x0][0x39c] ;  /* 0x00007380ff0577ac */ /* 0x000f640008000800 */
[----:B------:R-:W4:Y:S01]  /*3b840*/  LDL.LU R16, [R1+0xecc] ;  /* 0x000ecc0001107983 */ /* 0x000f220000300800 */
[----:B0-----:R-:W-:-:S02]  /*3b850*/  IADD3 R8, P6, PT, R0, R3, RZ ;  /* 0x0000000300087210 */ /* 0x001fc40007fde0ff */
[----:B------:R-:W-:Y:S02]  /*3b860*/  PRMT R19, R19, 0x7773, RZ ;  /* 0x0000777313137816 */ /* 0x000fe400000000ff */
[----:B------:R-:W-:Y:S01]  /*3b870*/  LEA.HI.X.SX32 R9, R0, R5, 0x1, P6 ;  /* 0x0000000500097211 */ /* 0x000fe200030f0eff */
[C---:B------:R-:W-:Y:S01]  /*3b880*/  IMAD R0, R56.reuse, 0x2, R0 ;  /* 0x0000000238007824 */ /* 0x040fe200078e0200 */
[----:B--2---:R-:W-:Y:S01]  /*3b890*/  ISETP.LT.AND P3, PT, R17, UR4, !P0 ;  /* 0x0000000411007c0c */ /* 0x004fe2000c761270 */
[----:B------:R-:W0:Y:S02]  /*3b8a0*/  LDCU UR4, c[0x0][0x39c] ;  /* 0x00007380ff0477ac */ /* 0x000e240008000800 */
[----:B------:R1:W-:Y:S01]  /*3b8b0*/  @P4 STG.E.U8 desc[UR22][R8.64], R19 ;  /* 0x0000001308004986 */ /* 0x0003e2000c101116 */
[----:B------:R-:W-:Y:S01]  /*3b8c0*/  IMAD R4, R56, 0x2, R0 ;  /* 0x0000000238047824 */ /* 0x000fe200078e0200 */
[C---:B-1----:R-:W-:Y:S02]  /*3b8d0*/  IADD3 R8, P6, PT, R0.reuse, R3, RZ ;  /* 0x0000000300087210 */ /* 0x042fe40007fde0ff */
[----:B------:R-:W2:Y:S02]  /*3b8e0*/  LDL.LU R19, [R1+0xf28] ;  /* 0x000f280001137983 */ /* 0x000ea40000300800 */
[----:B------:R-:W-:-:S02]  /*3b8f0*/  LEA.HI.X.SX32 R9, R0, R5, 0x1, P6 ;  /* 0x0000000500097211 */ /* 0x000fc400030f0eff */
[----:B------:R-:W2:Y:S01]  /*3b900*/  LDL.LU R17, [R1+0xddc] ;  /* 0x000ddc0001117983 */ /* 0x000ea20000300800 */
[----:B------:R-:W-:Y:S02]  /*3b910*/  IADD3 R6, P6, PT, R4, R3, RZ ;  /* 0x0000000304067210 */ /* 0x000fe40007fde0ff */
[----:B---3--:R-:W-:Y:S01]  /*3b920*/  ISETP.LT.AND P4, PT, R10, UR6, !P0 ;  /* 0x000000060a007c0c */ /* 0x008fe2000c781270 */
[----:B------:R-:W4:Y:S01]  /*3b930*/  LDCU UR6, c[0x0][0x39c] ;  /* 0x00007380ff0677ac */ /* 0x000f220008000800 */
[C---:B------:R-:W-:Y:S02]  /*3b940*/  PRMT R10, R12.reuse, 0x7770, RZ ;  /* 0x000077700c0a7816 */ /* 0x040fe400000000ff */
[----:B------:R-:W-:Y:S02]  /*3b950*/  PRMT R0, R12, 0x7771, RZ ;  /* 0x000077710c007816 */ /* 0x000fe400000000ff */
[----:B------:R-:W-:Y:S01]  /*3b960*/  LEA.HI.X.SX32 R7, R4, R5, 0x1, P6 ;  /* 0x0000000504077211 */ /* 0x000fe200030f0eff */
[----:B------:R1:W-:Y:S04]  /*3b970*/  @P1 STG.E.U8 desc[UR22][R8.64], R10 ;  /* 0x0000000a08001986 */ /* 0x0003e8000c101116 */
[----:B------:R3:W-:Y:S01]  /*3b980*/  @P3 STG.E.U8 desc[UR22][R6.64], R0 ;  /* 0x0000000006003986 */ /* 0x0007e2000c101116 */
[----:B------:R-:W-:-:S05]  /*3b990*/  IMAD R2, R56, 0x2, R4 ;  /* 0x0000000238027824 */ /* 0x000fca00078e0204 */
[----:B-1----:R-:W-:-:S04]  /*3b9a0*/  IADD3 R8, P6, PT, R2, R3, RZ ;  /* 0x0000000302087210 */ /* 0x002fc80007fde0ff */
[----:B------:R-:W-:Y:S02]  /*3b9b0*/  LEA.HI.X.SX32 R9, R2, R5, 0x1, P6 ;  /* 0x0000000502097211 */ /* 0x000fe400030f0eff */
[----:B---3--:R-:W-:Y:S02]  /*3b9c0*/  PRMT R0, R12, 0x7772, RZ ;  /* 0x000077720c007816 */ /* 0x008fe400000000ff */
[----:B0-----:R-:W-:Y:S02]  /*3b9d0*/  ISETP.LT.AND P1, PT, R18, UR4, !P0 ;  /* 0x0000000412007c0c */ /* 0x001fe4000c721270 */
[----:B-----5:R-:W-:Y:S01]  /*3b9e0*/  ISETP.LT.AND P3, PT, R11, UR5, !P0 ;  /* 0x000000050b007c0c */ /* 0x020fe2000c761270 */
[----:B------:R0:W-:Y:S01]  /*3b9f0*/  @P5 STG.E.U8 desc[UR22][R8.64], R0 ;  /* 0x0000000008005986 */ /* 0x0001e2000c101116 */
[----:B------:R-:W-:Y:S01]  /*3ba00*/  IMAD R2, R56, 0x2, R2 ;  /* 0x0000000238027824 */ /* 0x000fe200078e0202 */
[----:B------:R-:W2:Y:S02]  /*3ba10*/  LDCU UR5, c[0x0][0x39c] ;  /* 0x00007380ff0577ac */ /* 0x000ea40008000800 */
[----:B------:R-:W3:Y:S01]  /*3ba20*/  LDL.LU R11, [R1+0xe30] ;  /* 0x000e3000010b7983 */ /* 0x000ee20000300800 */
[----:B------:R-:W-:Y:S01]  /*3ba30*/  PRMT R12, R12, 0x7773, RZ ;  /* 0x000077730c0c7816 */ /* 0x000fe200000000ff */
[----:B------:R-:W1:Y:S02]  /*3ba40*/  LDCU UR4, c[0x0][0x39c] ;  /* 0x00007380ff0477ac */ /* 0x000e640008000800 */
[----:B------:R-:W5:Y:S01]  /*3ba50*/  LDL.LU R18, [R1+0xea8] ;  /* 0x000ea80001127983 */ /* 0x000f620000300800 */
[----:B----4-:R-:W-:Y:S01]  /*3ba60*/  ISETP.LT.AND P5, PT, R16, UR6, !P0 ;  /* 0x0000000610007c0c */ /* 0x010fe2000c7a1270 */
[----:B------:R-:W-:-:S02]  /*3ba70*/  IMAD R4, R56, 0x2, R2 ;  /* 0x0000000238047824 */ /* 0x000fc400078e0202 */
[----:B------:R-:W4:Y:S01]  /*3ba80*/  LDL.LU R16, [R1+0xec8] ;  /* 0x000ec80001107983 */ /* 0x000f220000300800 */
[C---:B0-----:R-:W-:Y:S01]  /*3ba90*/  IADD3 R8, P6, PT, R2.reuse, R3, RZ ;  /* 0x0000000302087210 */ /* 0x041fe20007fde0ff */
[----:B------:R-:W3:Y:S02]  /*3baa0*/  LDCU UR6, c[0x0][0x39c] ;  /* 0x00007380ff0677ac */ /* 0x000ee40008000800 */
[----:B------:R-:W5:Y:S01]  /*3bab0*/  LDL.LU R10, [R1+0xf10] ;  /* 0x000f1000010a7983 */ /* 0x000f620000300800 */
[----:B------:R-:W-:Y:S01]  /*3bac0*/  LEA.HI.X.SX32 R9, R2, R5, 0x1, P6 ;  /* 0x0000000502097211 */ /* 0x000fe200030f0eff */
[----:B------:R-:W-:Y:S01]  /*3bad0*/  IMAD R2, R56, 0x2, R4 ;  /* 0x0000000238027824 */ /* 0x000fe200078e0204 */
[----:B------:R-:W-:-:S03]  /*3bae0*/  IADD3 R6, P6, PT, R4, R3, RZ ;  /* 0x0000000304067210 */ /* 0x000fc60007fde0ff */
[----:B------:R0:W-:Y:S01]  /*3baf0*/  @P4 STG.E.U8 desc[UR22][R8.64], R12 ;  /* 0x0000000c08004986 */ /* 0x0001e2000c101116 */
[----:B------:R-:W-:Y:S02]  /*3bb00*/  LEA.HI.X.SX32 R7, R4, R5, 0x1, P6 ;  /* 0x0000000504077211 */ /* 0x000fe400030f0eff */
[C---:B------:R-:W-:Y:S02]  /*3bb10*/  PRMT R0, R13.reuse, 0x7770, RZ ;  /* 0x000077700d007816 */ /* 0x040fe400000000ff */
[----:B------:R-:W-:Y:S02]  /*3bb20*/  PRMT R4, R13, 0x7771, RZ ;  /* 0x000077710d047816 */ /* 0x000fe400000000ff */
[C---:B0-----:R-:W-:Y:S01]  /*3bb30*/  IADD3 R8, P6, PT, R2.reuse, R3, RZ ;  /* 0x0000000302087210 */ /* 0x041fe20007fde0ff */
[----:B------:R0:W-:Y:S03]  /*3bb40*/  @P1 STG.E.U8 desc[UR22][R6.64], R0 ;  /* 0x0000000006001986 */ /* 0x0001e6000c101116 */
[----:B------:R-:W-:-:S02]  /*3bb50*/  LEA.HI.X.SX32 R9, R2, R5, 0x1, P6 ;  /* 0x0000000502097211 */ /* 0x000fc400030f0eff */
[----:B--2---:R-:W-:Y:S01]  /*3bb60*/  ISETP.LT.AND P1, PT, R17, UR5, !P0 ;  /* 0x0000000511007c0c */ /* 0x004fe2000c721270 */
[----:B------:R-:W4:Y:S01]  /*3bb70*/  LDCU UR5, c[0x0][0x39c] ;  /* 0x00007380ff0577ac */ /* 0x000f220008000800 */
[----:B------:R-:W2:Y:S04]  /*3bb80*/  LDL.LU R17, [R1+0xe0c] ;  /* 0x000e0c0001117983 */ /* 0x000ea80000300800 */
[----:B------:R1:W-:Y:S01]  /*3bb90*/  @P3 STG.E.U8 desc[UR22][R8.64], R4 ;  /* 0x0000000408003986 */ /* 0x0003e2000c101116 */
[C---:B0-----:R-:W-:Y:S01]  /*3bba0*/  IMAD R0, R56.reuse, 0x2, R2 ;  /* 0x0000000238007824 */ /* 0x041fe200078e0202 */
[----:B-1----:R-:W-:Y:S01]  /*3bbb0*/  ISETP.LT.AND P4, PT, R19, UR4, !P0 ;  /* 0x0000000413007c0c */ /* 0x002fe2000c781270 */
[----:B------:R-:W5:Y:S02]  /*3bbc0*/  LDCU UR4, c[0x0][0x39c] ;  /* 0x00007380ff0477ac */ /* 0x000f640008000800 */
[----:B------:R-:W-:Y:S01]  /*3bbd0*/  IMAD R2, R56, 0x2, R0 ;  /* 0x0000000238027824 */ /* 0x000fe200078e0200 */
[----:B------:R-:W-:-:S04]  /*3bbe0*/  IADD3 R6, P6, PT, R0, R3, RZ ;  /* 0x0000000300067210 */ /* 0x000fc80007fde0ff */
[----:B------:R-:W-:Y:S02]  /*3bbf0*/  LEA.HI.X.SX32 R7, R0, R5, 0x1, P6 ;  /* 0x0000000500077211 */ /* 0x000fe400030f0eff */
[C---:B------:R-:W-:Y:S02]  /*3bc00*/  IADD3 R8, P6, PT, R2.reuse, R3, RZ ;  /* 0x0000000302087210 */ /* 0x040fe40007fde0ff */
[C---:B------:R-:W-:Y:S02]  /*3bc10*/  PRMT R4, R13.reuse, 0x7772, RZ ;  /* 0x000077720d047816 */ /* 0x040fe400000000ff */
[----:B------:R-:W-:Y:S02]  /*3bc20*/  PRMT R13, R13, 0x7773, RZ ;  /* 0x000077730d0d7816 */ /* 0x000fe400000000ff */
[----:B------:R-:W-:Y:S01]  /*3bc30*/  LEA.HI.X.SX32 R9, R2, R5, 0x1, P6 ;  /* 0x0000000502097211 */ /* 0x000fe200030f0eff */
[----:B------:R-:W-:Y:S04]  /*3bc40*/  @P5 STG.E.U8 desc[UR22][R6.64], R4 ;  /* 0x0000000406005986 */ /* 0x000fe8000c101116 */
[----:B------:R0:W-:Y:S01]  /*3bc50*/  @P4 STG.E.U8 desc[UR22][R8.64], R13 ;  /* 0x0000000d08004986 */ /* 0x0001e2000c101116 */
[----:B---3--:R-:W-:Y:S01]  /*3bc60*/  ISETP.LT.AND P3, PT, R11, UR6, !P0 ;  /* 0x000000060b007c0c */ /* 0x008fe2000c761270 */
[----:B------:R-:W1:Y:S02]  /*3bc70*/  LDCU UR6, c[0x0][0x39c] ;  /* 0x00007380ff0677ac */ /* 0x000e640008000800 */
[----:B------:R-:W3:Y:S01]  /*3bc80*/  LDL.LU R11, [R1+0xe2c] ;  /* 0x000e2c00010b7983 */ /* 0x000ee20000300800 */
[----:B----4-:R-:W-:Y:S01]  /*3bc90*/  ISETP.LT.AND P4, PT, R16, UR5, !P0 ;  /* 0x0000000510007c0c */ /* 0x010fe2000c781270 */
[----:B------:R-:W-:-:S02]  /*3bca0*/  IMAD R0, R56, 0x2, R2 ;  /* 0x0000000238007824 */ /* 0x000fc400078e0202 */
[----:B------:R-:W4:Y:S01]  /*3bcb0*/  LDL.LU R16, [R1+0xe78] ;  /* 0x000e780001107983 */ /* 0x000f220000300800 */
[----:B------:R-:W3:Y:S03]  /*3bcc0*/  LDCU UR5, c[0x0][0x39c] ;  /* 0x00007380ff0577ac */ /* 0x000ee60008000800 */
[----:B0-----:R-:W4:Y:S04]  /*3bcd0*/  LDL.LU R13, [R1+0xef0] ;  /* 0x000ef000010d7983 */ /* 0x001f280000300800 */
[----:B------:R-:W4:Y:S01]  /*3bce0*/  LDL.LU R12, [R1+0xf0c] ;  /* 0x000f0c00010c7983 */ /* 0x000f220000300800 */
[----:B------:R-:W-:-:S04]  /*3bcf0*/  IADD3 R6, P6, PT, R0, R3, RZ ;  /* 0x0000000300067210 */ /* 0x000fc80007fde0ff */
[----:B------:R-:W-:Y:S01]  /*3bd00*/  LEA.HI.X.SX32 R7, R0, R5, 0x1, P6 ;  /* 0x0000000500077211 */ /* 0x000fe200030f0eff */
[----:B------:R-:W-:Y:S01]  /*3bd10*/  IMAD R0, R56, 0x2, R0 ;  /* 0x0000000238007824 */ /* 0x000fe200078e0200 */
[----:B------:R-:W-:Y:S02]  /*3bd20*/  PRMT R2, R14, 0x7770, RZ ;  /* 0x000077700e027816 */ /* 0x000fe400000000ff */
[----:B-----5:R-:W-:Y:S01]  /*3bd30*/  ISETP.LT.AND P5, PT, R18, UR4, !P0 ;  /* 0x0000000412007c0c */ /* 0x020fe2000c7a1270 */
[----:B------:R-:W-:Y:S01]  /*3bd40*/  IMAD R4, R56, 0x2, R0 ;  /* 0x0000000238047824 */ /* 0x000fe200078e0200 */
[----:B------:R-:W-:Y:S01]  /*3bd50*/  IADD3 R8, P6, PT, R0, R3, RZ ;  /* 0x0000000300087210 */ /* 0x000fe20007fde0ff */
[----:B------:R0:W-:Y:S01]  /*3bd60*/  @P1 STG.E.U8 desc[UR22][R6.64], R2 ;  /* 0x0000000206001986 */ /* 0x0001e2000c101116 */
[----:B------:R-:W2:Y:S01]  /*3bd70*/  LDCU UR4, c[0x0][0x39c] ;  /* 0x00007380ff0477ac */ /* 0x000ea20008000800 */
[----:B-1----:R-:W-:Y:S02]  /*3bd80*/  ISETP.LT.AND P1, PT, R10, UR6, !P0 ;  /* 0x000000060a007c0c */ /* 0x002fe4000c721270 */
[----:B------:R-:W-:Y:S01]  /*3bd90*/  LEA.HI.X.SX32 R9, R0, R5, 0x1, P6 ;  /* 0x0000000500097211 */ /* 0x000fe200030f0eff */
[----:B------:R-:W4:Y:S01]  /*3bda0*/  LDCU UR6, c[0x0][0x39c] ;  /* 0x00007380ff0677ac */ /* 0x000f220008000800 */
[----:B------:R-:W-:-:S02]  /*3bdb0*/  PRMT R10, R14, 0x7771, RZ ;  /* 0x000077710e0a7816 */ /* 0x000fc400000000ff */
[----:B------:R-:W-:Y:S02]  /*3bdc0*/  PRMT R0, R14, 0x7772, RZ ;  /* 0x000077720e007816 */ /* 0x000fe400000000ff */
[----:B0-----:R-:W-:Y:S01]  /*3bdd0*/  IADD3 R6, P6, PT, R4, R3, RZ ;  /* 0x0000000304067210 */ /* 0x001fe20007fde0ff */
[----:B------:R-:W-:Y:S01]  /*3bde0*/  IMAD R2, R56, 0x2, R4 ;  /* 0x0000000238027824 */ /* 0x000fe200078e0204 */
[----:B------:R0:W-:Y:S02]  /*3bdf0*/  @P3 STG.E.U8 desc[UR22][R8.64], R10 ;  /* 0x0000000a08003986 */ /* 0x0001e4000c101116 */
[----:B------:R-:W-:Y:S02]  /*3be00*/  LEA.HI.X.SX32 R7, R4, R5, 0x1, P6 ;  /* 0x0000000504077211 */ /* 0x000fe400030f0eff */
[----:B------:R-:W-:-:S03]  /*3be10*/  PRMT R14, R14, 0x7773, RZ ;  /* 0x000077730e0e7816 */ /* 0x000fc600000000ff */
[----:B------:R-:W-:Y:S01]  /*3be20*/  @P5 STG.E.U8 desc[UR22][R6.64], R0 ;  /* 0x0000000006005986 */ /* 0x000fe2000c101116 */
[----:B0-----:R-:W-:-:S04]  /*3be30*/  IADD3 R8, P6, PT, R2, R3, RZ ;  /* 0x0000000302087210 */ /* 0x001fc80007fde0ff */
[----:B------:R-:W-:Y:S01]  /*3be40*/  LEA.HI.X.SX32 R9, R2, R5, 0x1, P6 ;  /* 0x0000000502097211 */ /* 0x000fe200030f0eff */
[C---:B------:R-:W-:Y:S01]  /*3be50*/  IMAD R2, R56.reuse, 0x2, R2 ;  /* 0x0000000238027824 */ /* 0x040fe200078e0202 */
[----:B--2---:R-:W-:Y:S01]  /*3be60*/  ISETP.LT.AND P3, PT, R17, UR4, !P0 ;  /* 0x0000000411007c0c */ /* 0x004fe2000c761270 */
[----:B------:R-:W0:Y:S02]  /*3be70*/  LDCU UR4, c[0x0][0x39c] ;  /* 0x00007380ff0477ac */ /* 0x000e240008000800 */
[----:B------:R1:W-:Y:S01]  /*3be80*/  @P4 STG.E.U8 desc[UR22][R8.64], R14 ;  /* 0x0000000e08004986 */ /* 0x0003e2000c101116 */
[----:B------:R-:W-:Y:S01]  /*3be90*/  IMAD R4, R56, 0x2, R2 ;  /* 0x0000000238047824 */ /* 0x000fe200078e0202 */
[----:B------:R-:W-:Y:S02]  /*3bea0*/  PRMT R10, R15, 0x7770, RZ ;  /* 0x000077700f0a7816 */ /* 0x000fe400000000ff */
[----:B-1----:R-:W-:-:S04]  /*3beb0*/  IADD3 R8, P6, PT, R2, R3, RZ ;  /* 0x0000000302087210 */ /* 0x002fc80007fde0ff */
[----:B------:R-:W-:Y:S02]  /*3bec0*/  LEA.HI.X.SX32 R9, R2, R5, 0x1, P6 ;  /* 0x0000000502097211 */ /* 0x000fe400030f0eff */
[C---:B------:R-:W-:Y:S02]  /*3bed0*/  IADD3 R6, P6, PT, R4.reuse, R3, RZ ;  /* 0x0000000304067210 */ /* 0x040fe40007fde0ff */
[----:B------:R-:W-:Y:S02]  /*3bee0*/  PRMT R0, R15, 0x7771, RZ ;  /* 0x000077710f007816 */ /* 0x000fe400000000ff */
[----:B------:R-:W-:Y:S01]  /*3bef0*/  LEA.HI.X.SX32 R7, R4, R5, 0x1, P6 ;  /* 0x0000000504077211 */ /* 0x000fe200030f0eff */
[----:B------:R-:W-:Y:S04]  /*3bf00*/  @P1 STG.E.U8 desc[UR22][R8.64], R10 ;  /* 0x0000000a08001986 */ /* 0x000fe8000c101116 */
[----:B------:R1:W-:Y:S01]  /*3bf10*/  @P3 STG.E.U8 desc[UR22][R6.64], R0 ;  /* 0x0000000006003986 */ /* 0x0003e2000c101116 */
[----:B---3--:R-:W-:Y:S01]  /*3bf20*/  ISETP.LT.AND P5, PT, R11, UR5, !P0 ;  /* 0x000000050b007c0c */ /* 0x008fe2000c7a1270 */
[----:B------:R-:W2:Y:S02]  /*3bf30*/  LDCU UR5, c[0x0][0x39c] ;  /* 0x00007380ff0577ac */ /* 0x000ea40008000800 */
[----:B------:R-:W3:Y:S01]  /*3bf40*/  LDL.LU R11, [R1+0xdd8] ;  /* 0x000dd800010b7983 */ /* 0x000ee20000300800 */
[----:B----4-:R-:W-:Y:S01]  /*3bf50*/  ISETP.LT.AND P4, PT, R16, UR6, !P0 ;  /* 0x0000000610007c0c */ /* 0x010fe2000c781270 */
[----:B------:R-:W3:Y:S02]  /*3bf60*/  LDCU UR6, c[0x0][0x39c] ;  /* 0x00007380ff0677ac */ /* 0x000ee40008000800 */
[----:B------:R-:W4:Y:S04]  /*3bf70*/  LDL.LU R16, [R1+0xe54] ;  /* 0x000e540001107983 */ /* 0x000f280000300800 */
[----:B------:R-:W5:Y:S01]  /*3bf80*/  LDL.LU R14, [R1+0xe74] ;  /* 0x000e7400010e7983 */ /* 0x000f620000300800 */
[----:B--2---:R-:W-:Y:S01]  /*3bf90*/  ISETP.LT.AND P3, PT, R12, UR5, !P0 ;  /* 0x000000050c007c0c */ /* 0x004fe2000c761270 */
[----:B------:R-:W-:-:S02]  /*3bfa0*/  IMAD R2, R56, 0x2, R4 ;  /* 0x0000000238027824 */ /* 0x000fc400078e0204 */
[----:B------:R-:W2:Y:S01]  /*3bfb0*/  LDL.LU R12, [R1+0xec4] ;  /* 0x000ec400010c7983 */ /* 0x000ea20000300800 */
[----:B-1----:R-:W-:Y:S01]  /*3bfc0*/  PRMT R0, R15, 0x7772, RZ ;  /* 0x000077720f007816 */ /* 0x002fe200000000ff */
[----:B------:R-:W5:Y:S01]  /*3bfd0*/  LDCU UR5, c[0x0][0x39c] ;  /* 0x00007380ff0577ac */ /* 0x000f620008000800 */
[----:B------:R-:W-:-:S04]  /*3bfe0*/  IADD3 R8, P6, PT, R2, R3, RZ ;  /* 0x0000000302087210 */ /* 0x000fc80007fde0ff */
[----:B------:R-:W-:Y:S01]  /*3bff0*/  LEA.HI.X.SX32 R9, R2, R5, 0x1, P6 ;  /* 0x0000000502097211 */ /* 0x000fe200030f0eff */
[C---:B------:R-:W-:Y:S01]  /*3c000*/  IMAD R2, R56.reuse, 0x2, R2 ;  /* 0x0000000238027824 */ /* 0x040fe200078e0202 */
[----:B0-----:R-:W-:Y:S01]  /*3c010*/  ISETP.LT.AND P1, PT, R13, UR4, !P0 ;  /* 0x000000040d007c0c */ /* 0x001fe2000c721270 */
[----:B------:R-:W4:Y:S01]  /*3c020*/  LDCU UR4, c[0x0][0x39c] ;  /* 0x00007380ff0477ac */ /* 0x000f220008000800 */
[----:B------:R-:W4:Y:S01]  /*3c030*/  LDL.LU R13, [R1+0xf24] ;  /* 0x000f2400010d7983 */ /* 0x000f220000300800 */
[----:B------:R-:W-:Y:S01]  /*3c040*/  IMAD R4, R56, 0x2, R2 ;  /* 0x0000000238047824 */ /* 0x000fe200078e0202 */
[C---:B------:R-:W-:Y:S02]  /*3c050*/  IADD3 R6, P6, PT, R2.reuse, R3, RZ ;  /* 0x0000000302067210 */ /* 0x040fe40007fde0ff */
[----:B------:R0:W-:Y:S01]  /*3c060*/  @P5 STG.E.U8 desc[UR22][R8.64], R0 ;  /* 0x0000000008005986 */ /* 0x0001e2000c101116 */
[----:B------:R-:W-:Y:S02]  /*3c070*/  PRMT R15, R15, 0x7773, RZ ;  /* 0x000077730f0f7816 */ /* 0x000fe400000000ff */
[----:B------:R-:W-:Y:S01]  /*3c080*/  LEA.HI.X.SX32 R7, R2, R5, 0x1, P6 ;  /* 0x0000000502077211 */ /* 0x000fe200030f0eff */
[----:B------:R-:W-:-:S04]  /*3c090*/  IMAD R2, R56, 0x2, R4 ;  /* 0x0000000238027824 */ /* 0x000fc800078e0204 */
[----:B------:R1:W-:Y:S01]  /*3c0a0*/  @P4 STG.E.U8 desc[UR22][R6.64], R15 ;  /* 0x0000000f06004986 */ /* 0x0003e2000c101116 */
        /* <DEDUP_REMOVED lines=8> */
[----:B---3--:R-:W-:Y:S01]  /*3c130*/  ISETP.LT.AND P5, PT, R11, UR6, !P0 ;  /* 0x000000060b007c0c */ /* 0x008fe2000c7a1270 */
[----:B------:R-:W2:Y:S02]  /*3c140*/  LDCU UR6, c[0x0][0x39c] ;  /* 0x00007380ff0677ac */ /* 0x000ea40008000800 */
[----:B------:R-:W3:Y:S04]  /*3c150*/  LDL.LU R11, [R1+0xdd4] ;  /* 0x000dd400010b7983 */ /* 0x000ee80000300800 */
[----:B------:R-:W3:Y:S04]  /*3c160*/  LDL.LU R10, [R1+0xe28] ;  /* 0x000e2800010a7983 */ /* 0x000ee80000300800 */
[----:B------:R-:W3:Y:S01]  /*3c170*/  LDL.LU R15, [R1+0xea4] ;  /* 0x000ea400010f7983 */ /* 0x000ee20000300800 */
[----:B--2---:R-:W-:Y:S01]  /*3c180*/  ISETP.LT.AND P3, PT, R12, UR6, !P0 ;  /* 0x000000060c007c0c */ /* 0x004fe2000c761270 */
[----:B0-----:R-:W-:-:S02]  /*3c190*/  IMAD R0, R56, 0x2, R2 ;  /* 0x0000000238007824 */ /* 0x001fc400078e0202 */
[----:B------:R-:W2:Y:S01]  /*3c1a0*/  LDL.LU R12, [R1+0xec0] ;  /* 0x000ec000010c7983 */ /* 0x000ea20000300800 */
[----:B-----5:R-:W-:Y:S01]  /*3c1b0*/  ISETP.LT.AND P1, PT, R14, UR5, !P0 ;  /* 0x000000050e007c0c */ /* 0x020fe2000c721270 */
[----:B------:R-:W3:Y:S01]  /*3c1c0*/  LDCU UR5, c[0x0][0x39c] ;  /* 0x00007380ff0577ac */ /* 0x000ee20008000800 */
[----:B------:R-:W-:Y:S01]  /*3c1d0*/  IMAD R2, R56, 0x2, R0 ;  /* 0x0000000238027824 */ /* 0x000fe200078e0200 */
[----:B------:R-:W-:Y:S02]  /*3c1e0*/  IADD3 R8, P6, PT, R0, R3, RZ ;  /* 0x0000000300087210 */ /* 0x000fe40007fde0ff */
[----:B----4-:R-:W-:Y:S01]  /*3c1f0*/  ISETP.LT.AND P4, PT, R16, UR4, !P0 ;  /* 0x0000000410007c0c */ /* 0x010fe2000c781270 */
[----:B------:R-:W0:Y:S01]  /*3c200*/  LDCU UR4, c[0x0][0x39c] ;  /* 0x00007380ff0477ac */ /* 0x000e220008000800 */
[----:B------:R-:W-:Y:S01]  /*3c210*/  LEA.HI.X.SX32 R9, R0, R5, 0x1, P6 ;  /* 0x0000000500097211 */ /* 0x000fe200030f0eff */
[----:B------:R-:W-:Y:S01]  /*3c220*/  IMAD R0, R56, 0x2, R2 ;  /* 0x0000000238007824 */ /* 0x000fe200078e0202 */
[----:B-1----:R-:W-:Y:S01]  /*3c230*/  PRMT R4, R28, 0x7772, RZ ;  /* 0x000077721c047816 */ /* 0x002fe200000000ff */
[----:B------:R-:W1:Y:S01]  /*3c240*/  LDCU UR6, c[0x0][0x39c] ;  /* 0x00007380ff0677ac */ /* 0x000e620008000800 */
[----:B------:R-:W-:-:S02]  /*3c250*/  IADD3 R6, P6, PT, R2, R3, RZ ;  /* 0x0000000302067210 */ /* 0x000fc40007fde0ff */
[----:B------:R-:W-:Y:S01]  /*3c260*/  PRMT R28, R28, 0x7773, RZ ;  /* 0x000077731c1c7816 */ /* 0x000fe200000000ff */
[----:B------:R4:W-:Y:S01]  /*3c270*/  @P5 STG.E.U8 desc[UR22][R8.64], R4 ;  /* 0x0000000408005986 */ /* 0x0009e2000c101116 */
[----:B------:R-:W-:Y:S02]  /*3c280*/  LEA.HI.X.SX32 R7, R2, R5, 0x1, P6 ;  /* 0x0000000502077211 */ /* 0x000fe400030f0eff */
[----:B------:R-:W-:-:S03]  /*3c290*/  PRMT R2, R29, 0x7770, RZ ;  /* 0x000077701d027816 */ /* 0x000fc600000000ff */
[----:B------:R-:W-:Y:S01]  /*3c2a0*/  @P4 STG.E.U8 desc[UR22][R6.64], R28 ;  /* 0x0000001c06004986 */ /* 0x000fe2000c101116 */
[----:B----4-:R-:W-:-:S04]  /*3c2b0*/  IADD3 R8, P6, PT, R0, R3, RZ ;  /* 0x0000000300087210 */ /* 0x010fc80007fde0ff */
[----:B------:R-:W-:Y:S01]  /*3c2c0*/  LEA.HI.X.SX32 R9, R0, R5, 0x1, P6 ;  /* 0x0000000500097211 */ /* 0x000fe200030f0eff */
[C---:B------:R-:W-:Y:S01]  /*3c2d0*/  IMAD R0, R56.reuse, 0x2, R0 ;  /* 0x0000000238007824 */ /* 0x040fe200078e0200 */
[----:B0-----:R-:W-:Y:S01]  /*3c2e0*/  ISETP.LT.AND P5, PT, R13, UR4, !P0 ;  /* 0x000000040d007c0c */ /* 0x001fe2000c7a1270 */
[----:B------:R-:W0:Y:S02]  /*3c2f0*/  LDCU UR4, c[0x0][0x39c] ;  /* 0x00007380ff0477ac */ /* 0x000e240008000800 */
[----:B------:R4:W-:Y:S01]  /*3c300*/  @P1 STG.E.U8 desc[UR22][R8.64], R2 ;  /* 0x0000000208001986 */ /* 0x0009e2000c101116 */
[----:B------:R-:W-:Y:S01]  /*3c310*/  IMAD R4, R56, 0x2, R0 ;  /* 0x0000000238047824 */ /* 0x000fe200078e0200 */
[----:B----4-:R-:W-:-:S04]  /*3c320*/  IADD3 R8, P6, PT, R0, R3, RZ ;  /* 0x0000000300087210 */ /* 0x010fc80007fde0ff */
[----:B------:R-:W-:Y:S02]  /*3c330*/  LEA.HI.X.SX32 R9, R0, R5, 0x1, P6 ;  /* 0x0000000500097211 */ /* 0x000fe400030f0eff */
[C---:B------:R-:W-:Y:S02]  /*3c340*/  IADD3 R6, P6, PT, R4.reuse, R3, RZ ;  /* 0x0000000304067210 */ /* 0x040fe40007fde0ff */
[----:B------:R-:W-:Y:S02]  /*3c350*/  PRMT R0, R29, 0x7772, RZ ;  /* 0x000077721d007816 */ /* 0x000fe400000000ff */
[----:B------:R-:W-:Y:S02]  /*3c360*/  LEA.HI.X.SX32 R7, R4, R5, 0x1, P6 ;  /* 0x0000000504077211 */ /* 0x000fe400030f0eff */
[----:B---3--:R-:W-:Y:S01]  /*3c370*/  ISETP.LT.AND P4, PT, R11, UR5, !P0 ;  /* 0x000000050b007c0c */ /* 0x008fe2000c781270 */
[----:B------:R-:W2:Y:S01]  /*3c380*/  LDCU UR5, c[0x0][0x39c] ;  /* 0x00007380ff0577ac */ /* 0x000ea20008000800 */
[----:B------:R-:W3:Y:S01]  /*3c390*/  LDL.LU R11, [R1+0xf08] ;  /* 0x000f0800010b7983 */ /* 0x000ee20000300800 */
[----:B-1----:R-:W-:Y:S01]  /*3c3a0*/  ISETP.LT.AND P1, PT, R10, UR6, !P0 ;  /* 0x000000060a007c0c */ /* 0x002fe2000c721270 */
[----:B------:R-:W3:Y:S01]  /*3c3b0*/  LDCU UR6, c[0x0][0x39c] ;  /* 0x00007380ff0677ac */ /* 0x000ee20008000800 */
[C---:B------:R-:W-:Y:S01]  /*3c3c0*/  PRMT R10, R29.reuse, 0x7771, RZ ;  /* 0x000077711d0a7816 */ /* 0x040fe200000000ff */
[----:B------:R-:W4:Y:S04]  /*3c3d0*/  LDL.LU R14, [R1+0xe08] ;  /* 0x000e0800010e7983 */ /* 0x000f280000300800 */
[----:B------:R1:W-:Y:S04]  /*3c3e0*/  @P3 STG.E.U8 desc[UR22][R8.64], R10 ;  /* 0x0000000a08003986 */ /* 0x0003e8000c101116 */
[----:B------:R-:W-:Y:S04]  /*3c3f0*/  @P5 STG.E.U8 desc[UR22][R6.64], R0 ;  /* 0x0000000006005986 */ /* 0x000fe8000c101116 */
[----:B------:R-:W5:Y:S01]  /*3c400*/  LDL.LU R13, [R1+0xe04] ;  /* 0x000e0400010d7983 */ /* 0x000f620000300800 */
[----:B--2---:R-:W-:Y:S01]  /*3c410*/  ISETP.LT.AND P5, PT, R12, UR5, !P0 ;  /* 0x000000050c007c0c */ /* 0x004fe2000c7a1270 */
[----:B------:R-:W-:Y:S01]  /*3c420*/  IMAD R2, R56, 0x2, R4 ;  /* 0x0000000238027824 */ /* 0x000fe200078e0204 */
[----:B------:R-:W-:Y:S01]  /*3c430*/  PRMT R29, R29, 0x7773, RZ ;  /* 0x000077731d1d7816 */ /* 0x000fe200000000ff */
[----:B------:R-:W2:Y:S01]  /*3c440*/  LDL.LU R12, [R1+0xe70] ;  /* 0x000e7000010c7983 */ /* 0x000ea20000300800 */
[----:B0-----:R-:W-:Y:S01]  /*3c450*/  ISETP.LT.AND P3, PT, R15, UR4, !P0 ;  /* 0x000000040f007c0c */ /* 0x001fe2000c761270 */
[----:B------:R-:W4:Y:S01]  /*3c460*/  LDCU UR4, c[0x0][0x39c] ;  /* 0x00007380ff0477ac */ /* 0x000f220008000800 */
[C---:B-1----:R-:W-:Y:S01]  /*3c470*/  IADD3 R8, P6, PT, R2.reuse, R3, RZ ;  /* 0x0000000302087210 */ /* 0x042fe20007fde0ff */
[----:B------:R-:W5:Y:S03]  /*3c480*/  LDCU UR5, c[0x0][0x39c] ;  /* 0x00007380ff0577ac */ /* 0x000f660008000800 */
[----:B------:R-:W-:Y:S01]  /*3c490*/  LEA.HI.X.SX32 R9, R2, R5, 0x1, P6 ;  /* 0x0000000502097211 */ /* 0x000fe200030f0eff */
[----:B------:R-:W-:-:S04]  /*3c4a0*/  IMAD R2, R56, 0x2, R2 ;  /* 0x0000000238027824 */ /* 0x000fc800078e0202 */
[----:B------:R0:W-:Y:S01]  /*3c4b0*/  @P4 STG.E.U8 desc[UR22][R8.64], R29 ;  /* 0x0000001d08004986 */ /* 0x0001e2000c101116 */
[----:B------:R-:W-:Y:S01]  /*3c4c0*/  IMAD R4, R56, 0x2, R2 ;  /* 0x0000000238047824 */ /* 0x000fe200078e0202 */
[----:B------:R-:W-:Y:S02]  /*3c4d0*/  PRMT R10, R30, 0x7770, RZ ;  /* 0x000077701e0a7816 */ /* 0x000fe400000000ff */
[----:B0-----:R-:W-:-:S04]  /*3c4e0*/  IADD3 R8, P6, PT, R2, R3, RZ ;  /* 0x0000000302087210 */ /* 0x001fc80007fde0ff */
[----:B------:R-:W-:Y:S01]  /*3c4f0*/  LEA.HI.X.SX32 R9, R2, R5, 0x1, P6 ;  /* 0x0000000502097211 */ /* 0x000fe200030f0eff */
[----:B------:R-:W-:Y:S01]  /*3c500*/  IMAD R2, R56, 0x2, R4 ;  /* 0x0000000238027824 */ /* 0x000fe200078e0204 */
[----:B------:R-:W-:Y:S02]  /*3c510*/  IADD3 R6, P6, PT, R4, R3, RZ ;  /* 0x0000000304067210 */ /* 0x000fe40007fde0ff */
[----:B------:R-:W-:Y:S01]  /*3c520*/  PRMT R0, R30, 0x7771, RZ ;  /* 0x000077711e007816 */ /* 0x000fe200000000ff */
[----:B------:R0:W-:Y:S01]  /*3c530*/  @P1 STG.E.U8 desc[UR22][R8.64], R10 ;  /* 0x0000000a08001986 */ /* 0x0001e2000c101116 */
[----:B------:R-:W-:-:S05]  /*3c540*/  LEA.HI.X.SX32 R7, R4, R5, 0x1, P6 ;  /* 0x0000000504077211 */ /* 0x000fca00030f0eff */
[----:B------:R1:W-:Y:S01]  /*3c550*/  @P3 STG.E.U8 desc[UR22][R6.64], R0 ;  /* 0x0000000006003986 */ /* 0x0003e2000c101116 */
[----:B0-----:R-:W-:-:S04]  /*3c560*/  IADD3 R8, P6, PT, R2, R3, RZ ;  /* 0x0000000302087210 */ /* 0x001fc80007fde0ff */
[----:B------:R-:W-:Y:S02]  /*3c570*/  LEA.HI.X.SX32 R9, R2, R5, 0x1, P6 ;  /* 0x0000000502097211 */ /* 0x000fe400030f0eff */
[----:B-1----:R-:W-:-:S05]  /*3c580*/  PRMT R0, R30, 0x7772, RZ ;  /* 0x000077721e007816 */ /* 0x002fca00000000ff */
[----:B------:R0:W-:Y:S01]  /*3c590*/  @P5 STG.E.U8 desc[UR22][R8.64], R0 ;  /* 0x0000000008005986 */ /* 0x0001e2000c101116 */
[----:B---3--:R-:W-:Y:S01]  /*3c5a0*/  ISETP.LT.AND P4, PT, R11, UR6, !P0 ;  /* 0x000000060b007c0c */ /* 0x008fe2000c781270 */
[----:B------:R-:W2:Y:S02]  /*3c5b0*/  LDCU UR6, c[0x0][0x39c] ;  /* 0x00007380ff0677ac */ /* 0x000ea40008000800 */
[----:B------:R-:W3:Y:S04]  /*3c5c0*/  LDL.LU R11, [R1+0xeec] ;  /* 0x000eec00010b7983 */ /* 0x000ee80000300800 */
[----:B------:R-:W3:Y:S01]  /*3c5d0*/  LDL.LU R15, [R1+0xee8] ;  /* 0x000ee800010f7983 */ /* 0x000ee20000300800 */
[----:B----4-:R-:W-:Y:S02]  /*3c5e0*/  ISETP.LT.AND P1, PT, R14, UR4, !P0 ;  /* 0x000000040e007c0c */ /* 0x010fe4000c721270 */
[----:B-----5:R-:W-:Y:S01]  /*3c5f0*/  ISETP.LT.AND P3, PT, R13, UR5, !P0 ;  /* 0x000000050d007c0c */ /* 0x020fe2000c761270 */
[----:B------:R-:W4:Y:S01]  /*3c600*/  LDL.LU R14, [R1+0xda0] ;  /* 0x000da000010e7983 */ /* 0x000f220000300800 */
[----:B------:R-:W-:Y:S01]  /*3c610*/  IMAD R2, R56, 0x2, R2 ;  /* 0x0000000238027824 */ /* 0x000fe200078e0202 */
[----:B------:R-:W1:Y:S01]  /*3c620*/  LDCU UR5, c[0x0][0x39c] ;  /* 0x00007380ff0577ac */ /* 0x000e620008000800 */
[----:B--2---:R-:W-:Y:S01]  /*3c630*/  ISETP.LT.AND P5, PT, R12, UR6, !P0 ;  /* 0x000000060c007c0c */ /* 0x004fe2000c7a1270 */
[----:B------:R-:W2:Y:S01]  /*3c640*/  LDL.LU R13, [R1+0xda8] ;  /* 0x000da800010d7983 */ /* 0x000ea20000300800 */
[----:B------:R-:W-:Y:S01]  /*3c650*/  IMAD R4, R56, 0x2, R2 ;  /* 0x0000000238047824 */ /* 0x000fe200078e0202 */
[----:B------:R-:W3:Y:S02]  /*3c660*/  LDCU UR4, c[0x0][0x39c] ;  /* 0x00007380ff0477ac */ /* 0x000ee40008000800 */
[----:B------:R-:W5:Y:S01]  /*3c670*/  LDL.LU R12, [R1+0xda4] ;  /* 0x000da400010c7983 */ /* 0x000f620000300800 */
[C---:B0-----:R-:W-:Y:S01]  /*3c680*/  IADD3 R8, P6, PT, R2.reuse, R3, RZ ;  /* 0x0000000302087210 */ /* 0x041fe20007fde0ff */
[----:B------:R-:W4:Y:S02]  /*3c690*/  LDCU UR6, c[0x0][0x39c] ;  /* 0x00007380ff0677ac */ /* 0x000f240008000800 */
[----:B------:R-:W2:Y:S01]  /*3c6a0*/  LDL.LU R10, [R1+0xdc4] ;  /* 0x000dc400010a7983 */ /* 0x000ea20000300800 */
[----:B------:R-:W-:-:S02]  /*3c6b0*/  LEA.HI.X.SX32 R9, R2, R5, 0x1, P6 ;  /* 0x0000000502097211 */ /* 0x000fc400030f0eff */
[----:B------:R-:W-:Y:S01]  /*3c6c0*/  IADD3 R6, P6, PT, R4, R3, RZ ;  /* 0x0000000304067210 */ /* 0x000fe20007fde0ff */
[----:B------:R-:W-:Y:S01]  /*3c6d0*/  IMAD R2, R56, 0x2, R4 ;  /* 0x0000000238027824 */ /* 0x000fe200078e0204 */
[----:B------:R-:W-:Y:S01]  /*3c6e0*/  PRMT R30, R30, 0x7773, RZ ;  /* 0x000077731e1e7816 */ /* 0x000fe200000000ff */
[----:B------:R-:W2:Y:S01]  /*3c6f0*/  LDL.LU R17, [R1+0xea0] ;  /* 0x000ea00001117983 */ /* 0x000ea20000300800 */
[----:B------:R-:W-:Y:S02]  /*3c700*/  PRMT R0, R31, 0x7770, RZ ;  /* 0x000077701f007816 */ /* 0x000fe400000000ff */
[----:B------:R-:W-:Y:S01]  /*3c710*/  LEA.HI.X.SX32 R7, R4, R5, 0x1, P6 ;  /* 0x0000000504077211 */ /* 0x000fe200030f0eff */
[----:B------:R0:W-:Y:S01]  /*3c720*/  @P4 STG.E.U8 desc[UR22][R8.64], R30 ;  /* 0x0000001e08004986 */ /* 0x0001e2000c101116 */
[----:B------:R-:W-:-:S03]  /*3c730*/  IMAD R4, R56, 0x2, R2 ;  /* 0x0000000238047824 */ /* 0x000fc600078e0202 */
[----:B------:R1:W-:Y:S01]  /*3c740*/  @P1 STG.E.U8 desc[UR22][R6.64], R0 ;  /* 0x0000000006001986 */ /* 0x0003e2000c101116 */
[----:B0-----:R-:W-:-:S04]  /*3c750*/  IADD3 R8, P6, PT, R2, R3, RZ ;  /* 0x0000000302087210 */ /* 0x001fc80007fde0ff */
[----:B------:R-:W-:Y:S01]  /*3c760*/  LEA.HI.X.SX32 R9, R2, R5, 0x1, P6 ;  /* 0x0000000502097211 */ /* 0x000fe200030f0eff */
[----:B------:R-:W-:Y:S01]  /*3c770*/  IMAD R2, R56, 0x2, R4 ;  /* 0x0000000238027824 */ /* 0x000fe200078e0204 */
[----:B-1----:R-:W-:-:S04]  /*3c780*/  IADD3 R6, P6, PT, R4, R3, RZ ;  /* 0x0000000304067210 */ /* 0x002fc80007fde0ff */
[----:B------:R-:W-:Y:S02]  /*3c790*/  LEA.HI.X.SX32 R7, R4, R5, 0x1, P6 ;  /* 0x0000000504077211 */ /* 0x000fe400030f0eff */
[----:B------:R-:W-:Y:S01]  /*3c7a0*/  PRMT R0, R31, 0x7773, RZ ;  /* 0x000077731f007816 */ /* 0x000fe200000000ff */
[----:B------:R-:W-:Y:S01]  /*3c7b0*/  IMAD R4, R56, 0x2, R2 ;  /* 0x0000000238047824 */ /* 0x000fe200078e0202 */
[----:B---3--:R-:W-:Y:S01]  /*3c7c0*/  ISETP.LT.AND P4, PT, R11, UR4, !P0 ;  /* 0x000000040b007c0c */ /* 0x008fe2000c781270 */
[----:B------:R-:W0:Y:S01]  /*3c7d0*/  LDCU UR4, c[0x0][0x39c] ;  /* 0x00007380ff0477ac */ /* 0x000e220008000800 */
[----:B------:R-:W-:Y:S01]  /*3c7e0*/  ISETP.LT.AND P1, PT, R15, UR5, !P0 ;  /* 0x000000050f007c0c */ /* 0x000fe2000c721270 */
[----:B------:R-:W5:Y:S01]  /*3c7f0*/  LDCU UR5, c[0x0][0x39c] ;  /* 0x00007380ff0577ac */ /* 0x000f620008000800 */
[----:B------:R-:W-:-:S05]  /*3c800*/  PRMT R11, R31, 0x7771, RZ ;  /* 0x000077711f0b7816 */ /* 0x000fca00000000ff */
[----:B------:R1:W-:Y:S01]  /*3c810*/  @P3 STG.E.U8 desc[UR22][R8.64], R11 ;  /* 0x0000000b08003986 */ /* 0x0003e2000c101116 */
[----:B------:R-:W-:Y:S02]  /*3c820*/  PRMT R31, R31, 0x7772, RZ ;  /* 0x000077721f1f7816 */ /* 0x000fe400000000ff */
[----:B-1----:R-:W-:-:S04]  /*3c830*/  IADD3 R8, P6, PT, R2, R3, RZ ;  /* 0x0000000302087210 */ /* 0x002fc80007fde0ff */
[----:B------:R-:W-:Y:S01]  /*3c840*/  LEA.HI.X.SX32 R9, R2, R5, 0x1, P6 ;  /* 0x0000000502097211 */ /* 0x000fe200030f0eff */
[----:B------:R1:W-:Y:S01]  /*3c850*/  @P5 STG.E.U8 desc[UR22][R6.64], R31 ;  /* 0x0000001f06005986 */ /* 0x0003e2000c101116 */
[----:B----4-:R-:W-:Y:S01]  /*3c860*/  ISETP.LT.AND P3, PT, R14, UR6, !P0 ;  /* 0x000000060e007c0c */ /* 0x010fe2000c761270 */
[----:B------:R-:W2:Y:S02]  /*3c870*/  LDCU UR6, c[0x0][0x39c] ;  /* 0x00007380ff0677ac */ /* 0x000ea40008000800 */
[----:B------:R-:W3:Y:S04]  /*3c880*/  LDL.LU R14, [R1+0xd8c] ;  /* 0x000d8c00010e7983 */ /* 0x000ee80000300800 */
[----:B------:R4:W-:Y:S01]  /*3c890*/  @P4 STG.E.U8 desc[UR22][R8.64], R0 ;  /* 0x0000000008004986 */ /* 0x0009e2000c101116 */
[----:B-----5:R-:W-:Y:S01]  /*3c8a0*/  ISETP.LT.AND P4, PT, R12, UR5, !P0 ;  /* 0x000000050c007c0c */ /* 0x020fe2000c781270 */
[----:B------:R-:W3:Y:S02]  /*3c8b0*/  LDCU UR5, c[0x0][0x39c] ;  /* 0x00007380ff0577ac */ /* 0x000ee40008000800 */
[----:B------:R-:W5:Y:S01]  /*3c8c0*/  LDL.LU R12, [R1+0xd90] ;  /* 0x000d9000010c7983 */ /* 0x000f620000300800 */
[----:B-1----:R-:W-:-:S02]  /*3c8d0*/  IADD3 R6, P6, PT, R4, R3, RZ ;  /* 0x0000000304067210 */ /* 0x002fc40007fde0ff */
[----:B------:R-:W-:Y:S01]  /*3c8e0*/  PRMT R11, R44, 0x7770, RZ ;  /* 0x000077702c0b7816 */ /* 0x000fe200000000ff */
[----:B------:R-:W5:Y:S01]  /*3c8f0*/  LDL.LU R16, [R1+0xd98] ;  /* 0x000d980001107983 */ /* 0x000f620000300800 */
[----:B------:R-:W-:Y:S01]  /*3c900*/  LEA.HI.X.SX32 R7, R4, R5, 0x1, P6 ;  /* 0x0000000504077211 */ /* 0x000fe200030f0eff */
[----:B------:R-:W-:-:S04]  /*3c910*/  IMAD R4, R56, 0x2, R4 ;  /* 0x0000000238047824 */ /* 0x000fc800078e0204 */
[----:B------:R1:W-:Y:S01]  /*3c920*/  @P1 STG.E.U8 desc[UR22][R6.64], R11 ;  /* 0x0000000b06001986 */ /* 0x0003e2000c101116 */
[----:B----4-:R-:W-:Y:S02]  /*3c930*/  IADD3 R8, P6, PT, R4, R3, RZ ;  /* 0x0000000304087210 */ /* 0x010fe40007fde0ff */
[----:B--2---:R-:W-:Y:S01]  /*3c940*/  ISETP.LT.AND P1, PT, R10, UR6, !P0 ;  /* 0x000000060a007c0c */ /* 0x004fe2000c721270 */
[----:B------:R-:W-:Y:S01]  /*3c950*/  IMAD R2, R56, 0x2, R4 ;  /* 0x0000000238027824 */ /* 0x000fe200078e0204 */
[----:B------:R-:W2:Y:S01]  /*3c960*/  LDL.LU R10, [R1+0xd94] ;  /* 0x000d9400010a7983 */ /* 0x000ea20000300800 */
[----:B------:R-:W-:Y:S01]  /*3c970*/  LEA.HI.X.SX32 R9, R4, R5, 0x1, P6 ;  /* 0x0000000504097211 */ /* 0x000fe200030f0eff */
[----:B------:R-:W5:Y:S02]  /*3c980*/  LDCU UR6, c[0x0][0x39c] ;  /* 0x00007380ff0677ac */ /* 0x000f640008000800 */
[----:B------:R-:W4:Y:S01]  /*3c990*/  LDL.LU R4, [R1+0xd9c] ;  /* 0x000d9c0001047983 */ /* 0x000f220000300800 */
[----:B------:R-:W-:Y:S01]  /*3c9a0*/  PRMT R15, R44, 0x7771, RZ ;  /* 0x000077712c0f7816 */ /* 0x000fe200000000ff */
[----:B------:R-:W-:Y:S01]  /*3c9b0*/  IMAD R0, R56, 0x2, R2 ;  /* 0x0000000238007824 */ /* 0x000fe200078e0202 */
[----:B0-----:R-:W-:Y:S01]  /*3c9c0*/  ISETP.LT.AND P5, PT, R13, UR4, !P0 ;  /* 0x000000040d007c0c */ /* 0x001fe2000c7a1270 */
[----:B------:R-:W0:Y:S01]  /*3c9d0*/  LDCU UR4, c[0x0][0x39c] ;  /* 0x00007380ff0477ac */ /* 0x000e220008000800 */
[C---:B-1----:R-:W-:Y:S01]  /*3c9e0*/  IADD3 R6, P6, PT, R2.reuse, R3, RZ ;  /* 0x0000000302067210 */ /* 0x042fe20007fde0ff */
[----:B------:R1:W-:Y:S03]  /*3c9f0*/  @P3 STG.E.U8 desc[UR22][R8.64], R15 ;  /* 0x0000000f08003986 */ /* 0x0003e6000c101116 */
[----:B------:R-:W-:-:S02]  /*3ca00*/  LEA.HI.X.SX32 R7, R2, R5, 0x1, P6 ;  /* 0x0000000502077211 */ /* 0x000fc400030f0eff */
[C---:B------:R-:W-:Y:S02]  /*3ca10*/  PRMT R13, R44.reuse, 0x7772, RZ ;  /* 0x000077722c0d7816 */ /* 0x040fe400000000ff */
[----:B------:R-:W-:Y:S02]  /*3ca20*/  PRMT R11, R44, 0x7773, RZ ;  /* 0x000077732c0b7816 */ /* 0x000fe400000000ff */
[----:B-1----:R-:W-:-:S04]  /*3ca30*/  IADD3 R8, P6, PT, R0, R3, RZ ;  /* 0x0000000300087210 */ /* 0x002fc80007fde0ff */
[----:B------:R-:W-:Y:S01]  /*3ca40*/  LEA.HI.X.SX32 R9, R0, R5, 0x1, P6 ;  /* 0x0000000500097211 */ /* 0x000fe200030f0eff */
[C---:B------:R-:W-:Y:S01]  /*3ca50*/  IMAD R0, R56.reuse, 0x2, R0 ;  /* 0x0000000238007824 */ /* 0x040fe200078e0200 */
[----:B------:R-:W-:Y:S03]  /*3ca60*/  @P5 STG.E.U8 desc[UR22][R6.64], R13 ;  /* 0x0000000d06005986 */ /* 0x000fe6000c101116 */
[----:B------:R-:W-:Y:S01]  /*3ca70*/  IMAD R2, R56, 0x2, R0 ;  /* 0x0000000238027824 */ /* 0x000fe200078e0200 */
[----:B------:R1:W-:Y:S01]  /*3ca80*/  @P4 STG.E.U8 desc[UR22][R8.64], R11 ;  /* 0x0000000b08004986 */ /* 0x0003e2000c101116 */
[----:B0-----:R-:W-:Y:S01]  /*3ca90*/  ISETP.LT.AND P3, PT, R17, UR4, !P0 ;  /* 0x0000000411007c0c */ /* 0x001fe2000c761270 */
[----:B------:R-:W0:Y:S01]  /*3caa0*/  LDCU UR4, c[0x0][0x39c] ;  /* 0x00007380ff0477ac */ /* 0x000e220008000800 */
[----:B------:R-:W-:Y:S02]  /*3cab0*/  PRMT R15, R45, 0x7770, RZ ;  /* 0x000077702d0f7816 */ /* 0x000fe400000000ff */
[----:B-1----:R-:W-:-:S04]  /*3cac0*/  IADD3 R8, P6, PT, R0, R3, RZ ;  /* 0x0000000300087210 */ /* 0x002fc80007fde0ff */
[----:B------:R-:W-:Y:S01]  /*3cad0*/  LEA.HI.X.SX32 R9, R0, R5, 0x1, P6 ;  /* 0x0000000500097211 */ /* 0x000fe200030f0eff */
[----:B------:R-:W-:Y:S01]  /*3cae0*/  IMAD R0, R56, 0x2, R2 ;  /* 0x0000000238007824 */ /* 0x000fe200078e0202 */
[----:B------:R-:W-:-:S03]  /*3caf0*/  IADD3 R6, P6, PT, R2, R3, RZ ;  /* 0x0000000302067210 */ /* 0x000fc60007fde0ff */
[----:B------:R1:W-:Y:S01]  /*3cb00*/  @P1 STG.E.U8 desc[UR22][R8.64], R15 ;  /* 0x0000000f08001986 */ /* 0x0003e2000c101116 */
[----:B------:R-:W-:Y:S02]  /*3cb10*/  LEA.HI.X.SX32 R7, R2, R5, 0x1, P6 ;  /* 0x0000000502077211 */ /* 0x000fe400030f0eff */
[C---:B------:R-:W-:Y:S02]  /*3cb20*/  PRMT R13, R45.reuse, 0x7771, RZ ;  /* 0x000077712d0d7816 */ /* 0x040fe400000000ff */
[----:B------:R-:W-:Y:S02]  /*3cb30*/  PRMT R11, R45, 0x7772, RZ ;  /* 0x000077722d0b7816 */ /* 0x000fe400000000ff */
[C---:B-1----:R-:W-:Y:S01]  /*3cb40*/  IADD3 R8, P6, PT, R0.reuse, R3, RZ ;  /* 0x0000000300087210 */ /* 0x042fe20007fde0ff */
[----:B------:R1:W-:Y:S03]  /*3cb50*/  @P3 STG.E.U8 desc[UR22][R6.64], R13 ;  /* 0x0000000d06003986 */ /* 0x0003e6000c101116 */
[----:B------:R-:W-:-:S02]  /*3cb60*/  LEA.HI.X.SX32 R9, R0, R5, 0x1, P6 ;  /* 0x0000000500097211 */ /* 0x000fc400030f0eff */
[----:B---3--:R-:W-:Y:S01]  /*3cb70*/  ISETP.LT.AND P5, PT, R14, UR5, !P0 ;  /* 0x000000050e007c0c */ /* 0x008fe2000c7a1270 */
[----:B------:R-:W2:Y:S01]  /*3cb80*/  LDCU UR5, c[0x0][0x39c] ;  /* 0x00007380ff0577ac */ /* 0x000ea20008000800 */
[----:B-----5:R-:W-:Y:S01]  /*3cb90*/  ISETP.LT.AND P4, PT, R12, UR6, !P0 ;  /* 0x000000060c007c0c */ /* 0x020fe2000c781270 */
[----:B------:R-:W4:Y:S01]  /*3cba0*/  LDCU UR6, c[0x0][0x39c] ;  /* 0x00007380ff0677ac */ /* 0x000f220008000800 */
[----:B------:R-:W3:Y:S04]  /*3cbb0*/  LDL.LU R12, [R1+0xd7c] ;  /* 0x000d7c00010c7983 */ /* 0x000ee80000300800 */
[----:B------:R-:W5:Y:S05]  /*3cbc0*/  LDL.LU R14, [R1+0xd78] ;  /* 0x000d7800010e7983 */ /* 0x000f6a0000300800 */
[----:B------:R1:W-:Y:S01]  /*3cbd0*/  @P5 STG.E.U8 desc[UR22][R8.64], R11 ;  /* 0x0000000b08005986 */ /* 0x0003e2000c101116 */
[----:B--2---:R-:W-:-:S02]  /*3cbe0*/  ISETP.LT.AND P3, PT, R10, UR5, !P0 ;  /* 0x000000050a007c0c */ /* 0x004fc4000c761270 */
[----:B0-----:R-:W-:Y:S01]  /*3cbf0*/  ISETP.LT.AND P1, PT, R16, UR4, !P0 ;  /* 0x0000000410007c0c */ /* 0x001fe2000c721270 */
[----:B------:R-:W2:Y:S01]  /*3cc00*/  LDL.LU R10, [R1+0xd80] ;  /* 0x000d8000010a7983 */ /* 0x000ea20000300800 */
[----:B----4-:R-:W-:Y:S01]  /*3cc10*/  ISETP.LT.AND P5, PT, R4, UR6, !P0 ;  /* 0x0000000604007c0c */ /* 0x010fe2000c7a1270 */
[----:B------:R-:W3:Y:S02]  /*3cc20*/  LDCU UR4, c[0x0][0x39c] ;  /* 0x00007380ff0477ac */ /* 0x000ee40008000800 */
[----:B------:R-:W4:Y:S01]  /*3cc30*/  LDL.LU R4, [R1+0xd88] ;  /* 0x000d880001047983 */ /* 0x000f220000300800 */
[C---:B------:R-:W-:Y:S01]  /*3cc40*/  IMAD R0, R56.reuse, 0x2, R0 ;  /* 0x0000000238007824 */ /* 0x040fe200078e0200 */
[----:B------:R-:W-:Y:S01]  /*3cc50*/  PRMT R45, R45, 0x7773, RZ ;  /* 0x000077732d2d7816 */ /* 0x000fe200000000ff */
[----:B------:R-:W5:Y:S01]  /*3cc60*/  LDCU UR5, c[0x0][0x39c] ;  /* 0x00007380ff0577ac */ /* 0x000f620008000800 */
[----:B------:R-:W4:Y:S01]  /*3cc70*/  LDL.LU R16, [R1+0xd84] ;  /* 0x000d840001107983 */ /* 0x000f220000300800 */
[----:B------:R-:W-:Y:S01]  /*3cc80*/  IMAD R2, R56, 0x2, R0 ;  /* 0x0000000238027824 */ /* 0x000fe200078e0200 */
[C---:B-1----:R-:W-:Y:S01]  /*3cc90*/  IADD3 R6, P6, PT, R0.reuse, R3, RZ ;  /* 0x0000000300067210 */ /* 0x042fe20007fde0ff */
[----:B------:R-:W2:Y:S03]  /*3cca0*/  LDCU UR6, c[0x0][0x39c] ;  /* 0x00007380ff0677ac */ /* 0x000ea60008000800 */
[----:B------:R-:W-:Y:S01]  /*3ccb0*/  LEA.HI.X.SX32 R7, R0, R5, 0x1, P6 ;  /* 0x0000000500077211 */ /* 0x000fe200030f0eff */
[----:B------:R-:W-:Y:S01]  /*3ccc0*/  IMAD R0, R56, 0x2, R2 ;  /* 0x0000000238007824 */ /* 0x000fe200078e0202 */
[----:B------:R-:W-:-:S03]  /*3ccd0*/  IADD3 R8, P6, PT, R2, R3, RZ ;  /* 0x0000000302087210 */ /* 0x000fc60007fde0ff */
[----:B------:R0:W-:Y:S01]  /*3cce0*/  @P4 STG.E.U8 desc[UR22][R6.64], R45 ;  /* 0x0000002d06004986 */ /* 0x0001e2000c101116 */
[----:B------:R-:W-:Y:S02]  /*3ccf0*/  LEA.HI.X.SX32 R9, R2, R5, 0x1, P6 ;  /* 0x0000000502097211 */ /* 0x000fe400030f0eff */
[----:B------:R-:W-:Y:S02]  /*3cd00*/  PRMT R13, R46, 0x7770, RZ ;  /* 0x000077702e0d7816 */ /* 0x000fe400000000ff */
[----:B0-----:R-:W-:-:S04]  /*3cd10*/  IADD3 R6, P6, PT, R0, R3, RZ ;  /* 0x0000000300067210 */ /* 0x001fc80007fde0ff */
[----:B------:R-:W-:Y:S01]  /*3cd20*/  LEA.HI.X.SX32 R7, R0, R5, 0x1, P6 ;  /* 0x0000000500077211 */ /* 0x000fe200030f0eff */
[----:B------:R-:W-:Y:S01]  /*3cd30*/  IMAD R0, R56, 0x2, R0 ;  /* 0x0000000238007824 */ /* 0x000fe200078e0200 */
[----:B------:R0:W-:Y:S01]  /*3cd40*/  @P1 STG.E.U8 desc[UR22][R8.64], R13 ;  /* 0x0000000d08001986 */ /* 0x0001e2000c101116 */
[C---:B------:R-:W-:Y:S02]  /*3cd50*/  PRMT R11, R46.reuse, 0x7771, RZ ;  /* 0x000077712e0b7816 */ /* 0x040fe400000000ff */
[----:B------:R-:W-:Y:S02]  /*3cd60*/  PRMT R15, R46, 0x7772, RZ ;  /* 0x000077722e0f7816 */ /* 0x000fe400000000ff */
[C---:B0-----:R-:W-:Y:S01]  /*3cd70*/  IADD3 R8, P6, PT, R0.reuse, R3, RZ ;  /* 0x0000000300087210 */ /* 0x041fe20007fde0ff */
[----:B------:R0:W-:Y:S03]  /*3cd80*/  @P3 STG.E.U8 desc[UR22][R6.64], R11 ;  /* 0x0000000b06003986 */ /* 0x0001e6000c101116 */
[----:B------:R-:W-:-:S05]  /*3cd90*/  LEA.HI.X.SX32 R9, R0, R5, 0x1, P6 ;  /* 0x0000000500097211 */ /* 0x000fca00030f0eff */
[----:B------:R1:W-:Y:S01]  /*3cda0*/  @P5 STG.E.U8 desc[UR22][R8.64], R15 ;  /* 0x0000000f08005986 */ /* 0x0003e2000c101116 */
[----:B---3--:R-:W-:Y:S01]  /*3cdb0*/  ISETP.LT.AND P4, PT, R12, UR4, !P0 ;  /* 0x000000040c007c0c */ /* 0x008fe2000c781270 */
[----:B------:R-:W4:Y:S02]  /*3cdc0*/  LDCU UR4, c[0x0][0x39c] ;  /* 0x00007380ff0477ac */ /* 0x000f240008000800 */
[----:B------:R-:W3:Y:S01]  /*3cdd0*/  LDL.LU R12, [R1+0xd64] ;  /* 0x000d6400010c7983 */ /* 0x000ee20000300800 */
[----:B-----5:R-:W-:Y:S01]  /*3cde0*/  ISETP.LT.AND P1, PT, R14, UR5, !P0 ;  /* 0x000000050e007c0c */ /* 0x020fe2000c721270 */
[----:B------:R-:W-:Y:S02]  /*3cdf0*/  IMAD R2, R56, 0x2, R0 ;  /* 0x0000000238027824 */ /* 0x000fe400078e0200 */
[----:B------:R-:W5:Y:S01]  /*3ce00*/  LDL.LU R14, [R1+0xd6c] ;  /* 0x000d6c00010e7983 */ /* 0x000f620000300800 */
[----:B------:R-:W1:Y:S01]  /*3ce10*/  LDCU UR5, c[0x0][0x39c] ;  /* 0x00007380ff0577ac */ /* 0x000e620008000800 */
[----:B--2---:R-:W-:Y:S01]  /*3ce20*/  ISETP.LT.AND P3, PT, R10, UR6, !P0 ;  /* 0x000000060a007c0c */ /* 0x004fe2000c761270 */
[----:B------:R-:W3:Y:S01]  /*3ce30*/  LDCU UR6, c[0x0][0x39c] ;  /* 0x00007380ff0677ac */ /* 0x000ee20008000800 */
[----:B------:R-:W2:Y:S01]  /*3ce40*/  LDL.LU R10, [R1+0xd68] ;  /* 0x000d6800010a7983 */ /* 0x000ea20000300800 */
[----:B----4-:R-:W-:Y:S01]  /*3ce50*/  ISETP.LT.AND P5, PT, R4, UR4, !P0 ;  /* 0x0000000404007c0c */ /* 0x010fe2000c7a1270 */
[----:B------:R-:W-:-:S02]  /*3ce60*/  IMAD R0, R56, 0x2, R2 ;  /* 0x0000000238007824 */ /* 0x000fc400078e0202 */
[----:B------:R-:W4:Y:S01]  /*3ce70*/  LDL.LU R4, [R1+0xd70] ;  /* 0x000d700001047983 */ /* 0x000f220000300800 */
[C---:B0-----:R-:W-:Y:S01]  /*3ce80*/  IADD3 R6, P6, PT, R2.reuse, R3, RZ ;  /* 0x0000000302067210 */ /* 0x041fe20007fde0ff */
[----:B------:R-:W5:Y:S03]  /*3ce90*/  LDCU UR4, c[0x0][0x39c] ;  /* 0x00007380ff0477ac */ /* 0x000f660008000800 */
[----:B------:R-:W-:Y:S02]  /*3cea0*/  LEA.HI.X.SX32 R7, R2, R5, 0x1, P6 ;  /* 0x0000000502077211 */ /* 0x000fe400030f0eff */
[----:B-1----:R-:W-:Y:S02]  /*3ceb0*/  IADD3 R8, P6, PT, R0, R3, RZ ;  /* 0x0000000300087210 */ /* 0x002fe40007fde0ff */
[----:B------:R-:W-:Y:S02]  /*3cec0*/  PRMT R13, R46, 0x7773, RZ ;  /* 0x000077732e0d7816 */ /* 0x000fe400000000ff */
[----:B------:R-:W-:Y:S01]  /*3ced0*/  LEA.HI.X.SX32 R9, R0, R5, 0x1, P6 ;  /* 0x0000000500097211 */ /* 0x000fe200030f0eff */
[----:B------:R-:W-:Y:S01]  /*3cee0*/  IMAD R0, R56, 0x2, R0 ;  /* 0x0000000238007824 */ /* 0x000fe200078e0200 */
[C---:B------:R-:W-:Y:S01]  /*3cef0*/  PRMT R11, R47.reuse, 0x7770, RZ ;  /* 0x000077702f0b7816 */ /* 0x040fe200000000ff */
[----:B------:R0:W-:Y:S01]  /*3cf00*/  @P4 STG.E.U8 desc[UR22][R6.64], R13 ;  /* 0x0000000d06004986 */ /* 0x0001e2000c101116 */
[----:B------:R-:W-:Y:S01]  /*3cf10*/  ISETP.LT.AND P4, PT, R16, UR5, !P0 ;  /* 0x0000000510007c0c */ /* 0x000fe2000c781270 */
[----:B------:R-:W2:Y:S01]  /*3cf20*/  LDCU UR5, c[0x0][0x39c] ;  /* 0x00007380ff0577ac */ /* 0x000ea20008000800 */
[----:B------:R-:W-:Y:S01]  /*3cf30*/  IMAD R2, R56, 0x2, R0 ;  /* 0x0000000238027824 */ /* 0x000fe200078e0200 */
[----:B------:R1:W-:Y:S04]  /*3cf40*/  @P1 STG.E.U8 desc[UR22][R8.64], R11 ;  /* 0x0000000b08001986 */ /* 0x0003e8000c101116 */
[----:B------:R-:W4:Y:S01]  /*3cf50*/  LDL.LU R16, [R1+0xd74] ;  /* 0x000d740001107983 */ /* 0x000f220000300800 */
[----:B0-----:R-:W-:-:S02]  /*3cf60*/  PRMT R13, R47, 0x7771, RZ ;  /* 0x000077712f0d7816 */ /* 0x001fc400000000ff */
        /* <DEDUP_REMOVED lines=9> */
[----:B------:R-:W-:Y:S03]  /*3d000*/  @P5 STG.E.U8 desc[UR22][R6.64], R11 ;  /* 0x0000000b06005986 */ /* 0x000fe6000c101116 */
[----:B------:R-:W-:-:S05]  /*3d010*/  LEA.HI.X.SX32 R9, R0, R5, 0x1, P6 ;  /* 0x0000000500097211 */ /* 0x000fca00030f0eff */
[----:B------:R0:W-:Y:S01]  /*3d020*/  @P4 STG.E.U8 desc[UR22][R8.64], R47 ;  /* 0x0000002f08004986 */ /* 0x0001e2000c101116 */
[----:B---3--:R-:W-:Y:S01]  /*3d030*/  ISETP.LT.AND P1, PT, R12, UR6, !P0 ;  /* 0x000000060c007c0c */ /* 0x008fe2000c721270 */
[----:B------:R-:W4:Y:S02]  /*3d040*/  LDCU UR6, c[0x0][0x39c] ;  /* 0x00007380ff0677ac */ /* 0x000f240008000800 */
[----:B------:R-:W3:Y:S01]  /*3d050*/  LDL.LU R12, [R1+0xd50] ;  /* 0x000d5000010c7983 */ /* 0x000ee20000300800 */
[----:B-----5:R-:W-:Y:S02]  /*3d060*/  ISETP.LT.AND P3, PT, R14, UR4, !P0 ;  /* 0x000000040e007c0c */ /* 0x020fe4000c761270 */
[----:B--2---:R-:W-:Y:S01]  /*3d070*/  ISETP.LT.AND P5, PT, R10, UR5, !P0 ;  /* 0x000000050a007c0c */ /* 0x004fe2000c7a1270 */
[----:B------:R-:W-:Y:S01]  /*3d080*/  IMAD R0, R56, 0x2, R0 ;  /* 0x0000000238007824 */ /* 0x000fe200078e0200 */
[----:B------:R-:W2:Y:S01]  /*3d090*/  LDL.LU R10, [R1+0xd54] ;  /* 0x000d5400010a7983 */ /* 0x000ea20000300800 */
[----:B------:R-:W3:Y:S01]  /*3d0a0*/  LDCU UR5, c[0x0][0x39c] ;  /* 0x00007380ff0577ac */ /* 0x000ee20008000800 */
[----:B----4-:R-:W-:-:S02]  /*3d0b0*/  ISETP.LT.AND P4, PT, R4, UR6, !P0 ;  /* 0x0000000604007c0c */ /* 0x010fc4000c781270 */
[----:B------:R-:W4:Y:S01]  /*3d0c0*/  LDL.LU R14, [R1+0xd5c] ;  /* 0x000d5c00010e7983 */ /* 0x000f220000300800 */
[----:B0-----:R-:W-:Y:S01]  /*3d0d0*/  IADD3 R8, P6, PT, R0, R3, RZ ;  /* 0x0000000300087210 */ /* 0x001fe20007fde0ff */
[----:B------:R-:W-:Y:S01]  /*3d0e0*/  IMAD R2, R56, 0x2, R0 ;  /* 0x0000000238027824 */ /* 0x000fe200078e0200 */
[----:B------:R-:W0:Y:S01]  /*3d0f0*/  LDCU UR4, c[0x0][0x39c] ;  /* 0x00007380ff0477ac */ /* 0x000e220008000800 */
[----:B------:R-:W5:Y:S01]  /*3d100*/  LDL.LU R4, [R1+0xd58] ;  /* 0x000d580001047983 */ /* 0x000f620000300800 */
[----:B------:R-:W-:Y:S01]  /*3d110*/  LEA.HI.X.SX32 R9, R0, R5, 0x1, P6 ;  /* 0x0000000500097211 */ /* 0x000fe200030f0eff */
[----:B------:R-:W-:Y:S01]  /*3d120*/  IMAD R0, R56, 0x2, R2 ;  /* 0x0000000238007824 */ /* 0x000fe200078e0202 */
[----:B------:R-:W-:Y:S01]  /*3d130*/  PRMT R15, R68, 0x7770, RZ ;  /* 0x00007770440f7816 */ /* 0x000fe200000000ff */
[----:B------:R-:W2:Y:S01]  /*3d140*/  LDCU UR6, c[0x0][0x39c] ;  /* 0x00007380ff0677ac */ /* 0x000ea20008000800 */
[----:B------:R-:W-:Y:S02]  /*3d150*/  IADD3 R6, P6, PT, R2, R3, RZ ;  /* 0x0000000302067210 */ /* 0x000fe40007fde0ff */
[----:B------:R-:W-:Y:S01]  /*3d160*/  PRMT R13, R68, 0x7771, RZ ;  /* 0x00007771440d7816 */ /* 0x000fe200000000ff */
[----:B------:R1:W-:Y:S01]  /*3d170*/  @P1 STG.E.U8 desc[UR22][R8.64], R15 ;  /* 0x0000000f08001986 */ /* 0x0003e2000c101116 */
[----:B------:R-:W-:-:S02]  /*3d180*/  LEA.HI.X.SX32 R7, R2, R5, 0x1, P6 ;  /* 0x0000000502077211 */ /* 0x000fc400030f0eff */
[----:B------:R-:W-:-:S03]  /*3d190*/  PRMT R11, R68, 0x7772, RZ ;  /* 0x00007772440b7816 */ /* 0x000fc600000000ff */
[----:B------:R-:W-:Y:S01]  /*3d1a0*/  @P3 STG.E.U8 desc[UR22][R6.64], R13 ;  /* 0x0000000d06003986 */ /* 0x000fe2000c101116 */
[----:B-1----:R-:W-:-:S04]  /*3d1b0*/  IADD3 R8, P6, PT, R0, R3, RZ ;  /* 0x0000000300087210 */ /* 0x002fc80007fde0ff */
[----:B------:R-:W-:Y:S01]  /*3d1c0*/  LEA.HI.X.SX32 R9, R0, R5, 0x1, P6 ;  /* 0x0000000500097211 */ /* 0x000fe200030f0eff */
[----:B------:R-:W-:Y:S01]  /*3d1d0*/  IMAD R0, R56, 0x2, R0 ;  /* 0x0000000238007824 */ /* 0x000fe200078e0200 */
[----:B0-----:R-:W-:Y:S01]  /*3d1e0*/  ISETP.LT.AND P1, PT, R16, UR4, !P0 ;  /* 0x0000000410007c0c */ /* 0x001fe2000c721270 */
[----:B------:R-:W4:Y:S02]  /*3d1f0*/  LDCU UR4, c[0x0][0x39c] ;  /* 0x00007380ff0477ac */ /* 0x000f240008000800 */
[----:B------:R0:W-:Y:S01]  /*3d200*/  @P5 STG.E.U8 desc[UR22][R8.64], R11 ;  /* 0x0000000b08005986 */ /* 0x0001e2000c101116 */
[----:B------:R-:W-:Y:S01]  /*3d210*/  IMAD R2, R56, 0x2, R0 ;  /* 0x0000000238027824 */ /* 0x000fe200078e0200 */
[----:B------:R-:W-:Y:S02]  /*3d220*/  PRMT R15, R68, 0x7773, RZ ;  /* 0x00007773440f7816 */ /* 0x000fe400000000ff */
[----:B0-----:R-:W-:-:S04]  /*3d230*/  IADD3 R8, P6, PT, R0, R3, RZ ;  /* 0x0000000300087210 */ /* 0x001fc80007fde0ff */
[----:B------:R-:W-:Y:S02]  /*3d240*/  LEA.HI.X.SX32 R9, R0, R5, 0x1, P6 ;  /* 0x0000000500097211 */ /* 0x000fe400030f0eff */
[C---:B------:R-:W-:Y:S02]  /*3d250*/  IADD3 R6, P6, PT, R2.reuse, R3, RZ ;  /* 0x0000000302067210 */ /* 0x040fe40007fde0ff */
[----:B------:R-:W-:Y:S02]  /*3d260*/  PRMT R13, R69, 0x7770, RZ ;  /* 0x00007770450d7816 */ /* 0x000fe400000000ff */
[----:B------:R-:W-:Y:S01]  /*3d270*/  LEA.HI.X.SX32 R7, R2, R5, 0x1, P6 ;  /* 0x0000000502077211 */ /* 0x000fe200030f0eff */
[----:B------:R0:W-:Y:S04]  /*3d280*/  @P4 STG.E.U8 desc[UR22][R8.64], R15 ;  /* 0x0000000f08004986 */ /* 0x0001e8000c101116 */
[----:B------:R1:W-:Y:S01]  /*3d290*/  @P1 STG.E.U8 desc[UR22][R6.64], R13 ;  /* 0x0000000d06001986 */ /* 0x0003e2000c101116 */
[----:B---3--:R-:W-:Y:S01]  /*3d2a0*/  ISETP.LT.AND P3, PT, R12, UR5, !P0 ;  /* 0x000000050c007c0c */ /* 0x008fe2000c761270 */
[----:B------:R-:W5:Y:S02]  /*3d2b0*/  LDCU UR5, c[0x0][0x39c] ;  /* 0x00007380ff0577ac */ /* 0x000f640008000800 */
[----:B------:R-:W3:Y:S04]  /*3d2c0*/  LDL.LU R12, [R1+0xd60] ;  /* 0x000d6000010c7983 */ /* 0x000ee80000300800 */
[----:B------:R-:W3:Y:S01]  /*3d2d0*/  LDL.LU R16, [R1+0xd40] ;  /* 0x000d400001107983 */ /* 0x000ee20000300800 */
[----:B--2---:R-:W-:Y:S01]  /*3d2e0*/  ISETP.LT.AND P5, PT, R10, UR6, !P0 ;  /* 0x000000060a007c0c */ /* 0x004fe2000c7a1270 */
[----:B------:R-:W3:Y:S02]  /*3d2f0*/  LDCU UR6, c[0x0][0x39c] ;  /* 0x00007380ff0677ac */ /* 0x000ee40008000800 */
[----:B------:R-:W2:Y:S01]  /*3d300*/  LDL.LU R10, [R1+0xd3c] ;  /* 0x000d3c00010a7983 */ /* 0x000ea20000300800 */
[----:B-----5:R-:W-:Y:S01]  /*3d310*/  ISETP.LT.AND P1, PT, R4, UR5, !P0 ;  /* 0x0000000504007c0c */ /* 0x020fe2000c721270 */
[----:B------:R-:W-:-:S02]  /*3d320*/  IMAD R0, R56, 0x2, R2 ;  /* 0x0000000238007824 */ /* 0x000fc400078e0202 */
[----:B------:R-:W5:Y:S01]  /*3d330*/  LDL.LU R4, [R1+0xd44] ;  /* 0x000d440001047983 */ /* 0x000f620000300800 */
[----:B------:R-:W-:Y:S01]  /*3d340*/  PRMT R11, R69, 0x7771, RZ ;  /* 0x00007771450b7816 */ /* 0x000fe200000000ff */
[----:B------:R-:W2:Y:S01]  /*3d350*/  LDCU UR5, c[0x0][0x39c] ;  /* 0x00007380ff0577ac */ /* 0x000ea20008000800 */
[----:B0-----:R-:W-:-:S04]  /*3d360*/  IADD3 R8, P6, PT, R0, R3, RZ ;  /* 0x0000000300087210 */ /* 0x001fc80007fde0ff */
[----:B------:R-:W-:Y:S01]  /*3d370*/  LEA.HI.X.SX32 R9, R0, R5, 0x1, P6 ;  /* 0x0000000500097211 */ /* 0x000fe200030f0eff */
[----:B------:R-:W-:Y:S01]  /*3d380*/  IMAD R0, R56, 0x2, R0 ;  /* 0x0000000238007824 */ /* 0x000fe200078e0200 */
[----:B----4-:R-:W-:Y:S01]  /*3d390*/  ISETP.LT.AND P4, PT, R14, UR4, !P0 ;  /* 0x000000040e007c0c */ /* 0x010fe2000c781270 */
[----:B------:R-:W0:Y:S01]  /*3d3a0*/  LDCU UR4, c[0x0][0x39c] ;  /* 0x00007380ff0477ac */ /* 0x000e220008000800 */
[----:B------:R-:W4:Y:S01]  /*3d3b0*/  LDL.LU R14, [R1+0xd4c] ;  /* 0x000d4c00010e7983 */ /* 0x000f220000300800 */
[----:B------:R-:W-:Y:S01]  /*3d3c0*/  IMAD R2, R56, 0x2, R0 ;  /* 0x0000000238027824 */ /* 0x000fe200078e0200 */
[C---:B-1----:R-:W-:Y:S02]  /*3d3d0*/  IADD3 R6, P6, PT, R0.reuse, R3, RZ ;  /* 0x0000000300067210 */ /* 0x042fe40007fde0ff */
[----:B------:R1:W-:Y:S01]  /*3d3e0*/  @P3 STG.E.U8 desc[UR22][R8.64], R11 ;  /* 0x0000000b08003986 */ /* 0x0003e2000c101116 */
[C---:B------:R-:W-:Y:S02]  /*3d3f0*/  PRMT R13, R69.reuse, 0x7772, RZ ;  /* 0x00007772450d7816 */ /* 0x040fe400000000ff */
[----:B------:R-:W-:Y:S01]  /*3d400*/  LEA.HI.X.SX32 R7, R0, R5, 0x1, P6 ;  /* 0x0000000500077211 */ /* 0x000fe200030f0eff */
[----:B------:R-:W-:Y:S01]  /*3d410*/  IMAD R0, R56, 0x2, R2 ;  /* 0x0000000238007824 */ /* 0x000fe200078e0202 */
[----:B------:R-:W-:-:S03]  /*3d420*/  PRMT R69, R69, 0x7773, RZ ;  /* 0x0000777345457816 */ /* 0x000fc600000000ff */
[----:B------:R0:W-:Y:S01]  /*3d430*/  @P5 STG.E.U8 desc[UR22][R6.64], R13 ;  /* 0x0000000d06005986 */ /* 0x0001e2000c101116 */
[----:B-1----:R-:W-:-:S04]  /*3d440*/  IADD3 R8, P6, PT, R2, R3, RZ ;  /* 0x0000000302087210 */ /* 0x002fc80007fde0ff */
[----:B------:R-:W-:Y:S02]  /*3d450*/  LEA.HI.X.SX32 R9, R2, R5, 0x1, P6 ;  /* 0x0000000502097211 */ /* 0x000fe400030f0eff */
[----:B0-----:R-:W-:Y:S02]  /*3d460*/  IADD3 R6, P6, PT, R0, R3, RZ ;  /* 0x0000000300067210 */ /* 0x001fe40007fde0ff */
[----:B------:R-:W-:Y:S02]  /*3d470*/  PRMT R11, R70, 0x7770, RZ ;  /* 0x00007770460b7816 */ /* 0x000fe400000000ff */
[----:B------:R-:W-:Y:S01]  /*3d480*/  LEA.HI.X.SX32 R7, R0, R5, 0x1, P6 ;  /* 0x0000000500077211 */ /* 0x000fe200030f0eff */
[----:B------:R0:W-:Y:S04]  /*3d490*/  @P4 STG.E.U8 desc[UR22][R8.64], R69 ;  /* 0x0000004508004986 */ /* 0x0001e8000c101116 */
[----:B------:R1:W-:Y:S01]  /*3d4a0*/  @P1 STG.E.U8 desc[UR22][R6.64], R11 ;  /* 0x0000000b06001986 */ /* 0x0003e2000c101116 */
[----:B---3--:R-:W-:Y:S01]  /*3d4b0*/  ISETP.LT.AND P3, PT, R12, UR6, !P0 ;  /* 0x000000060c007c0c */ /* 0x008fe2000c761270 */
[----:B------:R-:W5:Y:S02]  /*3d4c0*/  LDCU UR6, c[0x0][0x39c] ;  /* 0x00007380ff0677ac */ /* 0x000f640008000800 */
[----:B------:R-:W3:Y:S01]  /*3d4d0*/  LDL.LU R12, [R1+0xd48] ;  /* 0x000d4800010c7983 */ /* 0x000ee20000300800 */
[----:B------:R-:W-:Y:S01]  /*3d4e0*/  ISETP.LT.AND P5, PT, R16, UR4, !P0 ;  /* 0x0000000410007c0c */ /* 0x000fe2000c7a1270 */
[----:B------:R-:W-:Y:S01]  /*3d4f0*/  IMAD R0, R56, 0x2, R0 ;  /* 0x0000000238007824 */ /* 0x000fe200078e0200 */
[----:B------:R-:W4:Y:S01]  /*3d500*/  LDCU UR4, c[0x0][0x39c] ;  /* 0x00007380ff0477ac */ /* 0x000f220008000800 */
[----:B--2---:R-:W-:Y:S01]  /*3d510*/  ISETP.LT.AND P4, PT, R10, UR5, !P0 ;  /* 0x000000050a007c0c */ /* 0x004fe2000c781270 */
[----:B------:R-:W3:Y:S01]  /*3d520*/  LDCU UR5, c[0x0][0x39c] ;  /* 0x00007380ff0577ac */ /* 0x000ee20008000800 */
[----:B------:R-:W2:Y:S04]  /*3d530*/  LDL.LU R10, [R1+0xd28] ;  /* 0x000d2800010a7983 */ /* 0x000ea80000300800 */
[----:B------:R-:W2:Y:S01]  /*3d540*/  LDL.LU R16, [R1+0xd30] ;  /* 0x000d300001107983 */ /* 0x000ea20000300800 */
[----:B-----5:R-:W-:Y:S01]  /*3d550*/  ISETP.LT.AND P1, PT, R4, UR6, !P0 ;  /* 0x0000000604007c0c */ /* 0x020fe2000c721270 */
[----:B------:R-:W-:-:S02]  /*3d560*/  IMAD R2, R56, 0x2, R0 ;  /* 0x0000000238027824 */ /* 0x000fc400078e0200 */
[----:B------:R-:W5:Y:S01]  /*3d570*/  LDL.LU R4, [R1+0xd2c] ;  /* 0x000d2c0001047983 */ /* 0x000f620000300800 */
[----:B0-----:R-:W-:Y:S01]  /*3d580*/  IADD3 R8, P6, PT, R0, R3, RZ ;  /* 0x0000000300087210 */ /* 0x001fe20007fde0ff */
[----:B------:R-:W2:Y:S01]  /*3d590*/  LDCU UR6, c[0x0][0x39c] ;  /* 0x00007380ff0677ac */ /* 0x000ea20008000800 */
[----:B------:R-:W-:Y:S02]  /*3d5a0*/  PRMT R15, R70, 0x7771, RZ ;  /* 0x00007771460f7816 */ /* 0x000fe400000000ff */
[----:B------:R-:W-:Y:S01]  /*3d5b0*/  LEA.HI.X.SX32 R9, R0, R5, 0x1, P6 ;  /* 0x0000000500097211 */ /* 0x000fe200030f0eff */
[----:B------:R-:W-:Y:S01]  /*3d5c0*/  IMAD R0, R56, 0x2, R2 ;  /* 0x0000000238007824 */ /* 0x000fe200078e0202 */
[----:B-1----:R-:W-:Y:S02]  /*3d5d0*/  IADD3 R6, P6, PT, R2, R3, RZ ;  /* 0x0000000302067210 */ /* 0x002fe40007fde0ff */
[----:B------:R-:W-:Y:S01]  /*3d5e0*/  PRMT R13, R70, 0x7772, RZ ;  /* 0x00007772460d7816 */ /* 0x000fe200000000ff */
[----:B------:R0:W-:Y:S01]  /*3d5f0*/  @P3 STG.E.U8 desc[UR22][R8.64], R15 ;  /* 0x0000000f08003986 */ /* 0x0001e2000c101116 */
[----:B------:R-:W-:-:S02]  /*3d600*/  LEA.HI.X.SX32 R7, R2, R5, 0x1, P6 ;  /* 0x0000000502077211 */ /* 0x000fc400030f0eff */
[----:B------:R-:W-:Y:S02]  /*3d610*/  PRMT R11, R70, 0x7773, RZ ;  /* 0x00007773460b7816 */ /* 0x000fe400000000ff */
[----:B----4-:R-:W-:Y:S01]  /*3d620*/  ISETP.LT.AND P3, PT, R14, UR4, !P0 ;  /* 0x000000040e007c0c */ /* 0x010fe2000c761270 */
[----:B------:R-:W-:Y:S01]  /*3d630*/  @P5 STG.E.U8 desc[UR22][R6.64], R13 ;  /* 0x0000000d06005986 */ /* 0x000fe2000c101116 */
[----:B------:R-:W1:Y:S03]  /*3d640*/  LDCU UR4, c[0x0][0x39c] ;  /* 0x00007380ff0477ac */ /* 0x000e660008000800 */
[----:B------:R-:W4:Y:S01]  /*3d650*/  LDL.LU R14, [R1+0xd34] ;  /* 0x000d3400010e7983 */ /* 0x000f220000300800 */
[----:B0-----:R-:W-:-:S04]  /*3d660*/  IADD3 R8, P6, PT, R0, R3, RZ ;  /* 0x0000000300087210 */ /* 0x001fc80007fde0ff */
[----:B------:R-:W-:Y:S01]  /*3d670*/  LEA.HI.X.SX32 R9, R0, R5, 0x1, P6 ;  /* 0x0000000500097211 */ /* 0x000fe200030f0eff */
[----:B------:R-:W-:-:S04]  /*3d680*/  IMAD R0, R56, 0x2, R0 ;  /* 0x0000000238007824 */ /* 0x000fc800078e0200 */
        /* <DEDUP_REMOVED lines=12> */
[----:B------:R-:W3:Y:S01]  /*3d750*/  LDL.LU R12, [R1+0xd38] ;  /* 0x000d3800010c7983 */ /* 0x000ee20000300800 */
[----:B--2---:R-:W-:Y:S01]  /*3d760*/  ISETP.LT.AND P4, PT, R10, UR6, !P0 ;  /* 0x000000060a007c0c */ /* 0x004fe2000c781270 */
[----:B------:R-:W4:Y:S02]  /*3d770*/  LDCU UR6, c[0x0][0x39c] ;  /* 0x00007380ff0677ac */ /* 0x000f240008000800 */
        /* <DEDUP_REMOVED lines=9> */
[----:B-1----:R-:W-:Y:S01]  /*3d810*/  ISETP.LT.AND P1, PT, R16, UR4, !P0 ;  /* 0x0000000410007c0c */ /* 0x002fe2000c721270 */
[----:B------:R-:W3:Y:S01]  /*3d820*/  LDCU UR4, c[0x0][0x39c] ;  /* 0x00007380ff0477ac */ /* 0x000ee20008000800 */
[----:B------:R-:W5:Y:S01]  /*3d830*/  LDL.LU R16, [R1+0xd20] ;  /* 0x000d200001107983 */ /* 0x000f620000300800 */
[----:B------:R-:W-:Y:S01]  /*3d840*/  IMAD R2, R56, 0x2, R0 ;  /* 0x0000000238027824 */ /* 0x000fe200078e0200 */
[----:B------:R-:W-:Y:S02]  /*3d850*/  IADD3 R6, P6, PT, R0, R3, RZ ;  /* 0x0000000300067210 */ /* 0x000fe40007fde0ff */
[----:B------:R0:W-:Y:S01]  /*3d860*/  @P5 STG.E.U8 desc[UR22][R8.64], R11 ;  /* 0x0000000b08005986 */ /* 0x0001e2000c101116 */
[----:B----4-:R-:W-:Y:S01]  /*3d870*/  ISETP.LT.AND P5, PT, R14, UR6, !P0 ;  /* 0x000000060e007c0c */ /* 0x010fe2000c7a1270 */
[----:B------:R-:W5:Y:S02]  /*3d880*/  LDCU UR6, c[0x0][0x39c] ;  /* 0x00007380ff0677ac */ /* 0x000f640008000800 */
[----:B------:R-:W4:Y:S01]  /*3d890*/  LDL.LU R14, [R1+0xd1c] ;  /* 0x000d1c00010e7983 */ /* 0x000f220000300800 */
[----:B------:R-:W-:-:S02]  /*3d8a0*/  PRMT R71, R71, 0x7773, RZ ;  /* 0x0000777347477816 */ /* 0x000fc400000000ff */
[----:B------:R-:W-:Y:S01]  /*3d8b0*/  LEA.HI.X.SX32 R7, R0, R5, 0x1, P6 ;  /* 0x0000000500077211 */ /* 0x000fe200030f0eff */
[----:B------:R-:W-:Y:S01]  /*3d8c0*/  IMAD R0, R56, 0x2, R2 ;  /* 0x0000000238007824 */ /* 0x000fe200078e0202 */
[----:B0-----:R-:W-:-:S03]  /*3d8d0*/  IADD3 R8, P6, PT, R2, R3, RZ ;  /* 0x0000000302087210 */ /* 0x001fc60007fde0ff */
[----:B------:R0:W-:Y:S01]  /*3d8e0*/  @P4 STG.E.U8 desc[UR22][R6.64], R71 ;  /* 0x0000004706004986 */ /* 0x0001e2000c101116 */
[----:B------:R-:W-:Y:S02]  /*3d8f0*/  LEA.HI.X.SX32 R9, R2, R5, 0x1, P6 ;  /* 0x0000000502097211 */ /* 0x000fe400030f0eff */
[C---:B------:R-:W-:Y:S02]  /*3d900*/  PRMT R13, R72.reuse, 0x7770, RZ ;  /* 0x00007770480d7816 */ /* 0x040fe400000000ff */
[----:B------:R-:W-:Y:S02]  /*3d910*/  PRMT R15, R72, 0x7771, RZ ;  /* 0x00007771480f7816 */ /* 0x000fe400000000ff */
[----:B0-----:R-:W-:-:S04]  /*3d920*/  IADD3 R6, P6, PT, R0, R3, RZ ;  /* 0x0000000300067210 */ /* 0x001fc80007fde0ff */
[----:B------:R-:W-:Y:S01]  /*3d930*/  LEA.HI.X.SX32 R7, R0, R5, 0x1, P6 ;  /* 0x0000000500077211 */ /* 0x000fe200030f0eff */
[----:B------:R0:W-:Y:S04]  /*3d940*/  @P1 STG.E.U8 desc[UR22][R8.64], R13 ;  /* 0x0000000d08001986 */ /* 0x0001e8000c101116 */
[----:B------:R1:W-:Y:S01]  /*3d950*/  @P3 STG.E.U8 desc[UR22][R6.64], R15 ;  /* 0x0000000f06003986 */ /* 0x0003e2000c101116 */
[----:B---3--:R-:W-:Y:S01]  /*3d960*/  ISETP.LT.AND P4, PT, R12, UR4, !P0 ;  /* 0x000000040c007c0c */ /* 0x008fe2000c781270 */
[----:B------:R-:W-:Y:S02]  /*3d970*/  IMAD R0, R56, 0x2, R0 ;  /* 0x0000000238007824 */ /* 0x000fe400078e0200 */
[----:B------:R-:W3:Y:S01]  /*3d980*/  LDL.LU R12, [R1+0xd24] ;  /* 0x000d2400010c7983 */ /* 0x000ee20000300800 */
[----:B------:R-:W0:Y:S01]  /*3d990*/  LDCU UR4, c[0x0][0x39c] ;  /* 0x00007380ff0477ac */ /* 0x000e220008000800 */
[----:B--2---:R-:W-:Y:S01]  /*3d9a0*/  ISETP.LT.AND P1, PT, R10, UR5, !P0 ;  /* 0x000000050a007c0c */ /* 0x004fe2000c721270 */
[----:B------:R-:W4:Y:S01]  /*3d9b0*/  LDCU UR5, c[0x0][0x39c] ;  /* 0x00007380ff0577ac */ /* 0x000f220008000800 */
[----:B------:R-:W2:Y:S01]  /*3d9c0*/  LDL.LU R10, [R1+0xd10] ;  /* 0x000d1000010a7983 */ /* 0x000ea20000300800 */
[----:B-----5:R-:W-:Y:S01]  /*3d9d0*/  ISETP.LT.AND P3, PT, R4, UR6, !P0 ;  /* 0x0000000604007c0c */ /* 0x020fe2000c761270 */
[----:B------:R-:W-:-:S02]  /*3d9e0*/  IMAD R2, R56, 0x2, R0 ;  /* 0x0000000238027824 */ /* 0x000fc400078e0200 */
[----:B------:R-:W5:Y:S01]  /*3d9f0*/  LDL.LU R4, [R1+0xd0c] ;  /* 0x000d0c0001047983 */ /* 0x000f620000300800 */
[----:B0-----:R-:W-:Y:S01]  /*3da00*/  IADD3 R8, P6, PT, R0, R3, RZ ;  /* 0x0000000300087210 */ /* 0x001fe20007fde0ff */
[----:B------:R-:W3:Y:S01]  /*3da10*/  LDCU UR6, c[0x0][0x39c] ;  /* 0x00007380ff0677ac */ /* 0x000ee20008000800 */
[----:B------:R-:W-:Y:S02]  /*3da20*/  PRMT R13, R72, 0x7772, RZ ;  /* 0x00007772480d7816 */ /* 0x000fe400000000ff */
[----:B------:R-:W-:Y:S01]  /*3da30*/  LEA.HI.X.SX32 R9, R0, R5, 0x1, P6 ;  /* 0x0000000500097211 */ /* 0x000fe200030f0eff */
[----:B------:R-:W-:Y:S01]  /*3da40*/  IMAD R0, R56, 0x2, R2 ;  /* 0x0000000238007824 */ /* 0x000fe200078e0202 */
[----:B-1----:R-:W-:Y:S02]  /*3da50*/  IADD3 R6, P6, PT, R2, R3, RZ ;  /* 0x0000000302067210 */ /* 0x002fe40007fde0ff */
[----:B------:R-:W-:Y:S01]  /*3da60*/  PRMT R11, R72, 0x7773, RZ ;  /* 0x00007773480b7816 */ /* 0x000fe200000000ff */
[----:B------:R0:W-:Y:S01]  /*3da70*/  @P5 STG.E.U8 desc[UR22][R8.64], R13 ;  /* 0x0000000d08005986 */ /* 0x0001e2000c101116 */
[----:B------:R-:W-:-:S02]  /*3da80*/  LEA.HI.X.SX32 R7, R2, R5, 0x1, P6 ;  /* 0x0000000502077211 */ /* 0x000fc400030f0eff */
[----:B------:R-:W-:-:S03]  /*3da90*/  PRMT R15, R73, 0x7770, RZ ;  /* 0x00007770490f7816 */ /* 0x000fc600000000ff */
[----:B------:R1:W-:Y:S01]  /*3daa0*/  @P4 STG.E.U8 desc[UR22][R6.64], R11 ;  /* 0x0000000b06004986 */ /* 0x0003e2000c101116 */
[----:B0-----:R-:W-:Y:S02]  /*3dab0*/  IADD3 R8, P6, PT, R0, R3, RZ ;  /* 0x0000000300087210 */ /* 0x001fe40007fde0ff */
[----:B----4-:R-:W-:Y:S01]  /*3dac0*/  ISETP.LT.AND P4, PT, R14, UR5, !P0 ;  /* 0x000000050e007c0c */ /* 0x010fe2000c781270 */
[----:B------:R-:W5:Y:S01]  /*3dad0*/  LDCU UR5, c[0x0][0x39c] ;  /* 0x00007380ff0577ac */ /* 0x000f620008000800 */
[----:B------:R-:W-:Y:S01]  /*3dae0*/  LEA.HI.X.SX32 R9, R0, R5, 0x1, P6 ;  /* 0x0000000500097211 */ /* 0x000fe200030f0eff */
[----:B------:R-:W-:Y:S01]  /*3daf0*/  IMAD R0, R56, 0x2, R0 ;  /* 0x0000000238007824 */ /* 0x000fe200078e0200 */
[----:B------:R-:W4:Y:S01]  /*3db00*/  LDL.LU R14, [R1+0xd08] ;  /* 0x000d0800010e7983 */ /* 0x000f220000300800 */
[----:B------:R-:W-:Y:S01]  /*3db10*/  ISETP.LT.AND P5, PT, R16, UR4, !P0 ;  /* 0x0000000410007c0c */ /* 0x000fe2000c7a1270 */
[----:B------:R-:W2:Y:S01]  /*3db20*/  LDCU UR4, c[0x0][0x39c] ;  /* 0x00007380ff0477ac */ /* 0x000ea20008000800 */
[----:B------:R-:W-:Y:S01]  /*3db30*/  IMAD R2, R56, 0x2, R0 ;  /* 0x0000000238027824 */ /* 0x000fe200078e0200 */
[----:B------:R0:W-:Y:S01]  /*3db40*/  @P1 STG.E.U8 desc[UR22][R8.64], R15 ;  /* 0x0000000f08001986 */ /* 0x0001e2000c101116 */
[----:B-1----:R-:W-:-:S02]  /*3db50*/  PRMT R11, R73, 0x7771, RZ ;  /* 0x00007771490b7816 */ /* 0x002fc400000000ff */
[----:B------:R-:W-:Y:S02]  /*3db60*/  PRMT R13, R73, 0x7772, RZ ;  /* 0x00007772490d7816 */ /* 0x000fe400000000ff */
[C---:B0-----:R-:W-:Y:S01]  /*3db70*/  IADD3 R8, P6, PT, R0.reuse, R3, RZ ;  /* 0x0000000300087210 */ /* 0x041fe20007fde0ff */
[----:B------:R-:W4:Y:S03]  /*3db80*/  LDL.LU R15, [R1+0xd04] ;  /* 0x000d0400010f7983 */ /* 0x000f260000300800 */
[----:B------:R-:W-:Y:S02]  /*3db90*/  LEA.HI.X.SX32 R9, R0, R5, 0x1, P6 ;  /* 0x0000000500097211 */ /* 0x000fe400030f0eff */
[----:B------:R-:W-:-:S04]  /*3dba0*/  IADD3 R6, P6, PT, R2, R3, RZ ;  /* 0x0000000302067210 */ /* 0x000fc80007fde0ff */
[----:B------:R-:W-:Y:S01]  /*3dbb0*/  LEA.HI.X.SX32 R7, R2, R5, 0x1, P6 ;  /* 0x0000000502077211 */ /* 0x000fe200030f0eff */
[----:B------:R0:W-:Y:S04]  /*3dbc0*/  @P3 STG.E.U8 desc[UR22][R8.64], R11 ;  /* 0x0000000b08003986 */ /* 0x0001e8000c101116 */
[----:B------:R1:W-:Y:S01]  /*3dbd0*/  @P5 STG.E.U8 desc[UR22][R6.64], R13 ;  /* 0x0000000d06005986 */ /* 0x0003e2000c101116 */
[----:B---3--:R-:W-:Y:S01]  /*3dbe0*/  ISETP.LT.AND P1, PT, R12, UR6, !P0 ;  /* 0x000000060c007c0c */ /* 0x008fe2000c721270 */
[----:B------:R-:W4:Y:S02]  /*3dbf0*/  LDCU UR6, c[0x0][0x39c] ;  /* 0x00007380ff0677ac */ /* 0x000f240008000800 */
[----:B------:R-:W3:Y:S01]  /*3dc00*/  LDL.LU R12, [R1+0xd00] ;  /* 0x000d0000010c7983 */ /* 0x000ee20000300800 */
[----:B-----5:R-:W-:Y:S01]  /*3dc10*/  ISETP.LT.AND P5, PT, R4, UR5, !P0 ;  /* 0x0000000504007c0c */ /* 0x020fe2000c7a1270 */
[----:B------:R-:W-:-:S02]  /*3dc20*/  IMAD R0, R56, 0x2, R2 ;  /* 0x0000000238007824 */ /* 0x000fc400078e0202 */
[----:B------:R-:W5:Y:S01]  /*3dc30*/  LDL.LU R4, [R1+0xcfc] ;  /* 0x000cfc0001047983 */ /* 0x000f620000300800 */
[----:B--2---:R-:W-:Y:S01]  /*3dc40*/  ISETP.LT.AND P3, PT, R10, UR4, !P0 ;  /* 0x000000040a007c0c */ /* 0x004fe2000c761270 */
[----:B------:R-:W2:Y:S01]  /*3dc50*/  LDCU UR4, c[0x0][0x39c] ;  /* 0x00007380ff0477ac */ /* 0x000ea20008000800 */
[C---:B0-----:R-:W-:Y:S01]  /*3dc60*/  IADD3 R8, P6, PT, R0.reuse, R3, RZ ;  /* 0x0000000300087210 */ /* 0x041fe20007fde0ff */
[----:B------:R-:W5:Y:S01]  /*3dc70*/  LDL.LU R18, [R1+0xb90] ;  /* 0x000b900001127983 */ /* 0x000f620000300800 */
[----:B------:R-:W-:Y:S01]  /*3dc80*/  PRMT R73, R73, 0x7773, RZ ;  /* 0x0000777349497816 */ /* 0x000fe200000000ff */
[----:B------:R-:W3:Y:S01]  /*3dc90*/  LDCU UR5, c[0x0][0x39c] ;  /* 0x00007380ff0577ac */ /* 0x000ee20008000800 */
[----:B------:R-:W-:Y:S01]  /*3dca0*/  LEA.HI.X.SX32 R9, R0, R5, 0x1, P6 ;  /* 0x0000000500097211 */ /* 0x000fe200030f0eff */
[----:B------:R-:W-:-:S04]  /*3dcb0*/  IMAD R0, R56, 0x2, R0 ;  /* 0x0000000238007824 */ /* 0x000fc800078e0200 */
[----:B------:R0:W-:Y:S01]  /*3dcc0*/  @P4 STG.E.U8 desc[UR22][R8.64], R73 ;  /* 0x0000004908004986 */ /* 0x0001e2000c101116 */
[----:B------:R-:W-:Y:S01]  /*3dcd0*/  IADD3 R10, P6, PT, R0, R3, RZ ;  /* 0x00000003000a7210 */ /* 0x000fe20007fde0ff */
[----:B------:R-:W-:-:S03]  /*3dce0*/  IMAD R2, R56, 0x2, R0 ;  /* 0x0000000238027824 */ /* 0x000fc600078e0200 */
[----:B------:R-:W-:Y:S01]  /*3dcf0*/  LEA.HI.X.SX32 R11, R0, R5, 0x1, P6 ;  /* 0x00000005000b7211 */ /* 0x000fe200030f0eff */
[----:B------:R-:W-:Y:S01]  /*3dd00*/  IMAD R0, R56, 0x2, R2 ;  /* 0x0000000238007824 */ /* 0x000fe200078e0202 */
[----:B-1----:R-:W-:Y:S02]  /*3dd10*/  IADD3 R6, P6, PT, R2, R3, RZ ;  /* 0x0000000302067210 */ /* 0x002fe40007fde0ff */
[----:B----4-:R-:W-:Y:S01]  /*3dd20*/  ISETP.LT.AND P4, PT, R14, UR6, !P0 ;  /* 0x000000060e007c0c */ /* 0x010fe2000c781270 */
[----:B------:R-:W5:Y:S01]  /*3dd30*/  LDCU UR6, c[0x0][0x39c] ;  /* 0x00007380ff0677ac */ /* 0x000f620008000800 */
[----:B------:R-:W4:Y:S01]  /*3dd40*/  LDL.LU R14, [R1+0xcf8] ;  /* 0x000cf800010e7983 */ /* 0x000f220000300800 */
[----:B------:R-:W-:Y:S02]  /*3dd50*/  PRMT R17, R74, 0x7770, RZ ;  /* 0x000077704a117816 */ /* 0x000fe400000000ff */
[----:B------:R-:W-:Y:S02]  /*3dd60*/  LEA.HI.X.SX32 R7, R2, R5, 0x1, P6 ;  /* 0x0000000502077211 */ /* 0x000fe400030f0eff */
[----:B0-----:R-:W-:Y:S01]  /*3dd70*/  IADD3 R8, P6, PT, R0, R3, RZ ;  /* 0x0000000300087210 */ /* 0x001fe20007fde0ff */
[----:B------:R0:W-:Y:S01]  /*3dd80*/  @P1 STG.E.U8 desc[UR22][R10.64], R17 ;  /* 0x000000110a001986 */ /* 0x0001e2000c101116 */
[----:B------:R-:W-:-:S02]  /*3dd90*/  PRMT R13, R74, 0x7771, RZ ;  /* 0x000077714a0d7816 */ /* 0x000fc400000000ff */
[----:B------:R-:W-:Y:S02]  /*3dda0*/  LEA.HI.X.SX32 R9, R0, R5, 0x1, P6 ;  /* 0x0000000500097211 */ /* 0x000fe400030f0eff */
[----:B--2---:R-:W-:Y:S01]  /*3ddb0*/  ISETP.LT.AND P1, PT, R15, UR4, !P0 ;  /* 0x000000040f007c0c */ /* 0x004fe2000c721270 */
[----:B------:R1:W-:Y:S01]  /*3ddc0*/  @P3 STG.E.U8 desc[UR22][R6.64], R13 ;  /* 0x0000000d06003986 */ /* 0x0003e2000c101116 */
[----:B------:R-:W-:Y:S01]  /*3ddd0*/  PRMT R15, R74, 0x7772, RZ ;  /* 0x000077724a0f7816 */ /* 0x000fe200000000ff */
[----:B------:R-:W-:Y:S01]  /*3dde0*/  IMAD R0, R56, 0x2, R0 ;  /* 0x0000000238007824 */ /* 0x000fe200078e0200 */
[----:B------:R-:W2:Y:S03]  /*3ddf0*/  LDCU UR4, c[0x0][0x39c] ;  /* 0x00007380ff0477ac */ /* 0x000ea60008000800 */
[----:B------:R0:W-:Y:S01]  /*3de00*/  @P5 STG.E.U8 desc[UR22][R8.64], R15 ;  /* 0x0000000f08005986 */ /* 0x0001e2000c101116 */
[----:B---3--:R-:W-:Y:S01]  /*3de10*/  ISETP.LT.AND P3, PT, R12, UR5, !P0 ;  /* 0x000000050c007c0c */ /* 0x008fe2000c761270 */
[----:B------:R-:W4:Y:S02]  /*3de20*/  LDCU UR5, c[0x0][0x39c] ;  /* 0x00007380ff0577ac */ /* 0x000f240008000800 */
[----:B------:R-:W3:Y:S04]  /*3de30*/  LDL.LU R12, [R1+0xcf4] ;  /* 0x000cf400010c7983 */ /* 0x000ee80000300800 */
[----:B------:R-:W3:Y:S01]  /*3de40*/  LDL.LU R16, [R1+0xb8c] ;  /* 0x000b8c0001107983 */ /* 0x000ee20000300800 */
[----:B-----5:R-:W-:Y:S01]  /*3de50*/  ISETP.LT.AND P5, PT, R4, UR6, !P0 ;  /* 0x0000000604007c0c */ /* 0x020fe2000c7a1270 */
[----:B------:R-:W-:-:S02]  /*3de60*/  IMAD R2, R56, 0x2, R0 ;  /* 0x0000000238027824 */ /* 0x000fc400078e0200 */
[----:B------:R-:W5:Y:S01]  /*3de70*/  LDL.LU R4, [R1+0xb88] ;  /* 0x000b880001047983 */ /* 0x000f620000300800 */
[C---:B0-----:R-:W-:Y:S01]  /*3de80*/  IADD3 R10, P6, PT, R0.reuse, R3, RZ ;  /* 0x00000003000a7210 */ /* 0x041fe20007fde0ff */
[----:B------:R-:W3:Y:S03]  /*3de90*/  LDCU UR6, c[0x0][0x39c] ;  /* 0x00007380ff0677ac */ /* 0x000ee60008000800 */
[----:B------:R-:W-:Y:S01]  /*3dea0*/  LEA.HI.X.SX32 R11, R0, R5, 0x1, P6 ;  /* 0x00000005000b7211 */ /* 0x000fe200030f0eff */
[----:B------:R-:W-:Y:S01]  /*3deb0*/  IMAD R0, R56, 0x2, R2 ;  /* 0x0000000238007824 */ /* 0x000fe200078e0202 */
[----:B-1----:R-:W-:Y:S02]  /*3dec0*/  IADD3 R6, P6, PT, R2, R3, RZ ;  /* 0x0000000302067210 */ /* 0x002fe40007fde0ff */
[----:B------:R-:W-:Y:S02]  /*3ded0*/  PRMT R17, R74, 0x7773, RZ ;  /* 0x000077734a117816 */ /* 0x000fe400000000ff */
[----:B------:R-:W-:-:S02]  /*3dee0*/  LEA.HI.X.SX32 R7, R2, R5, 0x1, P6 ;  /* 0x0000000502077211 */ /* 0x000fc400030f0eff */
[----:B------:R-:W-:Y:S02]  /*3def0*/  PRMT R13, R75, 0x7770, RZ ;  /* 0x000077704b0d7816 */ /* 0x000fe400000000ff */
[C---:B------:R-:W-:Y:S01]  /*3df00*/  IADD3 R8, P6, PT, R0.reuse, R3, RZ ;  /* 0x0000000300087210 */ /* 0x040fe20007fde0ff */
[----:B------:R0:W-:Y:S03]  /*3df10*/  @P4 STG.E.U8 desc[UR22][R10.64], R17 ;  /* 0x000000110a004986 */ /* 0x0001e6000c101116 */
[----:B------:R-:W-:Y:S01]  /*3df20*/  LEA.HI.X.SX32 R9, R0, R5, 0x1, P6 ;  /* 0x0000000500097211 */ /* 0x000fe200030f0eff */
[----:B------:R1:W-:Y:S01]  /*3df30*/  @P1 STG.E.U8 desc[UR22][R6.64], R13 ;  /* 0x0000000d06001986 */ /* 0x0003e2000c101116 */
[----:B------:R-:W-:Y:S01]  /*3df40*/  IMAD R0, R56, 0x2, R0 ;  /* 0x0000000238007824 */ /* 0x000fe200078e0200 */
[----:B----4-:R-:W-:Y:S01]  /*3df50*/  ISETP.LT.AND P1, PT, R14, UR5, !P0 ;  /* 0x000000050e007c0c */ /* 0x010fe2000c721270 */
[----:B------:R-:W5:Y:S01]  /*3df60*/  LDCU UR5, c[0x0][0x39c] ;  /* 0x00007380ff0577ac */ /* 0x000f620008000800 */
[----:B------:R-:W4:Y:S02]  /*3df70*/  LDL.LU R14, [R1+0xcf0] ;  /* 0x000cf000010e7983 */ /* 0x000f240000300800 */
[----:B0-----:R-:W-:Y:S01]  /*3df80*/  IADD3 R10, P6, PT, R0, R3, RZ ;  /* 0x00000003000a7210 */ /* 0x001fe20007fde0ff */
[----:B------:R-:W-:Y:S01]  /*3df90*/  IMAD R2, R56, 0x2, R0 ;  /* 0x0000000238027824 */ /* 0x000fe200078e0200 */
[----:B--2---:R-:W-:Y:S01]  /*3dfa0*/  ISETP.LT.AND P4, PT, R18, UR4, !P0 ;  /* 0x0000000412007c0c */ /* 0x004fe2000c781270 */
[----:B------:R-:W0:Y:S01]  /*3dfb0*/  LDCU UR4, c[0x0][0x39c] ;  /* 0x00007380ff0477ac */ /* 0x000e220008000800 */
[----:B------:R-:W-:Y:S01]  /*3dfc0*/  LEA.HI.X.SX32 R11, R0, R5, 0x1, P6 ;  /* 0x00000005000b7211 */ /* 0x000fe200030f0eff */
[----:B------:R-:W2:Y:S01]  /*3dfd0*/  LDL.LU R18, [R1+0xcec] ;  /* 0x000cec0001127983 */ /* 0x000ea20000300800 */
[----:B-1----:R-:W-:-:S02]  /*3dfe0*/  IADD3 R6, P6, PT, R2, R3, RZ ;  /* 0x0000000302067210 */ /* 0x002fc40007fde0ff */
[C---:B------:R-:W-:Y:S02]  /*3dff0*/  PRMT R15, R75.reuse, 0x7771, RZ ;  /* 0x000077714b0f7816 */ /* 0x040fe400000000ff */
[C---:B------:R-:W-:Y:S02]  /*3e000*/  PRMT R13, R75.reuse, 0x7773, RZ ;  /* 0x000077734b0d7816 */ /* 0x040fe400000000ff */
[----:B------:R-:W-:Y:S02]  /*3e010*/  PRMT R75, R75, 0x7772, RZ ;  /* 0x000077724b4b7816 */ /* 0x000fe400000000ff */
[----:B------:R-:W-:Y:S01]  /*3e020*/  LEA.HI.X.SX32 R7, R2, R5, 0x1, P6 ;  /* 0x0000000502077211 */ /* 0x000fe200030f0eff */
[----:B------:R1:W-:Y:S04]  /*3e030*/  @P3 STG.E.U8 desc[UR22][R8.64], R15 ;  /* 0x0000000f08003986 */ /* 0x0003e8000c101116 */
        /* <DEDUP_REMOVED lines=8> */
[----:B------:R-:W-:Y:S01]  /*3e0c0*/  PRMT R19, R80, 0x7770, RZ ;  /* 0x0000777050137816 */ /* 0x000fe200000000ff */
[----:B------:R-:W3:Y:S01]  /*3e0d0*/  LDCU UR5, c[0x0][0x39c] ;  /* 0x00007380ff0577ac */ /* 0x000ee20008000800 */
[----:B-1----:R-:W-:-:S04]  /*3e0e0*/  IADD3 R8, P6, PT, R0, R3, RZ ;  /* 0x0000000300087210 */ /* 0x002fc80007fde0ff */
[----:B------:R-:W-:Y:S01]  /*3e0f0*/  LEA.HI.X.SX32 R9, R0, R5, 0x1, P6 ;  /* 0x0000000500097211 */ /* 0x000fe200030f0eff */
[----:B------:R-:W-:Y:S01]  /*3e100*/  IMAD R0, R56, 0x2, R0 ;  /* 0x0000000238007824 */ /* 0x000fe200078e0200 */
[----:B0-----:R-:W-:Y:S01]  /*3e110*/  ISETP.LT.AND P5, PT, R16, UR4, !P0 ;  /* 0x0000000410007c0c */ /* 0x001fe2000c7a1270 */
[----:B------:R-:W2:Y:S01]  /*3e120*/  LDCU UR4, c[0x0][0x39c] ;  /* 0x00007380ff0477ac */ /* 0x000ea20008000800 */
[----:B------:R-:W5:Y:S01]  /*3e130*/  LDL.LU R16, [R1+0xce8] ;  /* 0x000ce80001107983 */ /* 0x000f620000300800 */
[----:B------:R-:W-:Y:S01]  /*3e140*/  IMAD R2, R56, 0x2, R0 ;  /* 0x0000000238027824 */ /* 0x000fe200078e0200 */
[C---:B------:R-:W-:Y:S02]  /*3e150*/  IADD3 R10, P6, PT, R0.reuse, R3, RZ ;  /* 0x00000003000a7210 */ /* 0x040fe40007fde0ff */
[----:B------:R0:W-:Y:S02]  /*3e160*/  @P1 STG.E.U8 desc[UR22][R8.64], R19 ;  /* 0x0000001308001986 */ /* 0x0001e4000c101116 */
[----:B------:R-:W-:Y:S01]  /*3e170*/  LEA.HI.X.SX32 R11, R0, R5, 0x1, P6 ;  /* 0x00000005000b7211 */ /* 0x000fe200030f0eff */
[----:B------:R-:W-:Y:S01]  /*3e180*/  IMAD R0, R56, 0x2, R2 ;  /* 0x0000000238007824 */ /* 0x000fe200078e0202 */
[----:B------:R-:W-:-:S02]  /*3e190*/  IADD3 R6, P6, PT, R2, R3, RZ ;  /* 0x0000000302067210 */ /* 0x000fc40007fde0ff */
[----:B----4-:R-:W-:Y:S01]  /*3e1a0*/  ISETP.LT.AND P1, PT, R14, UR6, !P0 ;  /* 0x000000060e007c0c */ /* 0x010fe2000c721270 */
[----:B------:R-:W5:Y:S01]  /*3e1b0*/  LDCU UR6, c[0x0][0x39c] ;  /* 0x00007380ff0677ac */ /* 0x000f620008000800 */
[----:B------:R-:W4:Y:S01]  /*3e1c0*/  LDL.LU R14, [R1+0xce4] ;  /* 0x000ce400010e7983 */ /* 0x000f220000300800 */
[----:B------:R-:W-:Y:S02]  /*3e1d0*/  LEA.HI.X.SX32 R7, R2, R5, 0x1, P6 ;  /* 0x0000000502077211 */ /* 0x000fe400030f0eff */
[----:B0-----:R-:W-:Y:S02]  /*3e1e0*/  IADD3 R8, P6, PT, R0, R3, RZ ;  /* 0x0000000300087210 */ /* 0x001fe40007fde0ff */
[C---:B------:R-:W-:Y:S02]  /*3e1f0*/  PRMT R17, R80.reuse, 0x7771, RZ ;  /* 0x0000777150117816 */ /* 0x040fe400000000ff */
[----:B------:R-:W-:Y:S02]  /*3e200*/  PRMT R15, R80, 0x7772, RZ ;  /* 0x00007772500f7816 */ /* 0x000fe400000000ff */
[----:B------:R-:W-:-:S02]  /*3e210*/  LEA.HI.X.SX32 R9, R0, R5, 0x1, P6 ;  /* 0x0000000500097211 */ /* 0x000fc400030f0eff */
[----:B------:R-:W-:Y:S01]  /*3e220*/  PRMT R13, R80, 0x7773, RZ ;  /* 0x00007773500d7816 */ /* 0x000fe200000000ff */
[----:B------:R0:W-:Y:S04]  /*3e230*/  @P3 STG.E.U8 desc[UR22][R10.64], R17 ;  /* 0x000000110a003986 */ /* 0x0001e8000c101116 */
[----:B------:R1:W-:Y:S04]  /*3e240*/  @P5 STG.E.U8 desc[UR22][R6.64], R15 ;  /* 0x0000000f06005986 */ /* 0x0003e8000c101116 */
[----:B------:R0:W-:Y:S01]  /*3e250*/  @P4 STG.E.U8 desc[UR22][R8.64], R13 ;  /* 0x0000000d08004986 */ /* 0x0001e2000c101116 */
[----:B---3--:R-:W-:Y:S01]  /*3e260*/  ISETP.LT.AND P5, PT, R12, UR5, !P0 ;  /* 0x000000050c007c0c */ /* 0x008fe2000c7a1270 */
[----:B------:R-:W-:-:S02]  /*3e270*/  IMAD R0, R56, 0x2, R0 ;  /* 0x0000000238007824 */ /* 0x000fc400078e0200 */
[----:B------:R-:W3:Y:S01]  /*3e280*/  LDL.LU R12, [R1+0xb7c] ;  /* 0x000b7c00010c7983 */ /* 0x000ee20000300800 */
[----:B--2---:R-:W-:Y:S01]  /*3e290*/  ISETP.LT.AND P3, PT, R18, UR4, !P0 ;  /* 0x0000000412007c0c */ /* 0x004fe2000c761270 */
[----:B------:R-:W2:Y:S01]  /*3e2a0*/  LDCU UR4, c[0x0][0x39c] ;  /* 0x00007380ff0477ac */ /* 0x000ea20008000800 */
[----:B-----5:R-:W-:Y:S01]  /*3e2b0*/  ISETP.LT.AND P4, PT, R4, UR6, !P0 ;  /* 0x0000000604007c0c */ /* 0x020fe2000c781270 */
[----:B------:R-:W4:Y:S01]  /*3e2c0*/  LDCU UR5, c[0x0][0x39c] ;  /* 0x00007380ff0577ac */ /* 0x000f220008000800 */
[----:B------:R-:W5:Y:S01]  /*3e2d0*/  LDL.LU R4, [R1+0xb78] ;  /* 0x000b780001047983 */ /* 0x000f620000300800 */
[----:B0-----:R-:W-:Y:S01]  /*3e2e0*/  IADD3 R10, P6, PT, R0, R3, RZ ;  /* 0x00000003000a7210 */ /* 0x001fe20007fde0ff */
[----:B------:R-:W-:Y:S01]  /*3e2f0*/  IMAD R2, R56, 0x2, R0 ;  /* 0x0000000238027824 */ /* 0x000fe200078e0200 */
[C---:B------:R-:W-:Y:S01]  /*3e300*/  PRMT R17, R81.reuse, 0x7770, RZ ;  /* 0x0000777051117816 */ /* 0x040fe200000000ff */
[----:B------:R-:W5:Y:S01]  /*3e310*/  LDL.LU R18, [R1+0xce0] ;  /* 0x000ce00001127983 */ /* 0x000f620000300800 */
[----:B------:R-:W-:Y:S01]  /*3e320*/  LEA.HI.X.SX32 R11, R0, R5, 0x1, P6 ;  /* 0x00000005000b7211 */ /* 0x000fe200030f0eff */
[----:B------:R-:W3:Y:S01]  /*3e330*/  LDCU UR6, c[0x0][0x39c] ;  /* 0x00007380ff0677ac */ /* 0x000ee20008000800 */
[----:B-1----:R-:W-:Y:S01]  /*3e340*/  IADD3 R6, P6, PT, R2, R3, RZ ;  /* 0x0000000302067210 */ /* 0x002fe20007fde0ff */
[----:B------:R-:W-:Y:S01]  /*3e350*/  IMAD R0, R56, 0x2, R2 ;  /* 0x0000000238007824 */ /* 0x000fe200078e0202 */
[----:B------:R-:W-:-:S02]  /*3e360*/  PRMT R15, R81, 0x7771, RZ ;  /* 0x00007771510f7816 */ /* 0x000fc400000000ff */
[----:B------:R-:W-:Y:S01]  /*3e370*/  LEA.HI.X.SX32 R7, R2, R5, 0x1, P6 ;  /* 0x0000000502077211 */ /* 0x000fe200030f0eff */
[----:B------:R0:W-:Y:S01]  /*3e380*/  @P1 STG.E.U8 desc[UR22][R10.64], R17 ;  /* 0x000000110a001986 */ /* 0x0001e2000c101116 */
[----:B------:R-:W-:Y:S02]  /*3e390*/  IADD3 R8, P6, PT, R0, R3, RZ ;  /* 0x0000000300087210 */ /* 0x000fe40007fde0ff */
[----:B--2---:R-:W-:Y:S01]  /*3e3a0*/  ISETP.LT.AND P1, PT, R16, UR4, !P0 ;  /* 0x0000000410007c0c */ /* 0x004fe2000c721270 */
[----:B------:R1:W-:Y:S01]  /*3e3b0*/  @P3 STG.E.U8 desc[UR22][R6.64], R15 ;  /* 0x0000000f06003986 */ /* 0x0003e2000c101116 */
[----:B------:R-:W5:Y:S01]  /*3e3c0*/  LDCU UR4, c[0x0][0x39c] ;  /* 0x00007380ff0477ac */ /* 0x000f620008000800 */
[----:B------:R-:W-:Y:S01]  /*3e3d0*/  LEA.HI.X.SX32 R9, R0, R5, 0x1, P6 ;  /* 0x0000000500097211 */ /* 0x000fe200030f0eff */
[----:B------:R-:W-:Y:S01]  /*3e3e0*/  IMAD R0, R56, 0x2, R0 ;  /* 0x0000000238007824 */ /* 0x000fe200078e0200 */
[----:B----4-:R-:W-:Y:S02]  /*3e3f0*/  ISETP.LT.AND P3, PT, R14, UR5, !P0 ;  /* 0x000000050e007c0c */ /* 0x010fe4000c761270 */
[----:B------:R-:W-:Y:S01]  /*3e400*/  PRMT R13, R81, 0x7772, RZ ;  /* 0x00007772510d7816 */ /* 0x000fe200000000ff */
[----:B------:R-:W2:Y:S01]  /*3e410*/  LDL.LU R14, [R1+0xcdc] ;  /* 0x000cdc00010e7983 */ /* 0x000ea20000300800 */
[----:B0-----:R-:W-:Y:S01]  /*3e420*/  IADD3 R10, P6, PT, R0, R3, RZ ;  /* 0x00000003000a7210 */ /* 0x001fe20007fde0ff */
[----:B------:R-:W-:Y:S01]  /*3e430*/  IMAD R2, R56, 0x2, R0 ;  /* 0x0000000238027824 */ /* 0x000fe200078e0200 */
[----:B------:R-:W0:Y:S01]  /*3e440*/  LDCU UR5, c[0x0][0x39c] ;  /* 0x00007380ff0577ac */ /* 0x000e220008000800 */
[----:B------:R-:W4:Y:S01]  /*3e450*/  LDL.LU R16, [R1+0xb74] ;  /* 0x000b740001107983 */ /* 0x000f220000300800 */
[----:B------:R-:W-:-:S02]  /*3e460*/  LEA.HI.X.SX32 R11, R0, R5, 0x1, P6 ;  /* 0x00000005000b7211 */ /* 0x000fc400030f0eff */
[----:B------:R-:W-:Y:S01]  /*3e470*/  PRMT R81, R81, 0x7773, RZ ;  /* 0x0000777351517816 */ /* 0x000fe200000000ff */
[----:B------:R0:W-:Y:S04]  /*3e480*/  @P5 STG.E.U8 desc[UR22][R8.64], R13 ;  /* 0x0000000d08005986 */ /* 0x0001e8000c101116 */
[----:B------:R0:W-:Y:S01]  /*3e490*/  @P4 STG.E.U8 desc[UR22][R10.64], R81 ;  /* 0x000000510a004986 */ /* 0x0001e2000c101116 */
[----:B---3--:R-:W-:Y:S01]  /*3e4a0*/  ISETP.LT.AND P5, PT, R12, UR6, !P0 ;  /* 0x000000060c007c0c */ /* 0x008fe2000c7a1270 */
[----:B------:R-:W2:Y:S02]  /*3e4b0*/  LDCU UR6, c[0x0][0x39c] ;  /* 0x00007380ff0677ac */ /* 0x000ea40008000800 */
[----:B------:R-:W3:Y:S01]  /*3e4c0*/  LDL.LU R12, [R1+0xb70] ;  /* 0x000b7000010c7983 */ /* 0x000ee20000300800 */
[----:B-----5:R-:W-:Y:S01]  /*3e4d0*/  ISETP.LT.AND P4, PT, R4, UR4, !P0 ;  /* 0x0000000404007c0c */ /* 0x020fe2000c781270 */
[----:B------:R-:W-:-:S02]  /*3e4e0*/  IMAD R0, R56, 0x2, R2 ;  /* 0x0000000238007824 */ /* 0x000fc400078e0202 */
[----:B------:R-:W5:Y:S01]  /*3e4f0*/  LDL.LU R4, [R1+0xcd8] ;  /* 0x000cd80001047983 */ /* 0x000f620000300800 */
[----:B-1----:R-:W-:Y:S01]  /*3e500*/  IADD3 R6, P6, PT, R2, R3, RZ ;  /* 0x0000000302067210 */ /* 0x002fe20007fde0ff */
[----:B------:R-:W4:Y:S01]  /*3e510*/  LDCU UR4, c[0x0][0x39c] ;  /* 0x00007380ff0477ac */ /* 0x000f220008000800 */
[----:B------:R-:W-:Y:S01]  /*3e520*/  PRMT R15, R82, 0x7770, RZ ;  /* 0x00007770520f7816 */ /* 0x000fe200000000ff */
[----:B------:R-:W3:Y:S01]  /*3e530*/  LDL.LU R20, [R1+0xcd4] ;  /* 0x000cd40001147983 */ /* 0x000ee20000300800 */
[----:B------:R-:W-:Y:S02]  /*3e540*/  LEA.HI.X.SX32 R7, R2, R5, 0x1, P6 ;  /* 0x0000000502077211 */ /* 0x000fe400030f0eff */
[----:B0-----:R-:W-:Y:S02]  /*3e550*/  IADD3 R8, P6, PT, R0, R3, RZ ;  /* 0x0000000300087210 */ /* 0x001fe40007fde0ff */
[----:B------:R-:W-:Y:S02]  /*3e560*/  PRMT R13, R82, 0x7771, RZ ;  /* 0x00007771520d7816 */ /* 0x000fe400000000ff */
[----:B------:R-:W-:Y:S01]  /*3e570*/  LEA.HI.X.SX32 R9, R0, R5, 0x1, P6 ;  /* 0x0000000500097211 */ /* 0x000fe200030f0eff */
[C---:B------:R-:W-:Y:S01]  /*3e580*/  IMAD R0, R56.reuse, 0x2, R0 ;  /* 0x0000000238007824 */ /* 0x040fe200078e0200 */
[----:B------:R0:W-:Y:S03]  /*3e590*/  @P1 STG.E.U8 desc[UR22][R6.64], R15 ;  /* 0x0000000f06001986 */ /* 0x0001e6000c101116 */
[----:B------:R-:W-:Y:S01]  /*3e5a0*/  IMAD R2, R56, 0x2, R0 ;  /* 0x0000000238027824 */ /* 0x000fe200078e0200 */
[----:B------:R1:W-:Y:S01]  /*3e5b0*/  @P3 STG.E.U8 desc[UR22][R8.64], R13 ;  /* 0x0000000d08003986 */ /* 0x0003e2000c101116 */
[----:B------:R-:W-:-:S02]  /*3e5c0*/  IADD3 R10, P6, PT, R0, R3, RZ ;  /* 0x00000003000a7210 */ /* 0x000fc40007fde0ff */
[----:B------:R-:W-:Y:S02]  /*3e5d0*/  PRMT R19, R82, 0x7772, RZ ;  /* 0x0000777252137816 */ /* 0x000fe400000000ff */
[----:B------:R-:W-:Y:S01]  /*3e5e0*/  LEA.HI.X.SX32 R11, R0, R5, 0x1, P6 ;  /* 0x00000005000b7211 */ /* 0x000fe200030f0eff */
[----:B------:R-:W-:Y:S01]  /*3e5f0*/  IMAD R0, R56, 0x2, R2 ;  /* 0x0000000238007824 */ /* 0x000fe200078e0202 */
[----:B--2---:R-:W-:Y:S01]  /*3e600*/  ISETP.LT.AND P3, PT, R14, UR6, !P0 ;  /* 0x000000060e007c0c */ /* 0x004fe2000c761270 */
[----:B------:R-:W5:Y:S01]  /*3e610*/  LDCU UR6, c[0x0][0x39c] ;  /* 0x00007380ff0677ac */ /* 0x000f620008000800 */
[----:B------:R-:W2:Y:S01]  /*3e620*/  LDL.LU R14, [R1+0xb6c] ;  /* 0x000b6c00010e7983 */ /* 0x000ea20000300800 */
[----:B0-----:R-:W-:Y:S02]  /*3e630*/  IADD3 R6, P6, PT, R2, R3, RZ ;  /* 0x0000000302067210 */ /* 0x001fe40007fde0ff */
[----:B------:R-:W-:Y:S01]  /*3e640*/  ISETP.LT.AND P1, PT, R18, UR5, !P0 ;  /* 0x0000000512007c0c */ /* 0x000fe2000c721270 */
[----:B------:R-:W-:Y:S01]  /*3e650*/  @P5 STG.E.U8 desc[UR22][R10.64], R19 ;  /* 0x000000130a005986 */ /* 0x000fe2000c101116 */
[----:B------:R-:W-:Y:S01]  /*3e660*/  LEA.HI.X.SX32 R7, R2, R5, 0x1, P6 ;  /* 0x0000000502077211 */ /* 0x000fe200030f0eff */
[----:B------:R-:W3:Y:S01]  /*3e670*/  LDCU UR5, c[0x0][0x39c] ;  /* 0x00007380ff0577ac */ /* 0x000ee20008000800 */
[----:B-1----:R-:W-:-:S02]  /*3e680*/  IADD3 R8, P6, PT, R0, R3, RZ ;  /* 0x0000000300087210 */ /* 0x002fc40007fde0ff */
[----:B----4-:R-:W-:Y:S01]  /*3e690*/  ISETP.LT.AND P5, PT, R16, UR4, !P0 ;  /* 0x0000000410007c0c */ /* 0x010fe2000c7a1270 */
[----:B------:R-:W0:Y:S01]  /*3e6a0*/  LDCU UR4, c[0x0][0x39c] ;  /* 0x00007380ff0477ac */ /* 0x000e220008000800 */
[----:B------:R-:W4:Y:S01]  /*3e6b0*/  LDL.LU R16, [R1+0xb68] ;  /* 0x000b680001107983 */ /* 0x000f220000300800 */
[----:B------:R-:W-:Y:S02]  /*3e6c0*/  PRMT R17, R82, 0x7773, RZ ;  /* 0x0000777352117816 */ /* 0x000fe400000000ff */
[----:B------:R-:W-:Y:S01]  /*3e6d0*/  LEA.HI.X.SX32 R9, R0, R5, 0x1, P6 ;  /* 0x0000000500097211 */ /* 0x000fe200030f0eff */
[----:B------:R-:W4:Y:S01]  /*3e6e0*/  LDL.LU R18, [R1+0xcd0] ;  /* 0x000cd00001127983 */ /* 0x000f220000300800 */
[----:B------:R-:W-:-:S03]  /*3e6f0*/  PRMT R15, R83, 0x7770, RZ ;  /* 0x00007770530f7816 */ /* 0x000fc600000000ff */
[----:B------:R1:W-:Y:S04]  /*3e700*/  @P4 STG.E.U8 desc[UR22][R6.64], R17 ;  /* 0x0000001106004986 */ /* 0x0003e8000c101116 */
[----:B------:R0:W-:Y:S01]  /*3e710*/  @P1 STG.E.U8 desc[UR22][R8.64], R15 ;  /* 0x0000000f08001986 */ /* 0x0001e2000c101116 */
[----:B-----5:R-:W-:Y:S01]  /*3e720*/  ISETP.LT.AND P1, PT, R4, UR6, !P0 ;  /* 0x0000000604007c0c */ /* 0x020fe2000c721270 */
[----:B------:R-:W-:Y:S02]  /*3e730*/  IMAD R0, R56, 0x2, R0 ;  /* 0x0000000238007824 */ /* 0x000fe400078e0200 */
[----:B------:R-:W5:Y:S01]  /*3e740*/  LDL.LU R4, [R1+0xccc] ;  /* 0x000ccc0001047983 */ /* 0x000f620000300800 */
[----:B---3--:R-:W-:Y:S01]  /*3e750*/  ISETP.LT.AND P4, PT, R12, UR5, !P0 ;  /* 0x000000050c007c0c */ /* 0x008fe2000c781270 */
[----:B------:R-:W2:Y:S01]  /*3e760*/  LDCU UR5, c[0x0][0x39c] ;  /* 0x00007380ff0577ac */ /* 0x000ea20008000800 */
[----:B------:R-:W-:Y:S01]  /*3e770*/  IMAD R2, R56, 0x2, R0 ;  /* 0x0000000238027824 */ /* 0x000fe200078e0200 */
[C---:B------:R-:W-:Y:S01]  /*3e780*/  IADD3 R12, P6, PT, R0.reuse, R3, RZ ;  /* 0x00000003000c7210 */ /* 0x040fe20007fde0ff */
[----:B------:R-:W4:Y:S03]  /*3e790*/  LDCU UR6, c[0x0][0x39c] ;  /* 0x00007380ff0677ac */ /* 0x000f260008000800 */
[----:B------:R-:W-:Y:S01]  /*3e7a0*/  LEA.HI.X.SX32 R13, R0, R5, 0x1, P6 ;  /* 0x00000005000d7211 */ /* 0x000fe200030f0eff */
[----:B------:R-:W-:Y:S01]  /*3e7b0*/  IMAD R0, R56, 0x2, R2 ;  /* 0x0000000238007824 */ /* 0x000fe200078e0202 */
[----:B-1----:R-:W-:-:S02]  /*3e7c0*/  IADD3 R6, P6, PT, R2, R3, RZ ;  /* 0x0000000302067210 */ /* 0x002fc40007fde0ff */
[C---:B------:R-:W-:Y:S02]  /*3e7d0*/  PRMT R11, R83.reuse, 0x7771, RZ ;  /* 0x00007771530b7816 */ /* 0x040fe400000000ff */
[----:B------:R-:W-:Y:S02]  /*3e7e0*/  LEA.HI.X.SX32 R7, R2, R5, 0x1, P6 ;  /* 0x0000000502077211 */ /* 0x000fe400030f0eff */
[C---:B0-----:R-:W-:Y:S02]  /*3e7f0*/  PRMT R15, R83.reuse, 0x7772, RZ ;  /* 0x00007772530f7816 */ /* 0x041fe400000000ff */
[C---:B------:R-:W-:Y:S01]  /*3e800*/  IADD3 R8, P6, PT, R0.reuse, R3, RZ ;  /* 0x0000000300087210 */ /* 0x040fe20007fde0ff */
[----:B------:R0:W-:Y:S03]  /*3e810*/  @P3 STG.E.U8 desc[UR22][R12.64], R11 ;  /* 0x0000000b0c003986 */ /* 0x0001e6000c101116 */
[----:B------:R-:W-:Y:S01]  /*3e820*/  LEA.HI.X.SX32 R9, R0, R5, 0x1, P6 ;  /* 0x0000000500097211 */ /* 0x000fe200030f0eff */
[----:B------:R1:W-:Y:S01]  /*3e830*/  @P5 STG.E.U8 desc[UR22][R6.64], R15 ;  /* 0x0000000f06005986 */ /* 0x0003e2000c101116 */
[----:B------:R-:W-:Y:S01]  /*3e840*/  IMAD R0, R56, 0x2, R0 ;  /* 0x0000000238007824 */ /* 0x000fe200078e0200 */
[----:B--2---:R-:W-:Y:S01]  /*3e850*/  ISETP.LT.AND P5, PT, R14, UR5, !P0 ;  /* 0x000000050e007c0c */ /* 0x004fe2000c7a1270 */
[----:B------:R-:W5:Y:S01]  /*3e860*/  LDCU UR5, c[0x0][0x39c] ;  /* 0x00007380ff0577ac */ /* 0x000f620008000800 */
[----:B------:R-:W2:Y:S01]  /*3e870*/  LDL.LU R14, [R1+0xb64] ;  /* 0x000b6400010e7983 */ /* 0x000ea20000300800 */
[----:B------:R-:W-:Y:S01]  /*3e880*/  PRMT R83, R83, 0x7773, RZ ;  /* 0x0000777353537816 */ /* 0x000fe200000000ff */
[----:B------:R-:W-:Y:S01]  /*3e890*/  IMAD R2, R56, 0x2, R0 ;  /* 0x0000000238027824 */ /* 0x000fe200078e0200 */
[----:B------:R-:W-:-:S02]  /*3e8a0*/  IADD3 R10, P6, PT, R0, R3, RZ ;  /* 0x00000003000a7210 */ /* 0x000fc40007fde0ff */
[----:B------:R-:W-:Y:S01]  /*3e8b0*/  ISETP.LT.AND P3, PT, R20, UR4, !P0 ;  /* 0x0000000414007c0c */ /* 0x000fe2000c761270 */
[----:B------:R3:W-:Y:S01]  /*3e8c0*/  @P4 STG.E.U8 desc[UR22][R8.64], R83 ;  /* 0x0000005308004986 */ /* 0x0007e2000c101116 */
[----:B0-----:R-:W-:Y:S01]  /*3e8d0*/  LEA.HI.X.SX32 R11, R0, R5, 0x1, P6 ;  /* 0x00000005000b7211 */ /* 0x001fe200030f0eff */
[----:B------:R-:W0:Y:S01]  /*3e8e0*/  LDCU UR4, c[0x0][0x39c] ;  /* 0x00007380ff0477ac */ /* 0x000e220008000800 */
[----:B----4-:R-:W-:Y:S02]  /*3e8f0*/  ISETP.LT.AND P4, PT, R16, UR6, !P0 ;  /* 0x0000000610007c0c */ /* 0x010fe4000c781270 */
[----:B-1----:R-:W-:Y:S01]  /*3e900*/  IADD3 R6, P6, PT, R2, R3, RZ ;  /* 0x0000000302067210 */ /* 0x002fe20007fde0ff */
[----:B------:R-:W4:Y:S01]  /*3e910*/  LDL.LU R16, [R1+0xb60] ;  /* 0x000b600001107983 */ /* 0x000f220000300800 */
[C---:B------:R-:W-:Y:S02]  /*3e920*/  PRMT R17, R48.reuse, 0x7770, RZ ;  /* 0x0000777030117816 */ /* 0x040fe400000000ff */
[----:B------:R-:W-:Y:S01]  /*3e930*/  PRMT R15, R48, 0x7771, RZ ;  /* 0x00007771300f7816 */ /* 0x000fe200000000ff */
[----:B------:R-:W4:Y:S01]  /*3e940*/  LDL.LU R12, [R1+0xcc8] ;  /* 0x000cc800010c7983 */ /* 0x000f220000300800 */
[----:B------:R-:W-:Y:S01]  /*3e950*/  LEA.HI.X.SX32 R7, R2, R5, 0x1, P6 ;  /* 0x0000000502077211 */ /* 0x000fe200030f0eff */
[----:B------:R-:W-:Y:S01]  /*3e960*/  IMAD R0, R56, 0x2, R2 ;  /* 0x0000000238007824 */ /* 0x000fe200078e0202 */
[----:B------:R-:W2:Y:S01]  /*3e970*/  LDCU UR6, c[0x0][0x39c] ;  /* 0x00007380ff0677ac */ /* 0x000ea20008000800 */
[----:B------:R1:W-:Y:S04]  /*3e980*/  @P1 STG.E.U8 desc[UR22][R10.64], R17 ;  /* 0x000000110a001986 */ /* 0x0003e8000c101116 */
[----:B------:R0:W-:Y:S01]  /*3e990*/  @P3 STG.E.U8 desc[UR22][R6.64], R15 ;  /* 0x0000000f06003986 */ /* 0x0001e2000c101116 */
[----:B-----5:R-:W-:Y:S01]  /*3e9a0*/  ISETP.LT.AND P3, PT, R4, UR5, !P0 ;  /* 0x0000000504007c0c */ /* 0x020fe2000c761270 */
[----:B------:R-:W4:Y:S02]  /*3e9b0*/  LDCU UR5, c[0x0][0x39c] ;  /* 0x00007380ff0577ac */ /* 0x000f240008000800 */
[----:B------:R-:W5:Y:S01]  /*3e9c0*/  LDL.LU R4, [R1+0xcc4] ;  /* 0x000cc40001047983 */ /* 0x000f620000300800 */
[----:B---3--:R-:W-:-:S04]  /*3e9d0*/  IADD3 R8, P6, PT, R0, R3, RZ ;  /* 0x0000000300087210 */ /* 0x008fc80007fde0ff */
[----:B------:R-:W-:Y:S01]  /*3e9e0*/  LEA.HI.X.SX32 R9, R0, R5, 0x1, P6 ;  /* 0x0000000500097211 */ /* 0x000fe200030f0eff */
[----:B------:R-:W-:Y:S01]  /*3e9f0*/  IMAD R0, R56, 0x2, R0 ;  /* 0x0000000238007824 */ /* 0x000fe200078e0200 */
[----:B------:R-:W-:Y:S02]  /*3ea00*/  PRMT R13, R48, 0x7772, RZ ;  /* 0x00007772300d7816 */ /* 0x000fe400000000ff */
[----:B0-----:R-:W-:Y:S01]  /*3ea10*/  ISETP.LT.AND P1, PT, R18, UR4, !P0 ;  /* 0x0000000412007c0c */ /* 0x001fe2000c721270 */
[----:B------:R-:W-:Y:S01]  /*3ea20*/  IMAD R2, R56, 0x2, R0 ;  /* 0x0000000238027824 */ /* 0x000fe200078e0200 */
[C---:B-1----:R-:W-:Y:S01]  /*3ea30*/  IADD3 R10, P6, PT, R0.reuse, R3, RZ ;  /* 0x00000003000a7210 */ /* 0x042fe20007fde0ff */
[----:B------:R0:W-:Y:S01]  /*3ea40*/  @P5 STG.E.U8 desc[UR22][R8.64], R13 ;  /* 0x0000000d08005986 */ /* 0x0001e2000c101116 */
[----:B------:R-:W1:Y:S02]  /*3ea50*/  LDCU UR4, c[0x0][0x39c] ;  /* 0x00007380ff0477ac */ /* 0x000e640008000800 */
[----:B------:R-:W-:Y:S01]  /*3ea60*/  LEA.HI.X.SX32 R11, R0, R5, 0x1, P6 ;  /* 0x00000005000b7211 */ /* 0x000fe200030f0eff */
[----:B------:R-:W3:Y:S01]  /*3ea70*/  LDL.LU R18, [R1+0xb5c] ;  /* 0x000b5c0001127983 */ /* 0x000ee20000300800 */
[----:B------:R-:W-:Y:S01]  /*3ea80*/  IADD3 R6, P6, PT, R2, R3, RZ ;  /* 0x0000000302067210 */ /* 0x000fe20007fde0ff */
[----:B------:R-:W-:Y:S01]  /*3ea90*/  IMAD R0, R56, 0x2, R2 ;  /* 0x0000000238007824 */ /* 0x000fe200078e0202 */
[----:B------:R-:W-:-:S02]  /*3eaa0*/  PRMT R17, R48, 0x7773, RZ ;  /* 0x0000777330117816 */ /* 0x000fc400000000ff */
[----:B------:R-:W-:Y:S02]  /*3eab0*/  PRMT R15, R49, 0x7770, RZ ;  /* 0x00007770310f7816 */ /* 0x000fe400000000ff */
[----:B------:R-:W-:Y:S02]  /*3eac0*/  LEA.HI.X.SX32 R7, R2, R5, 0x1, P6 ;  /* 0x0000000502077211 */ /* 0x000fe400030f0eff */
[----:B--2---:R-:W-:Y:S01]  /*3ead0*/  ISETP.LT.AND P5, PT, R14, UR6, !P0 ;  /* 0x000000060e007c0c */ /* 0x004fe2000c7a1270 */
[----:B------:R-:W5:Y:S01]  /*3eae0*/  LDCU UR6, c[0x0][0x39c] ;  /* 0x00007380ff0677ac */ /* 0x000f620008000800 */
[----:B------:R-:W2:Y:S01]  /*3eaf0*/  LDL.LU R14, [R1+0xb58] ;  /* 0x000b5800010e7983 */ /* 0x000ea20000300800 */
[----:B0-----:R-:W-:-:S03]  /*3eb00*/  IADD3 R8, P6, PT, R0, R3, RZ ;  /* 0x0000000300087210 */ /* 0x001fc60007fde0ff */
[----:B------:R0:W-:Y:S04]  /*3eb10*/  @P4 STG.E.U8 desc[UR22][R10.64], R17 ;  /* 0x000000110a004986 */ /* 0x0001e8000c101116 */
[----:B------:R0:W-:Y:S01]  /*3eb20*/  @P1 STG.E.U8 desc[UR22][R6.64], R15 ;  /* 0x0000000f06001986 */ /* 0x0001e2000c101116 */
[----:B------:R-:W-:Y:S02]  /*3eb30*/  LEA.HI.X.SX32 R9, R0, R5, 0x1, P6 ;  /* 0x0000000500097211 */ /* 0x000fe400030f0eff */
[----:B------:R-:W-:Y:S02]  /*3eb40*/  PRMT R13, R49, 0x7771, RZ ;  /* 0x00007771310d7816 */ /* 0x000fe400000000ff */
[----:B----4-:R-:W-:Y:S02]  /*3eb50*/  ISETP.LT.AND P1, PT, R12, UR5, !P0 ;  /* 0x000000050c007c0c */ /* 0x010fe4000c721270 */
[----:B-1----:R-:W-:Y:S01]  /*3eb60*/  ISETP.LT.AND P4, PT, R16, UR4, !P0 ;  /* 0x0000000410007c0c */ /* 0x002fe2000c781270 */
[----:B------:R-:W4:Y:S01]  /*3eb70*/  LDL.LU R12, [R1+0xcc0] ;  /* 0x000cc000010c7983 */ /* 0x000f220000300800 */
[----:B------:R-:W-:Y:S01]  /*3eb80*/  IMAD R0, R56, 0x2, R0 ;  /* 0x0000000238007824 */ /* 0x000fe200078e0200 */
[----:B------:R-:W2:Y:S02]  /*3eb90*/  LDCU UR5, c[0x0][0x39c] ;  /* 0x00007380ff0577ac */ /* 0x000ea40008000800 */
[----:B------:R1:W-:Y:S01]  /*3eba0*/  @P3 STG.E.U8 desc[UR22][R8.64], R13 ;  /* 0x0000000d08003986 */ /* 0x0003e2000c101116 */
[----:B------:R-:W3:Y:S03]  /*3ebb0*/  LDCU UR4, c[0x0][0x39c] ;  /* 0x00007380ff0477ac */ /* 0x000ee60008000800 */
[----:B------:R-:W4:Y:S01]  /*3ebc0*/  LDL.LU R16, [R1+0xcbc] ;  /* 0x000cbc0001107983 */ /* 0x000f220000300800 */
[----:B-----5:R-:W-:Y:S01]  /*3ebd0*/  ISETP.LT.AND P3, PT, R4, UR6, !P0 ;  /* 0x0000000604007c0c */ /* 0x020fe2000c761270 */
[----:B------:R-:W-:-:S02]  /*3ebe0*/  IMAD R2, R56, 0x2, R0 ;  /* 0x0000000238027824 */ /* 0x000fc400078e0200 */
[----:B------:R-:W5:Y:S01]  /*3ebf0*/  LDL.LU R4, [R1+0xb54] ;  /* 0x000b540001047983 */ /* 0x000f620000300800 */
[C---:B0-----:R-:W-:Y:S01]  /*3ec00*/  IADD3 R10, P6, PT, R0.reuse, R3, RZ ;  /* 0x00000003000a7210 */ /* 0x041fe20007fde0ff */
[----:B------:R-:W4:Y:S03]  /*3ec10*/  LDCU UR6, c[0x0][0x39c] ;  /* 0x00007380ff0677ac */ /* 0x000f260008000800 */
[----:B------:R-:W-:Y:S01]  /*3ec20*/  LEA.HI.X.SX32 R11, R0, R5, 0x1, P6 ;  /* 0x00000005000b7211 */ /* 0x000fe200030f0eff */
[----:B------:R-:W-:Y:S01]  /*3ec30*/  IMAD R0, R56, 0x2, R2 ;  /* 0x0000000238007824 */ /* 0x000fe200078e0202 */
[C---:B------:R-:W-:Y:S02]  /*3ec40*/  IADD3 R6, P6, PT, R2.reuse, R3, RZ ;  /* 0x0000000302067210 */ /* 0x040fe40007fde0ff */
[----:B------:R-:W-:Y:S02]  /*3ec50*/  PRMT R15, R49, 0x7772, RZ ;  /* 0x00007772310f7816 */ /* 0x000fe400000000ff */
[----:B------:R-:W-:-:S02]  /*3ec60*/  LEA.HI.X.SX32 R7, R2, R5, 0x1, P6 ;  /* 0x0000000502077211 */ /* 0x000fc400030f0eff */
[----:B------:R-:W-:Y:S02]  /*3ec70*/  PRMT R49, R49, 0x7773, RZ ;  /* 0x0000777331317816 */ /* 0x000fe400000000ff */
[C---:B-1----:R-:W-:Y:S01]  /*3ec80*/  IADD3 R8, P6, PT, R0.reuse, R3, RZ ;  /* 0x0000000300087210 */ /* 0x042fe20007fde0ff */
[----:B------:R0:W-:Y:S03]  /*3ec90*/  @P5 STG.E.U8 desc[UR22][R10.64], R15 ;  /* 0x0000000f0a005986 */ /* 0x0001e6000c101116 */
[----:B------:R-:W-:Y:S01]  /*3eca0*/  LEA.HI.X.SX32 R9, R0, R5, 0x1, P6 ;  /* 0x0000000500097211 */ /* 0x000fe200030f0eff */
[----:B------:R1:W-:Y:S01]  /*3ecb0*/  @P4 STG.E.U8 desc[UR22][R6.64], R49 ;  /* 0x0000003106004986 */ /* 0x0003e2000c101116 */
[----:B------:R-:W-:Y:S01]  /*3ecc0*/  IMAD R0, R56, 0x2, R0 ;  /* 0x0000000238007824 */ /* 0x000fe200078e0200 */
[----:B------:R-:W-:Y:S02]  /*3ecd0*/  PRMT R13, R50, 0x7770, RZ ;  /* 0x00007770320d7816 */ /* 0x000fe400000000ff */
[----:B--2---:R-:W-:Y:S01]  /*3ece0*/  ISETP.LT.AND P4, PT, R14, UR5, !P0 ;  /* 0x000000050e007c0c */ /* 0x004fe2000c781270 */
[----:B------:R-:W5:Y:S01]  /*3ecf0*/  LDCU UR5, c[0x0][0x39c] ;  /* 0x00007380ff0577ac */ /* 0x000f620008000800 */
[----:B------:R-:W2:Y:S01]  /*3ed00*/  LDL.LU R14, [R1+0xb50] ;  /* 0x000b5000010e7983 */ /* 0x000ea20000300800 */
[----:B0-----:R-:W-:Y:S01]  /*3ed10*/  IADD3 R10, P6, PT, R0, R3, RZ ;  /* 0x00000003000a7210 */ /* 0x001fe20007fde0ff */
[----:B------:R-:W-:Y:S01]  /*3ed20*/  IMAD R2, R56, 0x2, R0 ;  /* 0x0000000238027824 */ /* 0x000fe200078e0200 */
[----:B---3--:R-:W-:Y:S01]  /*3ed30*/  ISETP.LT.AND P5, PT, R18, UR4, !P0 ;  /* 0x0000000412007c0c */ /* 0x008fe2000c7a1270 */
[----:B------:R0:W-:Y:S01]  /*3ed40*/  @P1 STG.E.U8 desc[UR22][R8.64], R13 ;  /* 0x0000000d08001986 */ /* 0x0001e2000c101116 */
[----:B------:R-:W-:Y:S01]  /*3ed50*/  LEA.HI.X.SX32 R11, R0, R5, 0x1, P6 ;  /* 0x00000005000b7211 */ /* 0x000fe200030f0eff */
[----:B------:R-:W3:Y:S01]  /*3ed60*/  LDCU UR4, c[0x0][0x39c] ;  /* 0x00007380ff0477ac */ /* 0x000ee20008000800 */
[----:B-1----:R-:W-:Y:S01]  /*3ed70*/  IADD3 R6, P6, PT, R2, R3, RZ ;  /* 0x0000000302067210 */ /* 0x002fe20007fde0ff */
[----:B------:R-:W2:Y:S01]  /*3ed80*/  LDL.LU R18, [R1+0xcb8] ;  /* 0x000cb80001127983 */ /* 0x000ea20000300800 */
[----:B------:R-:W-:-:S02]  /*3ed90*/  PRMT R17, R50, 0x7771, RZ ;  /* 0x0000777132117816 */ /* 0x000fc400000000ff */
[----:B------:R-:W-:Y:S02]  /*3eda0*/  PRMT R15, R50, 0x7772, RZ ;  /* 0x00007772320f7816 */ /* 0x000fe400000000ff */
[----:B----4-:R-:W-:Y:S02]  /*3edb0*/  ISETP.LT.AND P1, PT, R12, UR6, !P0 ;  /* 0x000000060c007c0c */ /* 0x010fe4000c721270 */
[----:B------:R-:W-:Y:S01]  /*3edc0*/  LEA.HI.X.SX32 R7, R2, R5, 0x1, P6 ;  /* 0x0000000502077211 */ /* 0x000fe200030f0eff */
[----:B------:R-:W4:Y:S01]  /*3edd0*/  LDL.LU R12, [R1+0xcb4] ;  /* 0x000cb400010c7983 */ /* 0x000f220000300800 */
[----:B------:R-:W-:Y:S01]  /*3ede0*/  IMAD R0, R56, 0x2, R2 ;  /* 0x0000000238007824 */ /* 0x000fe200078e0202 */
[----:B------:R-:W2:Y:S02]  /*3edf0*/  LDCU UR6, c[0x0][0x39c] ;  /* 0x00007380ff0677ac */ /* 0x000ea40008000800 */
[----:B------:R1:W-:Y:S04]  /*3ee00*/  @P3 STG.E.U8 desc[UR22][R10.64], R17 ;  /* 0x000000110a003986 */ /* 0x0003e8000c101116 */
[----:B------:R0:W-:Y:S01]  /*3ee10*/  @P5 STG.E.U8 desc[UR22][R6.64], R15 ;  /* 0x0000000f06005986 */ /* 0x0001e2000c101116 */
[----:B-----5:R-:W-:Y:S01]  /*3ee20*/  ISETP.LT.AND P5, PT, R4, UR5, !P0 ;  /* 0x0000000504007c0c */ /* 0x020fe2000c7a1270 */
[----:B------:R-:W4:Y:S02]  /*3ee30*/  LDCU UR5, c[0x0][0x39c] ;  /* 0x00007380ff0577ac */ /* 0x000f240008000800 */
[----:B------:R-:W5:Y:S01]  /*3ee40*/  LDL.LU R4, [R1+0xb4c] ;  /* 0x000b4c0001047983 */ /* 0x000f620000300800 */
[----:B0-----:R-:W-:-:S04]  /*3ee50*/  IADD3 R8, P6, PT, R0, R3, RZ ;  /* 0x0000000300087210 */ /* 0x001fc80007fde0ff */
[----:B------:R-:W-:Y:S01]  /*3ee60*/  LEA.HI.X.SX32 R9, R0, R5, 0x1, P6 ;  /* 0x0000000500097211 */ /* 0x000fe200030f0eff */
[----:B------:R-:W-:Y:S01]  /*3ee70*/  IMAD R0, R56, 0x2, R0 ;  /* 0x0000000238007824 */ /* 0x000fe200078e0200 */
[----:B------:R-:W-:Y:S02]  /*3ee80*/  PRMT R13, R50, 0x7773, RZ ;  /* 0x00007773320d7816 */ /* 0x000fe400000000ff */
[----:B---3--:R-:W-:Y:S01]  /*3ee90*/  ISETP.LT.AND P3, PT, R16, UR4, !P0 ;  /* 0x0000000410007c0c */ /* 0x008fe2000c761270 */
[----:B------:R-:W-:Y:S01]  /*3eea0*/  IMAD R2, R56, 0x2, R0 ;  /* 0x0000000238027824 */ /* 0x000fe200078e0200 */
[C---:B-1----:R-:W-:Y:S01]  /*3eeb0*/  IADD3 R10, P6, PT, R0.reuse, R3, RZ ;  /* 0x00000003000a7210 */ /* 0x042fe20007fde0ff */
[----:B------:R0:W-:Y:S01]  /*3eec0*/  @P4 STG.E.U8 desc[UR22][R8.64], R13 ;  /* 0x0000000d08004986 */ /* 0x0001e2000c101116 */
[C---:B------:R-:W-:Y:S01]  /*3eed0*/  PRMT R17, R51.reuse, 0x7770, RZ ;  /* 0x0000777033117816 */ /* 0x040fe200000000ff */
[----:B------:R-:W1:Y:S01]  /*3eee0*/  LDCU UR4, c[0x0][0x39c] ;  /* 0x00007380ff0477ac */ /* 0x000e620008000800 */
[----:B------:R-:W-:Y:S01]  /*3eef0*/  LEA.HI.X.SX32 R11, R0, R5, 0x1, P6 ;  /* 0x00000005000b7211 */ /* 0x000fe200030f0eff */
[----:B------:R-:W3:Y:S01]  /*3ef00*/  LDL.LU R16, [R1+0xb3c] ;  /* 0x000b3c0001107983 */ /* 0x000ee20000300800 */
[----:B------:R-:W-:Y:S01]  /*3ef10*/  IADD3 R6, P6, PT, R2, R3, RZ ;  /* 0x0000000302067210 */ /* 0x000fe20007fde0ff */
[----:B------:R-:W-:Y:S01]  /*3ef20*/  IMAD R0, R56, 0x2, R2 ;  /* 0x0000000238007824 */ /* 0x000fe200078e0202 */
[----:B------:R-:W-:-:S02]  /*3ef30*/  PRMT R15, R51, 0x7771, RZ ;  /* 0x00007771330f7816 */ /* 0x000fc400000000ff */
[----:B------:R-:W-:Y:S02]  /*3ef40*/  LEA.HI.X.SX32 R7, R2, R5, 0x1, P6 ;  /* 0x0000000502077211 */ /* 0x000fe400030f0eff */
[----:B--2---:R-:W-:Y:S01]  /*3ef50*/  ISETP.LT.AND P4, PT, R14, UR6, !P0 ;  /* 0x000000060e007c0c */ /* 0x004fe2000c781270 */
[----:B------:R-:W5:Y:S01]  /*3ef60*/  LDCU UR6, c[0x0][0x39c] ;  /* 0x00007380ff0677ac */ /* 0x000f620008000800 */
[----:B------:R2:W-:Y:S01]  /*3ef70*/  @P1 STG.E.U8 desc[UR22][R10.64], R17 ;  /* 0x000000110a001986 */ /* 0x0005e2000c101116 */
[----:B0-----:R-:W-:-:S03]  /*3ef80*/  IADD3 R8, P6, PT, R0, R3, RZ ;  /* 0x0000000300087210 */ /* 0x001fc60007fde0ff */
[----:B------:R0:W-:Y:S01]  /*3ef90*/  @P3 STG.E.U8 desc[UR22][R6.64], R15 ;  /* 0x0000000f06003986 */ /* 0x0001e2000c101116 */
[----:B------:R-:W-:-:S03]  /*3efa0*/  LEA.HI.X.SX32 R9, R0, R5, 0x1, P6 ;  /* 0x0000000500097211 */ /* 0x000fc600030f0eff */
[----:B------:R-:W3:Y:S01]  /*3efb0*/  LDL.LU R14, [R1+0xcb0] ;  /* 0x000cb000010e7983 */ /* 0x000ee20000300800 */
[----:B------:R-:W-:Y:S02]  /*3efc0*/  PRMT R13, R51, 0x7772, RZ ;  /* 0x00007772330d7816 */ /* 0x000fe400000000ff */
[----:B----4-:R-:W-:-:S03]  /*3efd0*/  ISETP.LT.AND P3, PT, R12, UR5, !P0 ;  /* 0x000000050c007c0c */ /* 0x010fc6000c761270 */
[----:B------:R4:W-:Y:S01]  /*3efe0*/  @P5 STG.E.U8 desc[UR22][R8.64], R13 ;  /* 0x0000000d08005986 */ /* 0x0009e2000c101116 */
[----:B-1----:R-:W-:Y:S01]  /*3eff0*/  ISETP.LT.AND P1, PT, R18, UR4, !P0 ;  /* 0x0000000412007c0c */ /* 0x002fe2000c721270 */
[----:B------:R-:W3:Y:S02]  /*3f000*/  LDCU UR4, c[0x0][0x39c] ;  /* 0x00007380ff0477ac */ /* 0x000ee40008000800 */
[----:B------:R-:W3:Y:S01]  /*3f010*/  LDL.LU R12, [R1+0xcac] ;  /* 0x000cac00010c7983 */ /* 0x000ee20000300800 */
[----:B------:R-:W-:Y:S01]  /*3f020*/  IMAD R0, R56, 0x2, R0 ;  /* 0x0000000238007824 */ /* 0x000fe200078e0200 */
[----:B------:R-:W1:Y:S01]  /*3f030*/  LDCU UR5, c[0x0][0x39c] ;  /* 0x00007380ff0577ac */ /* 0x000e620008000800 */
[----:B-----5:R-:W-:Y:S02]  /*3f040*/  ISETP.LT.AND P5, PT, R4, UR6, !P0 ;  /* 0x0000000604007c0c */ /* 0x020fe4000c7a1270 */
[----:B------:R-:W-:Y:S01]  /*3f050*/  IMAD R2, R56, 0x2, R0 ;  /* 0x0000000238027824 */ /* 0x000fe200078e0200 */
[----:B------:R-:W5:Y:S01]  /*3f060*/  LDL.LU R4, [R1+0xb48] ;  /* 0x000b480001047983 */ /* 0x000f620000300800 */
[C---:B--2---:R-:W-:Y:S01]  /*3f070*/  IADD3 R10, P6, PT, R0.reuse, R3, RZ ;  /* 0x00000003000a7210 */ /* 0x044fe20007fde0ff */
[----:B------:R-:W2:Y:S02]  /*3f080*/  LDCU UR6, c[0x0][0x39c] ;  /* 0x00007380ff0677ac */ /* 0x000ea40008000800 */
[----:B------:R-:W5:Y:S01]  /*3f090*/  LDL.LU R18, [R1+0xb38] ;  /* 0x000b380001127983 */ /* 0x000f620000300800 */
[----:B------:R-:W-:Y:S01]  /*3f0a0*/  LEA.HI.X.SX32 R11, R0, R5, 0x1, P6 ;  /* 0x00000005000b7211 */ /* 0x000fe200030f0eff */
[----:B------:R-:W-:Y:S01]  /*3f0b0*/  IMAD R0, R56, 0x2, R2 ;  /* 0x0000000238007824 */ /* 0x000fe200078e0202 */
[----:B------:R-:W-:-:S02]  /*3f0c0*/  PRMT R51, R51, 0x7773, RZ ;  /* 0x0000777333337816 */ /* 0x000fc400000000ff */
[----:B0-----:R-:W-:-:S03]  /*3f0d0*/  IADD3 R6, P6, PT, R2, R3, RZ ;  /* 0x0000000302067210 */ /* 0x001fc60007fde0ff */
[----:B------:R0:W-:Y:S01]  /*3f0e0*/  @P4 STG.E.U8 desc[UR22][R10.64], R51 ;  /* 0x000000330a004986 */ /* 0x0001e2000c101116 */
[----:B------:R-:W-:Y:S02]  /*3f0f0*/  LEA.HI.X.SX32 R7, R2, R5, 0x1, P6 ;  /* 0x0000000502077211 */ /* 0x000fe400030f0eff */
[----:B----4-:R-:W-:Y:S02]  /*3f100*/  IADD3 R8, P6, PT, R0, R3, RZ ;  /* 0x0000000300087210 */ /* 0x010fe40007fde0ff */
[----:B---3--:R-:W-:Y:S01]  /*3f110*/  ISETP.LT.AND P4, PT, R16, UR4, !P0 ;  /* 0x0000000410007c0c */ /* 0x008fe2000c781270 */
[----:B------:R-:W5:Y:S01]  /*3f120*/  LDCU UR4, c[0x0][0x39c] ;  /* 0x00007380ff0477ac */ /* 0x000f620008000800 */
[----:B------:R-:W3:Y:S01]  /*3f130*/  LDL.LU R16, [R1+0xca8] ;  /* 0x000ca80001107983 */ /* 0x000ee20000300800 */
[----:B------:R-:W-:Y:S02]  /*3f140*/  PRMT R15, R32, 0x7770, RZ ;  /* 0x00007770200f7816 */ /* 0x000fe400000000ff */
[----:B------:R-:W-:Y:S01]  /*3f150*/  LEA.HI.X.SX32 R9, R0, R5, 0x1, P6 ;  /* 0x0000000500097211 */ /* 0x000fe200030f0eff */
[----:B------:R-:W-:Y:S01]  /*3f160*/  IMAD R0, R56, 0x2, R0 ;  /* 0x0000000238007824 */ /* 0x000fe200078e0200 */
[----:B------:R-:W-:Y:S01]  /*3f170*/  PRMT R13, R32, 0x7771, RZ ;  /* 0x00007771200d7816 */ /* 0x000fe200000000ff */
[----:B------:R4:W-:Y:S03]  /*3f180*/  @P1 STG.E.U8 desc[UR22][R6.64], R15 ;  /* 0x0000000f06001986 */ /* 0x0009e6000c101116 */
[----:B0-----:R-:W-:Y:S01]  /*3f190*/  IADD3 R10, P6, PT, R0, R3, RZ ;  /* 0x00000003000a7210 */ /* 0x001fe20007fde0ff */
[----:B------:R0:W-:Y:S01]  /*3f1a0*/  @P3 STG.E.U8 desc[UR22][R8.64], R13 ;  /* 0x0000000d08003986 */ /* 0x0001e2000c101116 */
[----:B------:R-:W-:-:S02]  /*3f1b0*/  PRMT R17, R32, 0x7772, RZ ;  /* 0x0000777220117816 */ /* 0x000fc400000000ff */
[----:B-1----:R-:W-:Y:S01]  /*3f1c0*/  ISETP.LT.AND P1, PT, R14, UR5, !P0 ;  /* 0x000000050e007c0c */ /* 0x002fe2000c721270 */
[----:B------:R-:W1:Y:S01]  /*3f1d0*/  LDCU UR5, c[0x0][0x39c] ;  /* 0x00007380ff0577ac */ /* 0x000e620008000800 */
[----:B------:R-:W3:Y:S01]  /*3f1e0*/  LDL.LU R14, [R1+0xca0] ;  /* 0x000ca000010e7983 */ /* 0x000ee20000300800 */
[----:B------:R-:W-:Y:S02]  /*3f1f0*/  LEA.HI.X.SX32 R11, R0, R5, 0x1, P6 ;  /* 0x00000005000b7211 */ /* 0x000fe400030f0eff */
[----:B--2---:R-:W-:-:S03]  /*3f200*/  ISETP.LT.AND P3, PT, R12, UR6, !P0 ;  /* 0x000000060c007c0c */ /* 0x004fc6000c761270 */
[----:B------:R2:W-:Y:S01]  /*3f210*/  @P5 STG.E.U8 desc[UR22][R10.64], R17 ;  /* 0x000000110a005986 */ /* 0x0005e2000c101116 */
[----:B------:R-:W-:Y:S01]  /*3f220*/  IMAD R2, R56, 0x2, R0 ;  /* 0x0000000238027824 */ /* 0x000fe200078e0200 */
[----:B------:R-:W3:Y:S02]  /*3f230*/  LDCU UR6, c[0x0][0x39c] ;  /* 0x00007380ff0677ac */ /* 0x000ee40008000800 */
[----:B------:R-:W3:Y:S01]  /*3f240*/  LDL.LU R12, [R1+0xb44] ;  /* 0x000b4400010c7983 */ /* 0x000ee20000300800 */
[----:B-----5:R-:W-:Y:S01]  /*3f250*/  ISETP.LT.AND P5, PT, R4, UR4, !P0 ;  /* 0x0000000404007c0c */ /* 0x020fe2000c7a1270 */
[----:B------:R-:W-:Y:S02]  /*3f260*/  IMAD R0, R56, 0x2, R2 ;  /* 0x0000000238007824 */ /* 0x000fe400078e0202 */
[----:B------:R-:W5:Y:S01]  /*3f270*/  LDL.LU R4, [R1+0xb34] ;  /* 0x000b340001047983 */ /* 0x000f620000300800 */
[C---:B----4-:R-:W-:Y:S01]  /*3f280*/  IADD3 R6, P6, PT, R2.reuse, R3, RZ ;  /* 0x0000000302067210 */ /* 0x050fe20007fde0ff */
[----:B------:R-:W4:Y:S02]  /*3f290*/  LDCU UR4, c[0x0][0x39c] ;  /* 0x00007380ff0477ac */ /* 0x000f240008000800 */
[----:B------:R-:W5:Y:S04]  /*3f2a0*/  LDL.LU R22, [R1+0xca4] ;  /* 0x000ca40001167983 */ /* 0x000f680000300800 */
[----:B------:R-:W5:Y:S04]  /*3f2b0*/  LDL.LU R21, [R1+0xc9c] ;  /* 0x000c9c0001157983 */ /* 0x000f680000300800 */
[----:B------:R-:W5:Y:S01]  /*3f2c0*/  LDL.LU R20, [R1+0xb40] ;  /* 0x000b400001147983 */ /* 0x000f620000300800 */
[----:B------:R-:W-:-:S02]  /*3f2d0*/  LEA.HI.X.SX32 R7, R2, R5, 0x1, P6 ;  /* 0x0000000502077211 */ /* 0x000fc400030f0eff */
[----:B------:R-:W-:Y:S02]  /*3f2e0*/  PRMT R15, R32, 0x7773, RZ ;  /* 0x00007773200f7816 */ /* 0x000fe400000000ff */
[----:B0-----:R-:W-:-:S03]  /*3f2f0*/  IADD3 R8, P6, PT, R0, R3, RZ ;  /* 0x0000000300087210 */ /* 0x001fc60007fde0ff */
[----:B------:R0:W-:Y:S01]  /*3f300*/  @P4 STG.E.U8 desc[UR22][R6.64], R15 ;  /* 0x0000000f06004986 */ /* 0x0001e2000c101116 */
[----:B------:R-:W-:Y:S01]  /*3f310*/  LEA.HI.X.SX32 R9, R0, R5, 0x1, P6 ;  /* 0x0000000500097211 */ /* 0x000fe200030f0eff */
[----:B------:R-:W-:Y:S01]  /*3f320*/  IMAD R0, R56, 0x2, R0 ;  /* 0x0000000238007824 */ /* 0x000fe200078e0200 */
[----:B-1----:R-:W-:Y:S01]  /*3f330*/  ISETP.LT.AND P4, PT, R18, UR5, !P0 ;  /* 0x0000000512007c0c */ /* 0x002fe2000c781270 */
[----:B------:R-:W1:Y:S01]  /*3f340*/  LDCU UR5, c[0x0][0x39c] ;  /* 0x00007380ff0577ac */ /* 0x000e620008000800 */
[----:B------:R-:W-:Y:S01]  /*3f350*/  PRMT R13, R33, 0x7770, RZ ;  /* 0x00007770210d7816 */ /* 0x000fe200000000ff */
[----:B------:R-:W-:Y:S01]  /*3f360*/  IMAD R2, R56, 0x2, R0 ;  /* 0x0000000238027824 */ /* 0x000fe200078e0200 */
[----:B--2---:R-:W-:-:S03]  /*3f370*/  IADD3 R10, P6, PT, R0, R3, RZ ;  /* 0x00000003000a7210 */ /* 0x004fc60007fde0ff */
[----:B------:R2:W-:Y:S01]  /*3f380*/  @P1 STG.E.U8 desc[UR22][R8.64], R13 ;  /* 0x0000000d08001986 */ /* 0x0005e2000c101116 */
[----:B------:R-:W-:Y:S01]  /*3f390*/  LEA.HI.X.SX32 R11, R0, R5, 0x1, P6 ;  /* 0x00000005000b7211 */ /* 0x000fe200030f0eff */
[----:B------:R-:W-:Y:S01]  /*3f3a0*/  IMAD R0, R56, 0x2, R2 ;  /* 0x0000000238007824 */ /* 0x000fe200078e0202 */
[----:B---3--:R-:W-:Y:S01]  /*3f3b0*/  ISETP.LT.AND P1, PT, R16, UR6, !P0 ;  /* 0x0000000610007c0c */ /* 0x008fe2000c721270 */
[----:B------:R-:W5:Y:S01]  /*3f3c0*/  LDCU UR6, c[0x0][0x39c] ;  /* 0x00007380ff0677ac */ /* 0x000f620008000800 */
[C---:B0-----:R-:W-:Y:S02]  /*3f3d0*/  IADD3 R6, P6, PT, R2.reuse, R3, RZ ;  /* 0x0000000302067210 */ /* 0x041fe40007fde0ff */
[C---:B------:R-:W-:Y:S02]  /*3f3e0*/  PRMT R17, R33.reuse, 0x7771, RZ ;  /* 0x0000777121117816 */ /* 0x040fe400000000ff */
[----:B------:R-:W-:Y:S02]  /*3f3f0*/  PRMT R15, R33, 0x7772, RZ ;  /* 0x00007772210f7816 */ /* 0x000fe400000000ff */
[----:B------:R-:W-:Y:S01]  /*3f400*/  LEA.HI.X.SX32 R7, R2, R5, 0x1, P6 ;  /* 0x0000000502077211 */ /* 0x000fe200030f0eff */
[----:B------:R-:W-:Y:S01]  /*3f410*/  IMAD R2, R56, 0x2, R0 ;  /* 0x0000000238027824 */ /* 0x000fe200078e0200 */
[C---:B--2---:R-:W-:Y:S01]  /*3f420*/  IADD3 R8, P6, PT, R0.reuse, R3, RZ ;  /* 0x0000000300087210 */ /* 0x044fe20007fde0ff */
[----:B------:R-:W-:Y:S03]  /*3f430*/  @P3 STG.E.U8 desc[UR22][R10.64], R17 ;  /* 0x000000110a003986 */ /* 0x000fe6000c101116 */
[----:B------:R-:W-:Y:S01]  /*3f440*/  LEA.HI.X.SX32 R9, R0, R5, 0x1, P6 ;  /* 0x0000000500097211 */ /* 0x000fe200030f0eff */
[----:B------:R0:W-:Y:S01]  /*3f450*/  @P5 STG.E.U8 desc[UR22][R6.64], R15 ;  /* 0x0000000f06005986 */ /* 0x0001e2000c101116 */
[----:B------:R-:W-:Y:S01]  /*3f460*/  IMAD R0, R56, 0x2, R2 ;  /* 0x0000000238007824 */ /* 0x000fe200078e0202 */
[----:B-1----:R-:W-:Y:S01]  /*3f470*/  ISETP.LT.AND P5, PT, R12, UR5, !P0 ;  /* 0x000000050c007c0c */ /* 0x002fe2000c7a1270 */
[----:B------:R-:W1:Y:S01]  /*3f480*/  LDCU UR5, c[0x0][0x39c] ;  /* 0x00007380ff0577ac */ /* 0x000e620008000800 */
[----:B------:R-:W-:-:S02]  /*3f490*/  IADD3 R12, P6, PT, R2, R3, RZ ;  /* 0x00000003020c7210 */ /* 0x000fc40007fde0ff */
[----:B------:R-:W-:Y:S02]  /*3f4a0*/  PRMT R33, R33, 0x7773, RZ ;  /* 0x0000777321217816 */ /* 0x000fe400000000ff */
[----:B------:R-:W-:Y:S01]  /*3f4b0*/  LEA.HI.X.SX32 R13, R2, R5, 0x1, P6 ;  /* 0x00000005020d7211 */ /* 0x000fe200030f0eff */
[----:B------:R-:W-:Y:S02]  /*3f4c0*/  IMAD R2, R56, 0x2, R0 ;  /* 0x0000000238027824 */ /* 0x000fe400078e0200 */
[----:B------:R2:W-:Y:S01]  /*3f4d0*/  @P4 STG.E.U8 desc[UR22][R8.64], R33 ;  /* 0x0000002108004986 */ /* 0x0005e2000c101116 */
[----:B0-----:R-:W-:Y:S02]  /*3f4e0*/  IADD3 R6, P6, PT, R0, R3, RZ ;  /* 0x0000000300067210 */ /* 0x001fe40007fde0ff */
[----:B------:R-:W-:Y:S02]  /*3f4f0*/  PRMT R15, R34, 0x7770, RZ ;  /* 0x00007770220f7816 */ /* 0x000fe400000000ff */
[----:B----4-:R-:W-:Y:S01]  /*3f500*/  ISETP.LT.AND P3, PT, R14, UR4, !P0 ;  /* 0x000000040e007c0c */ /* 0x010fe2000c761270 */
[----:B------:R-:W0:Y:S01]  /*3f510*/  LDCU UR4, c[0x0][0x39c] ;  /* 0x00007380ff0477ac */ /* 0x000e220008000800 */
[----:B------:R-:W-:Y:S01]  /*3f520*/  LEA.HI.X.SX32 R7, R0, R5, 0x1, P6 ;  /* 0x0000000500077211 */ /* 0x000fe200030f0eff */
[----:B------:R-:W-:Y:S01]  /*3f530*/  @P1 STG.E.U8 desc[UR22][R12.64], R15 ;  /* 0x0000000f0c001986 */ /* 0x000fe2000c101116 */
[----:B------:R-:W-:-:S02]  /*3f540*/  PRMT R19, R34, 0x7771, RZ ;  /* 0x0000777122137816 */ /* 0x000fc400000000ff */
[----:B--2---:R-:W-:-:S04]  /*3f550*/  IADD3 R8, P1, PT, R2, R3, RZ ;  /* 0x0000000302087210 */ /* 0x004fc80007f3e0ff */
[----:B------:R-:W-:-:S03]  /*3f560*/  LEA.HI.X.SX32 R9, R2, R5, 0x1, P1 ;  /* 0x0000000502097211 */ /* 0x000fc600008f0eff */
[----:B------:R2:W-:Y:S01]  /*3f570*/  @P3 STG.E.U8 desc[UR22][R6.64], R19 ;  /* 0x0000001306003986 */ /* 0x0005e2000c101116 */
[----:B------:R-:W-:-:S05]  /*3f580*/  PRMT R23, R34, 0x7772, RZ ;  /* 0x0000777222177816 */ /* 0x000fca00000000ff */
[----:B------:R3:W-:Y:S01]  /*3f590*/  @P5 STG.E.U8 desc[UR22][R8.64], R23 ;  /* 0x0000001708005986 */ /* 0x0007e2000c101116 */
[C---:B--2---:R-:W-:Y:S02]  /*3f5a0*/  PRMT R7, R35.reuse, 0x7772, RZ ;  /* 0x0000777223077816 */ /* 0x044fe400000000ff */
[----:B------:R-:W-:Y:S02]  /*3f5b0*/  PRMT R19, R35, 0x7771, RZ ;  /* 0x0000777123137816 */ /* 0x000fe400000000ff */
[----:B-----5:R-:W-:Y:S01]  /*3f5c0*/  ISETP.LT.AND P4, PT, R4, UR6, !P0 ;  /* 0x0000000604007c0c */ /* 0x020fe2000c781270 */
[C---:B------:R-:W-:Y:S01]  /*3f5d0*/  IMAD R4, R56.reuse, 0x2, R2 ;  /* 0x0000000238047824 */ /* 0x040fe200078e0202 */
[----:B------:R-:W2:Y:S03]  /*3f5e0*/  LDCU UR6, c[0x0][0x39c] ;  /* 0x00007380ff0677ac */ /* 0x000ea60008000800 */
[----:B------:R-:W-:-:S04]  /*3f5f0*/  IMAD R16, R56, 0x2, R4 ;  /* 0x0000000238107824 */ /* 0x000fc800078e0204 */
[----:B------:R-:W-:-:S04]  /*3f600*/  IMAD R0, R56, 0x2, R16 ;  /* 0x0000000238007824 */ /* 0x000fc800078e0210 */
[----:B------:R-:W-:Y:S01]  /*3f610*/  IMAD R18, R56, 0x2, R0 ;  /* 0x0000000238127824 */ /* 0x000fe200078e0200 */
[----:B------:R-:W-:-:S03]  /*3f620*/  IADD3 R12, P1, PT, R16, R3, RZ ;  /* 0x00000003100c7210 */ /* 0x000fc60007f3e0ff */
[----:B------:R-:W-:Y:S01]  /*3f630*/  IMAD R56, R56, 0x2, R18 ;  /* 0x0000000238387824 */ /* 0x000fe200078e0212 */
[----:B------:R-:W-:Y:S02]  /*3f640*/  IADD3 R10, P3, PT, R4, R3, RZ ;  /* 0x00000003040a7210 */ /* 0x000fe40007f7e0ff */
[----:B------:R-:W-:Y:S02]  /*3f650*/  LEA.HI.X.SX32 R13, R16, R5, 0x1, P1 ;  /* 0x00000005100d7211 */ /* 0x000fe400008f0eff */
[-C--:B------:R-:W-:Y:S02]  /*3f660*/  IADD3 R16, P1, PT, R56, R3.reuse, RZ ;  /* 0x0000000338107210 */ /* 0x080fe40007f3e0ff */
[----:B------:R-:W-:Y:S02]  /*3f670*/  IADD3 R14, P6, PT, R0, R3, RZ ;  /* 0x00000003000e7210 */ /* 0x000fe40007fde0ff */
[----:B------:R-:W-:Y:S02]  /*3f680*/  LEA.HI.X.SX32 R11, R4, R5, 0x1, P3 ;  /* 0x00000005040b7211 */ /* 0x000fe400018f0eff */
[----:B0-----:R-:W-:-:S02]  /*3f690*/  ISETP.LT.AND P3, PT, R22, UR4, !P0 ;  /* 0x0000000416007c0c */ /* 0x001fc4000c761270 */
[-C--:B------:R-:W-:Y:S02]  /*3f6a0*/  LEA.HI.X.SX32 R17, R56, R5.reuse, 0x1, P1 ;  /* 0x0000000538117211 */ /* 0x080fe400008f0eff */
[----:B------:R-:W-:Y:S02]  /*3f6b0*/  LEA.HI.X.SX32 R15, R0, R5, 0x1, P6 ;  /* 0x00000005000f7211 */ /* 0x000fe400030f0eff */
[----:B-1----:R-:W-:Y:S02]  /*3f6c0*/  ISETP.LT.AND P1, PT, R21, UR5, !P0 ;  /* 0x0000000515007c0c */ /* 0x002fe4000c721270 */
[----:B------:R-:W-:Y:S02]  /*3f6d0*/  IADD3 R2, P6, PT, R18, R3, RZ ;  /* 0x0000000312027210 */ /* 0x000fe40007fde0ff */
[----:B--2---:R-:W-:Y:S02]  /*3f6e0*/  ISETP.LT.AND P0, PT, R20, UR6, !P0 ;  /* 0x0000000614007c0c */ /* 0x004fe4000c701270 */
[----:B------:R-:W-:-:S02]  /*3f6f0*/  LEA.HI.X.SX32 R3, R18, R5, 0x1, P6 ;  /* 0x0000000512037211 */ /* 0x000fc400030f0eff */
[----:B------:R-:W-:Y:S02]  /*3f700*/  PRMT R21, R34, 0x7773, RZ ;  /* 0x0000777322157816 */ /* 0x000fe400000000ff */
[C---:B------:R-:W-:Y:S02]  /*3f710*/  PRMT R5, R35.reuse, 0x7773, RZ ;  /* 0x0000777323057816 */ /* 0x040fe400000000ff */
[----:B------:R-:W-:Y:S01]  /*3f720*/  PRMT R35, R35, 0x7770, RZ ;  /* 0x0000777023237816 */ /* 0x000fe200000000ff */
[----:B------:R3:W-:Y:S04]  /*3f730*/  @P4 STG.E.U8 desc[UR22][R10.64], R21 ;  /* 0x000000150a004986 */ /* 0x0007e8000c101116 */
[----:B------:R3:W-:Y:S04]  /*3f740*/  @P3 STG.E.U8 desc[UR22][R12.64], R35 ;  /* 0x000000230c003986 */ /* 0x0007e8000c101116 */
[----:B------:R3:W-:Y:S04]  /*3f750*/  @P1 STG.E.U8 desc[UR22][R14.64], R19 ;  /* 0x000000130e001986 */ /* 0x0007e8000c101116 */
[----:B------:R3:W-:Y:S04]  /*3f760*/  @P0 STG.E.U8 desc[UR22][R2.64], R7 ;  /* 0x0000000702000986 */ /* 0x0007e8000c101116 */
[----:B------:R3:W-:Y:S01]  /*3f770*/  @P2 STG.E.U8 desc[UR22][R16.64], R5 ;  /* 0x0000000510002986 */ /* 0x0007e2000c101116 */
[----:B------:R-:W-:Y:S06]  /*3f780*/  BAR.SYNC.DEFER_BLOCKING 0x0 ;  /* 0x0000000000007b1d */ /* 0x000fec0000010000 */
[----:B------:R-:W-:Y:S05]  /*3f790*/  BRA.U UP0, `(.L_x_13) ;  /* 0x0000000100a07547 */ /* 0x000fea000b800000 */
[----:B------:R-:W0:Y:S01]  /*3f7a0*/  S2UR UR5, SR_CgaCtaId ;  /* 0x00000000000579c3 */ /* 0x000e220000008800 */
[----:B------:R-:W-:Y:S01]  /*3f7b0*/  NOP ;  /* 0x0000000000007918 */ /* 0x000fe20000000000 */
[----:B------:R-:W-:Y:S01]  /*3f7c0*/  UMOV UR4, 0x50 ;  /* 0x0000005000047882 */ /* 0x000fe20000000000 */
[----:B------:R-:W-:Y:S02]  /*3f7d0*/  IMAD.U32 R0, RZ, RZ, UR8 ;  /* 0x00000008ff007e24 */ /* 0x000fe4000f8e00ff */
[----:B---3--:R-:W-:Y:S02]  /*3f7e0*/  IMAD.MOV.U32 R3, RZ, RZ, 0xffff ;  /* 0x0000ffffff037424 */ /* 0x008fe400078e00ff */
[----:B------:R-:W-:Y:S01]  /*3f7f0*/  IMAD.MOV.U32 R7, RZ, RZ, 0x1 ;  /* 0x00000001ff077424 */ /* 0x000fe200078e00ff */
[----:B------:R-:W-:-:S04]  /*3f800*/  LOP3.LUT R0, R0, 0xffff, RZ, 0xc0, !PT ;  /* 0x0000ffff00007812 */ /* 0x000fc800078ec0ff */
[----:B------:R-:W-:-:S05]  /*3f810*/  SHF.R.U32.HI R0, RZ, 0x5, R0 ;  /* 0x00000005ff007819 */ /* 0x000fca0000011600 */
[----:B------:R-:W-:Y:S01]  /*3f820*/  VIADD R2, R0, 0x10 ;  /* 0x0000001000027836 */ /* 0x000fe20000000000 */
[----:B------:R-:W-:Y:S01]  /*3f830*/  SHF.L.U32 R0, R3, R0, RZ ;  /* 0x0000000003007219 */ /* 0x000fe200000006ff */
[----:B0-----:R-:W-:-:S03]  /*3f840*/  ULEA UR6, UR5, UR4, 0x18 ;  /* 0x0000000405067291 */ /* 0x001fc6000f8ec0ff */
[----:B------:R-:W-:-:S04]  /*3f850*/  SHF.L.U32 R3, R7, R2, RZ ;  /* 0x0000000207037219 */ /* 0x000fc800000006ff */
[----:B------:R-:W-:Y:S02]  /*3f860*/  LOP3.LUT R0, R3, R0, RZ, 0xfc, !PT ;  /* 0x0000000003007212 */ /* 0x000fe400078efcff */
[----:B------:R-:W0:Y:S02]  /*3f870*/  LDS R5, [UR6] ;  /* 0x00000006ff057984 */ /* 0x000e240008000800 */
[C---:B------:R-:W-:Y:S02]  /*3f880*/  LOP3.LUT R2, R0.reuse, 0xffff, RZ, 0xc0, !PT ;  /* 0x0000ffff00027812 */ /* 0x040fe400078ec0ff */
[----:B0-----:R-:W-:-:S04]  /*3f890*/  LOP3.LUT R3, R0, 0xffff, R5, 0x80, !PT ;  /* 0x0000ffff00037812 */ /* 0x001fc800078e8005 */
[----:B------:R-:W-:-:S13]  /*3f8a0*/  ISETP.NE.AND P0, PT, R3, R2, PT ;  /* 0x000000020300720c */ /* 0x000fda0003f05270 */
[----:B------:R-:W-:Y:S05]  /*3f8b0*/  @P0 BRA `(.L_x_14) ;  /* 0x0000000000500947 */ /* 0x000fea0003800000 */
[----:B------:R-:W-:Y:S02]  /*3f8c0*/  SHF.R.U32.HI R5, RZ, 0x10, R5 ;  /* 0x00000010ff057819 */ /* 0x000fe40000011605 */
[----:B------:R-:W-:-:S04]  /*3f8d0*/  SHF.R.U32.HI R2, RZ, 0x10, R0 ;  /* 0x00000010ff027819 */ /* 0x000fc80000011600 */
[----:B------:R-:W-:-:S04]  /*3f8e0*/  LOP3.LUT R5, R5, R2, RZ, 0xc0, !PT ;  /* 0x0000000205057212 */ /* 0x000fc800078ec0ff */
[----:B------:R-:W-:-:S13]  /*3f8f0*/  ISETP.NE.AND P0, PT, R5, R2, PT ;  /* 0x000000020500720c */ /* 0x000fda0003f05270 */
[----:B------:R-:W-:Y:S05]  /*3f900*/  @P0 BRA `(.L_x_15) ;  /* 0x0000000000300947 */ /* 0x000fea0003800000 */
[----:B------:R-:W-:Y:S01]  /*3f910*/  R2UR UR4, R0 ;  /* 0x00000000000472ca */ /* 0x000fe200000e0000 */
[----:B------:R-:W-:Y:S01]  /*3f920*/  VOTEU.ANY UR5, UPT, PT ;  /* 0x0000000000057886 */ /* 0x000fe200038e0100 */
[----:B------:R-:W0:Y:S01]  /*3f930*/  S2R R0, SR_LANEID ;  /* 0x0000000000007919 */ /* 0x000e220000000000 */
[----:B------:R-:W-:-:S10]  /*3f940*/  UFLO.U32 UR5, UR5 ;  /* 0x00000005000572bd */ /* 0x000fd400080e0000 */
[----:B------:R-:W-:-:S06]  /*3f950*/  ULOP3.LUT UR4, URZ, UR4, URZ, 0x33, !UPT ;  /* 0x00000004ff047292 */ /* 0x000fcc000f8e33ff */
[----:B------:R-:W-:-:S04]  /*3f960*/  IMAD.U32 R2, RZ, RZ, UR4 ;  /* 0x00000004ff027e24 */ /* 0x000fc8000f8e00ff */
[----:B------:R-:W1:Y:S02]  /*3f970*/  REDUX UR7, R2 ;  /* 0x00000000020773c4 */ /* 0x000e640000000000 */
[----:B------:R2:W-:Y:S01]  /*3f980*/  UTCATOMSWS.AND URZ, UR4 ;  /* 0x0000000400ff79e3 */ /* 0x0005e20008000000 */
[----:B0-----:R-:W-:Y:S01]  /*3f990*/  ISETP.EQ.U32.AND P0, PT, R0, UR5, PT ;  /* 0x0000000500007c0c */ /* 0x001fe2000bf02070 */
[----:B-1----:R-:W-:-:S12]  /*3f9a0*/  IMAD.U32 R0, RZ, RZ, UR7 ;  /* 0x00000007ff007e24 */ /* 0x002fd8000f8e00ff */
[----:B------:R2:W-:Y:S01]  /*3f9b0*/  @P0 ATOMS.AND RZ, [UR6], R0 ;  /* 0x00000000ffff098c */ /* 0x0005e2000a800006 */
[----:B------:R-:W-:Y:S05]  /*3f9c0*/  BRA `(.L_x_13) ;  /* 0x0000000000147947 */ /* 0x000fea0003800000 */
.L_x_15:
[----:B------:R-:W-:-:S07]  /*3f9d0*/  MOV R2, 0x3f9f0 ;  /* 0x0003f9f000027802 */ /* 0x000fce0000000f00 */
[----:B------:R-:W-:Y:S05]  /*3f9e0*/  CALL.REL.NOINC `($__internal_0_$__cuda_sm10x_tcgen05_guardrail_trap_col_being_dealloced_not_returned_by_alloc) ;  /* 0x00000000002c7944 */ /* 0x000fea0003c00000 */
[----:B------:R-:W-:Y:S05]  /*3f9f0*/  BRA `(.L_x_13) ;  /* 0x0000000000087947 */ /* 0x000fea0003800000 */
.L_x_14:
[----:B------:R-:W-:-:S07]  /*3fa00*/  MOV R2, 0x3fa20 ;  /* 0x0003fa2000027802 */ /* 0x000fce0000000f00 */
[----:B------:R-:W-:Y:S05]  /*3fa10*/  CALL.REL.NOINC `($__internal_2_$__cuda_sm10x_tcgen05_guardrail_trap_unallocated_columns_being_dealloced) ;  /* 0x0000000000387944 */ /* 0x000fea0003c00000 */
.L_x_13:
[----:B------:R-:W-:Y:S01]  /*3fa20*/  NOP ;  /* 0x0000000000007918 */ /* 0x000fe20000000000 */
[----:B--2---:R-:W-:Y:S05]  /*3fa30*/  EXIT ;  /* 0x000000000000794d */ /* 0x004fea0003800000 */
.L_x_8:
[----:B------:R-:W0:Y:S02]  /*3fa40*/  SYNCS.PHASECHK.TRANS64.TRYWAIT P5, [UR11], R7 ;  /* 0x00000007ff0075a7 */ /* 0x000e2400080a110b */
[----:B0-----:R-:W-:Y:S05]  /*3fa50*/  @!P5 BRA `(.L_x_8) ;  /* 0xfffffffc00f8d947 */ /* 0x001fea000383ffff */
[----:B------:R-:W-:Y:S05]  /*3fa60*/  BRA `(.L_x_16) ;  /* 0xfffffea800047947 */ /* 0x000fea000383ffff */
.L_x_12:
[----:B------:R-:W0:Y:S02]  /*3fa70*/  SYNCS.PHASECHK.TRANS64.TRYWAIT P4, [UR11], R3 ;  /* 0x00000003ff0075a7 */ /* 0x000e24000808110b */
[----:B0-----:R-:W-:Y:S05]  /*3fa80*/  @!P4 BRA `(.L_x_12) ;  /* 0xfffffffc00f8c947 */ /* 0x001fea000383ffff */
[----:B------:R-:W-:Y:S05]  /*3fa90*/  BRA `(.L_x_11) ;  /* 0xffffff4c00547947 */ /* 0x000fea000383ffff */
        .weak           $__internal_0_$__cuda_sm10x_tcgen05_guardrail_trap_col_being_dealloced_not_returned_by_alloc
        .type           $__internal_0_$__cuda_sm10x_tcgen05_guardrail_trap_col_being_dealloced_not_returned_by_alloc,@function
        .size           $__internal_0_$__cuda_sm10x_tcgen05_guardrail_trap_col_being_dealloced_not_returned_by_alloc,($__internal_1_$__cuda_sm10x_tcgen05_guardrail_trap_phase_invalid_during_alloc - $__internal_0_$__cuda_sm10x_tcgen05_guardrail_trap_col_being_dealloced_not_returned_by_alloc)
$__internal_0_$__cuda_sm10x_tcgen05_guardrail_trap_col_being_dealloced_not_returned_by_alloc:
[----:B------:R-:W-:Y:S05]  /*3faa0*/  BPT.TRAP 0x1 ;  /* 0x000000040000795c */ /* 0x000fea0000300000 */
[----:B------:R-:W-:-:S04]  /*3fab0*/  IMAD.MOV.U32 R3, RZ, RZ, 0x0 ;  /* 0x00000000ff037424 */ /* 0x000fc800078e00ff */
[----:B------:R-:W-:Y:S05]  /*3fac0*/  RET.REL.NODEC R2 `(matmul_kernel) ;  /* 0xfffffc04024c7950 */ /* 0x000fea0003c3ffff */
        .weak           $__internal_1_$__cuda_sm10x_tcgen05_guardrail_trap_phase_invalid_during_alloc
        .type           $__internal_1_$__cuda_sm10x_tcgen05_guardrail_trap_phase_invalid_during_alloc,@function
        .size           $__internal_1_$__cuda_sm10x_tcgen05_guardrail_trap_phase_invalid_during_alloc,($__internal_2_$__cuda_sm10x_tcgen05_guardrail_trap_unallocated_columns_being_dealloced - $__internal_1_$__cuda_sm10x_tcgen05_guardrail_trap_phase_invalid_during_alloc)
$__internal_1_$__cuda_sm10x_tcgen05_guardrail_trap_phase_invalid_during_alloc:
[----:B------:R-:W-:Y:S05]  /*3fad0*/  BPT.TRAP 0x1 ;  /* 0x000000040000795c */ /* 0x000fea0000300000 */
[----:B------:R-:W-:-:S04]  /*3fae0*/  IMAD.MOV.U32 R3, RZ, RZ, 0x0 ;  /* 0x00000000ff037424 */ /* 0x000fc800078e00ff */
[----:B------:R-:W-:Y:S05]  /*3faf0*/  RET.REL.NODEC R2 `(matmul_kernel) ;  /* 0xfffffc0402407950 */ /* 0x000fea0003c3ffff */
        .weak           $__internal_2_$__cuda_sm10x_tcgen05_guardrail_trap_unallocated_columns_being_dealloced
        .type           $__internal_2_$__cuda_sm10x_tcgen05_guardrail_trap_unallocated_columns_being_dealloced,@function
        .size           $__internal_2_$__cuda_sm10x_tcgen05_guardrail_trap_unallocated_columns_being_dealloced,(.L_x_20 - $__internal_2_$__cuda_sm10x_tcgen05_guardrail_trap_unallocated_columns_being_dealloced)
$__internal_2_$__cuda_sm10x_tcgen05_guardrail_trap_unallocated_columns_being_dealloced:
[----:B------:R-:W-:Y:S05]  /*3fb00*/  BPT.TRAP 0x1 ;  /* 0x000000040000795c */ /* 0x000fea0000300000 */
[----:B------:R-:W-:-:S04]  /*3fb10*/  IMAD.MOV.U32 R3, RZ, RZ, 0x0 ;  /* 0x00000000ff037424 */ /* 0x000fc800078e00ff */
[----:B------:R-:W-:Y:S05]  /*3fb20*/  RET.REL.NODEC R2 `(matmul_kernel) ;  /* 0xfffffc0402347950 */ /* 0x000fea0003c3ffff */
.L_x_17:
[----:B------:R-:W-:-:S00]  /*3fb30*/  BRA `(.L_x_17) ;  /* 0xfffffffc00fc7947 */ /* 0x000fc0000383ffff */
[----:B------:R-:W-:-:S00]  /*3fb40*/  NOP ;  /* 0x0000000000007918 */ /* 0x000fc00000000000 */
        /* <DEDUP_REMOVED lines=11> */
.L_x_20:


//--------------------- .nv.shared.matmul_kernel  --------------------------
	.section	.nv.shared.matmul_kernel,"aw",@nobits
	.sectionflags	@""
	.align	16
	.zero		1024


//--------------------- .nv.shared.reserved.0     --------------------------
	.section	.nv.shared.reserved.0,"aw",@nobits
	.align	8
	.weak		__nv_reservedSMEM_offset_0_alias
	.size		__nv_reservedSMEM_offset_0_alias, 0, 64
	.other		__nv_reservedSMEM_offset_0_alias,@"STO_CUDA_RESERVED_SHARED STV_DEFAULT"
__nv_reservedSMEM_offset_0_alias:
	.zero		0
.nv.shared.reserved.0:
	.zero		64
	.weak		__nv_reservedSMEM_allocation_phase
	.type		__nv_reservedSMEM_allocation_phase,@object
	.size		__nv_reservedSMEM_allocation_phase,(.L_0 - __nv_reservedSMEM_allocation_phase)
__nv_reservedSMEM_allocation_phase:
	.zero		1
.L_0:
	.zero		7
	.weak		__nv_reservedSMEM_devtool_atexit_pc
	.type		__nv_reservedSMEM_devtool_atexit_pc,@object
	.size		__nv_reservedSMEM_devtool_atexit_pc,(__nv_reservedSMEM_allocation_mask - __nv_reservedSMEM_devtool_atexit_pc)
__nv_reservedSMEM_devtool_atexit_pc:
	.zero		8
	.weak		__nv_reservedSMEM_allocation_mask
	.type		__nv_reservedSMEM_allocation_mask,@object
	.size		__nv_reservedSMEM_allocation_mask,(.L_2 - __nv_reservedSMEM_allocation_mask)
__nv_reservedSMEM_allocation_mask:
	.zero		4
.L_2:


//--------------------- .nv.constant0.matmul_kernel --------------------------
	.section	.nv.constant0.matmul_kernel,"a",@progbits
	.sectionflags	@""
	.align	4
.nv.constant0.matmul_kernel:
	.zero		976


//--------------------- SYMBOLS --------------------------

	.type		.nv.reservedSmem.offset0,@object
	.size		.nv.reservedSmem.offset0,0x4
	.type		.nv.reservedSmem.cap,@object
	.size		.nv.reservedSmem.cap,0x4
